	.target	sm_100a

	.elftype	@"ET_EXEC"


//--------------------- .note.nv.tkinfo           --------------------------
	.section	.note.nv.tkinfo,"",@"SHT_NOTE"
	.sectionflags	@"SHF_NOTE_NV_TKINFO"
	.tkinfo
        /*0018*/ 	.word	0x00000002
        /*0030*/ 	.string	""
        /*0030*/ 	.string	"ptxas"
        /*0030*/ 	.string	"Cuda compilation tools, release 13.0, V13.0.88"
        /*0030*/ 	.string	"Build cuda_13.0.r13.0/compiler.36424714_0"
        /*0030*/ 	.string	"-arch sm_100a -m 64 "



//--------------------- .note.nv.cuinfo           --------------------------
	.section	.note.nv.cuinfo,"",@"SHT_NOTE"
	.sectionflags	@"SHF_NOTE_NV_CUINFO"
        /*0018*/ 	.short	0x0002
        /*001a*/ 	.short	0x0064
        /*001c*/ 	.short	0x0082
	.zero		2


//--------------------- .nv.info                  --------------------------
	.section	.nv.info,"",@"SHT_CUDA_INFO"
	.align	4


	//----- nvinfo : EIATTR_REGCOUNT
	.align		4
        /*0000*/ 	.byte	0x04, 0x2f
        /*0002*/ 	.short	(.L_34 - .L_33)
	.align		4
.L_33:
        /*0004*/ 	.word	index@(_ZN7cutlass13device_kernelINS_4fmha6kernel36Sm100FmhaFwdKernelTmaWarpspecializedIN4cute5tupleIJiiiNS5_IJNS5_IJiiEEEiEEEEEENS1_10collective38Sm100FmhaFwdMainloopTmaWarpspecializedINS_6half_tEffNS5_IJNS4_1CILi256EEENSC_ILi128EEENSC_ILi32EEEEEENS5_IJiNSC_ILi1EEES7_EEENS5_IJiSH_NS5_IJNS5_IJNSC_ILi0EEEiEEEiEEEEEESM_NS9_6NoMaskENS5_IJNSC_ILi2EEESH_SH_EEENSC_ILb0EEEEENS9_38Sm100FmhaFwdEpilogueTmaWarpspecializedISB_fNS5_IJSE_SF_SE_EEESI_NS5_IJSH_S7_EEESQ_EENS2_23IndividualTileSchedulerENS2_41Sm100FmhaCtxKernelWarpspecializedScheduleEEEEEvNT_6ParamsE)
        /*0008*/ 	.word	0x00000080


	//----- nvinfo : EIATTR_FRAME_SIZE
	.align		4
.L_34:
        /*000c*/ 	.byte	0x04, 0x11
        /*000e*/ 	.short	(.L_36 - .L_35)
	.align		4
.L_35:
        /*0010*/ 	.word	index@($__internal_3_$__cuda_sm3x_div_rn_noftz_f32_slowpath)
        /*0014*/ 	.word	0x00000078


	//----- nvinfo : EIATTR_FRAME_SIZE
	.align		4
.L_36:
        /*0018*/ 	.byte	0x04, 0x11
        /*001a*/ 	.short	(.L_38 - .L_37)
	.align		4
.L_37:
        /*001c*/ 	.word	index@($__internal_2_$__cuda_sm10x_tcgen05_guardrail_trap_unallocated_columns_being_dealloced)
        /*0020*/ 	.word	0x00000078


	//----- nvinfo : EIATTR_FRAME_SIZE
	.align		4
.L_38:
        /*0024*/ 	.byte	0x04, 0x11
        /*0026*/ 	.short	(.L_40 - .L_39)
	.align		4
.L_39:
        /*0028*/ 	.word	index@($__internal_1_$__cuda_sm10x_tcgen05_guardrail_trap_phase_invalid_during_alloc)
        /*002c*/ 	.word	0x00000078


	//----- nvinfo : EIATTR_FRAME_SIZE
	.align		4
.L_40:
        /*0030*/ 	.byte	0x04, 0x11
        /*0032*/ 	.short	(.L_42 - .L_41)
	.align		4
.L_41:
        /*0034*/ 	.word	index@($__internal_0_$__cuda_sm10x_tcgen05_guardrail_trap_col_being_dealloced_not_returned_by_alloc)
        /*0038*/ 	.word	0x00000078


	//----- nvinfo : EIATTR_FRAME_SIZE
	.align		4
.L_42:
        /*003c*/ 	.byte	0x04, 0x11
        /*003e*/ 	.short	(.L_44 - .L_43)
	.align		4
.L_43:
        /*0040*/ 	.word	index@(_ZN7cutlass13device_kernelINS_4fmha6kernel36Sm100FmhaFwdKernelTmaWarpspecializedIN4cute5tupleIJiiiNS5_IJNS5_IJiiEEEiEEEEEENS1_10collective38Sm100FmhaFwdMainloopTmaWarpspecializedINS_6half_tEffNS5_IJNS4_1CILi256EEENSC_ILi128EEENSC_ILi32EEEEEENS5_IJiNSC_ILi1EEES7_EEENS5_IJiSH_NS5_IJNS5_IJNSC_ILi0EEEiEEEiEEEEEESM_NS9_6NoMaskENS5_IJNSC_ILi2EEESH_SH_EEENSC_ILb0EEEEENS9_38Sm100FmhaFwdEpilogueTmaWarpspecializedISB_fNS5_IJSE_SF_SE_EEESI_NS5_IJSH_S7_EEESQ_EENS2_23IndividualTileSchedulerENS2_41Sm100FmhaCtxKernelWarpspecializedScheduleEEEEEvNT_6ParamsE)
        /*0044*/ 	.word	0x00000078


	//----- nvinfo : EIATTR_MIN_STACK_SIZE
	.align		4
.L_44:
        /*0048*/ 	.byte	0x04, 0x12
        /*004a*/ 	.short	(.L_46 - .L_45)
	.align		4
.L_45:
        /*004c*/ 	.word	index@(_ZN7cutlass13device_kernelINS_4fmha6kernel36Sm100FmhaFwdKernelTmaWarpspecializedIN4cute5tupleIJiiiNS5_IJNS5_IJiiEEEiEEEEEENS1_10collective38Sm100FmhaFwdMainloopTmaWarpspecializedINS_6half_tEffNS5_IJNS4_1CILi256EEENSC_ILi128EEENSC_ILi32EEEEEENS5_IJiNSC_ILi1EEES7_EEENS5_IJiSH_NS5_IJNS5_IJNSC_ILi0EEEiEEEiEEEEEESM_NS9_6NoMaskENS5_IJNSC_ILi2EEESH_SH_EEENSC_ILb0EEEEENS9_38Sm100FmhaFwdEpilogueTmaWarpspecializedISB_fNS5_IJSE_SF_SE_EEESI_NS5_IJSH_S7_EEESQ_EENS2_23IndividualTileSchedulerENS2_41Sm100FmhaCtxKernelWarpspecializedScheduleEEEEEvNT_6ParamsE)
        /*0050*/ 	.word	0x00000078
.L_46:


//--------------------- .nv.compat                --------------------------
	.section	.nv.compat,"",@"SHT_CUDA_COMPAT_INFO"
	.align	4
        /*0000*/ 	.byte	0x02, 0x09, 0x01, 0x00, 0x02, 0x02, 0x02, 0x00, 0x02, 0x05, 0x05, 0x00, 0x03, 0x07, 0x01, 0x01
        /*0010*/ 	.byte	0x02, 0x03, 0x01, 0x00, 0x02, 0x06, 0x01, 0x00, 0x04, 0x0b, 0x08, 0x00, 0x01, 0x00, 0x00, 0x00
        /*0020*/ 	.byte	0x00, 0x00, 0x00, 0x00


//--------------------- .nv.info._ZN7cutlass13device_kernelINS_4fmha6kernel36Sm100FmhaFwdKernelTmaWarpspecializedIN4cute5tupleIJiiiNS5_IJNS5_IJiiEEEiEEEEEENS1_10collective38Sm100FmhaFwdMainloopTmaWarpspecializedINS_6half_tEffNS5_IJNS4_1CILi256EEENSC_ILi128EEENSC_ILi32EEEEEENS5_IJiNSC_ILi1EEES7_EEENS5_IJiSH_NS5_IJNS5_IJNSC_ILi0EEEiEEEiEEEEEESM_NS9_6NoMaskENS5_IJNSC_ILi2EEESH_SH_EEENSC_ILb0EEEEENS9_38Sm100FmhaFwdEpilogueTmaWarpspecializedISB_fNS5_IJSE_SF_SE_EEESI_NS5_IJSH_S7_EEESQ_EENS2_23IndividualTileSchedulerENS2_41Sm100FmhaCtxKernelWarpspecializedScheduleEEEEEvNT_6ParamsE --------------------------
	.section	.nv.info._ZN7cutlass13device_kernelINS_4fmha6kernel36Sm100FmhaFwdKernelTmaWarpspecializedIN4cute5tupleIJiiiNS5_IJNS5_IJiiEEEiEEEEEENS1_10collective38Sm100FmhaFwdMainloopTmaWarpspecializedINS_6half_tEffNS5_IJNS4_1CILi256EEENSC_ILi128EEENSC_ILi32EEEEEENS5_IJiNSC_ILi1EEES7_EEENS5_IJiSH_NS5_IJNS5_IJNSC_ILi0EEEiEEEiEEEEEESM_NS9_6NoMaskENS5_IJNSC_ILi2EEESH_SH_EEENSC_ILb0EEEEENS9_38Sm100FmhaFwdEpilogueTmaWarpspecializedISB_fNS5_IJSE_SF_SE_EEESI_NS5_IJSH_S7_EEESQ_EENS2_23IndividualTileSchedulerENS2_41Sm100FmhaCtxKernelWarpspecializedScheduleEEEEEvNT_6ParamsE,"",@"SHT_CUDA_INFO"
	.sectionflags	@""
	.align	4


	//----- nvinfo : EIATTR_CUDA_API_VERSION
	.align		4
        /*0000*/ 	.byte	0x04, 0x37
        /*0002*/ 	.short	(.L_48 - .L_47)
.L_47:
        /*0004*/ 	.word	0x00000082


	//----- nvinfo : EIATTR_KPARAM_INFO
	.align		4
.L_48:
        /*0008*/ 	.byte	0x04, 0x17
        /*000a*/ 	.short	(.L_50 - .L_49)
.L_49:
        /*000c*/ 	.word	0x00000000
        /*0010*/ 	.short	0x0000
        /*0012*/ 	.short	0x0000
        /*0014*/ 	.byte	0x00, 0xf0, 0x01, 0x18


	//----- nvinfo : EIATTR_AT_ENTRY_FRAGMENTS
	.align		4
.L_50:
        /*0018*/ 	.byte	0x04, 0x4f
        /*001a*/ 	.short	(.L_52 - .L_51)


	//   ....[0]....
.L_51:
        /*001c*/ 	.word	0x00000006


	//----- nvinfo : EIATTR_RESERVED_SMEM_USED
	.align		4
.L_52:
        /*0020*/ 	.byte	0x01, 0x41
	.zero		2


	//----- nvinfo : EIATTR_SPARSE_MMA_MASK
	.align		4
        /*0024*/ 	.byte	0x03, 0x50
        /*0026*/ 	.short	0x0000


	//----- nvinfo : EIATTR_TCGEN05_1CTA_USED
	.align		4
        /*0028*/ 	.byte	0x01, 0x51
	.zero		2


	//----- nvinfo : EIATTR_MAXREG_COUNT
	.align		4
        /*002c*/ 	.byte	0x03, 0x1b
        /*002e*/ 	.short	0x0080


	//----- nvinfo : EIATTR_NUM_BARRIERS
	.align		4
        /*0030*/ 	.byte	0x02, 0x4c
        /*0032*/ 	.byte	0x01
	.zero		1


	//----- nvinfo : EIATTR_EXTERNS
	.align		4
        /*0034*/ 	.byte	0x04, 0x0f
        /*0036*/ 	.short	(.L_54 - .L_53)


	//   ....[0]....
	.align		4
.L_53:
        /*0038*/ 	.word	index@(vprintf)


	//   ....[1]....
	.align		4
        /*003c*/ 	.word	index@(__assertfail)


	//----- nvinfo : EIATTR_ANNOTATIONS
	.align		4
.L_54:
        /*0040*/ 	.byte	0x04, 0x55
        /*0042*/ 	.short	(.L_56 - .L_55)


	//   ....[0]....
.L_55:
        /*0044*/ 	.word	0x00000001
        /*0048*/ 	.byte	0x70, 0xd9, 0x00, 0x00, 0x01, 0x00, 0x00, 0x00, 0xd0, 0xd9, 0x00, 0x00, 0x01, 0x00, 0x00, 0x00
        /* <DEDUP_REMOVED lines=16> */
        /*0158*/ 	.byte	0x80, 0xea, 0x00, 0x00, 0x01, 0x00, 0x00, 0x00, 0x90, 0xea, 0x00, 0x00


	//----- nvinfo : EIATTR_MERCURY_ISA_VERSION
	.align		4
.L_56:
        /*0164*/ 	.byte	0x03, 0x5f
        /*0166*/ 	.short	0x0101


	//----- nvinfo : EIATTR_INT_WARP_WIDE_INSTR_OFFSETS
	.align		4
        /*0168*/ 	.byte	0x04, 0x31
        /*016a*/ 	.short	(.L_58 - .L_57)


	//   ....[0]....
.L_57:
        /*016c*/ 	.word	0x00011860


	//   ....[1]....
        /*0170*/ 	.word	0x00011880


	//   ....[2]....
        /*0174*/ 	.word	0x000118b0


	//----- nvinfo : EIATTR_COOP_GROUP_MASK_REGIDS
	.align		4
.L_58:
        /*0178*/ 	.byte	0x04, 0x29
        /*017a*/ 	.short	(.L_60 - .L_59)


	//   ....[0]....
.L_59:
        /*017c*/ 	.word	0xffffffff


	//   ....[1]....
        /*0180*/ 	.word	0xffffffff


	//   ....[2]....
        /*0184*/ 	.word	0xffffffff


	//   ....[3]....
        /*0188*/ 	.word	0xffffffff


	//   ....[4]....
        /*018c*/ 	.word	0xffffffff


	//   ....[5]....
        /*0190*/ 	.word	0xffffffff


	//   ....[6]....
        /*0194*/ 	.word	0xffffffff


	//   ....[7]....
        /*0198*/ 	.word	0xffffffff


	//   ....[8]....
        /*019c*/ 	.word	0xffffffff


	//   ....[9]....
        /*01a0*/ 	.word	0xffffffff


	//   ....[10]....
        /*01a4*/ 	.word	0xffffffff


	//   ....[11]....
        /*01a8*/ 	.word	0xffffffff


	//   ....[12]....
        /*01ac*/ 	.word	0xffffffff


	//   ....[13]....
        /*01b0*/ 	.word	0xffffffff


	//   ....[14]....
        /*01b4*/ 	.word	0xffffffff


	//   ....[15]....
        /*01b8*/ 	.word	0xffffffff


	//   ....[16]....
        /*01bc*/ 	.word	0xffffffff


	//   ....[17]....
        /*01c0*/ 	.word	0xffffffff


	//----- nvinfo : EIATTR_COOP_GROUP_INSTR_OFFSETS
	.align		4
.L_60:
        /*01c4*/ 	.byte	0x04, 0x28
        /*01c6*/ 	.short	(.L_62 - .L_61)


	//   ....[0]....
.L_61:
        /*01c8*/ 	.word	0x00000110


	//   ....[1]....
        /*01cc*/ 	.word	0x000008d0


	//   ....[2]....
        /*01d0*/ 	.word	0x00000b00


	//   ....[3]....
        /*01d4*/ 	.word	0x00000c30


	//   ....[4]....
        /*01d8*/ 	.word	0x00000d70


	//   ....[5]....
        /*01dc*/ 	.word	0x00001030


	//   ....[6]....
        /*01e0*/ 	.word	0x00001220


	//   ....[7]....
        /*01e4*/ 	.word	0x00001310


	//   ....[8]....
        /*01e8*/ 	.word	0x00001470


	//   ....[9]....
        /*01ec*/ 	.word	0x000015d0


	//   ....[10]....
        /*01f0*/ 	.word	0x000017e0


	//   ....[11]....
        /*01f4*/ 	.word	0x000019f0


	//   ....[12]....
        /*01f8*/ 	.word	0x00001a20


	//   ....[13]....
        /*01fc*/ 	.word	0x000077d0


	//   ....[14]....
        /*0200*/ 	.word	0x00008240


	//   ....[15]....
        /*0204*/ 	.word	0x0000ac00


	//   ....[16]....
        /*0208*/ 	.word	0x00011760


	//   ....[17]....
        /*020c*/ 	.word	0x00011980


	//----- nvinfo : EIATTR_REG_RECONFIG
	.align		4
.L_62:
        /*0210*/ 	.byte	0x01, 0x54
	.zero		2


	//----- nvinfo : EIATTR_VRC_CTA_INIT_COUNT
	.align		4
        /*0214*/ 	.byte	0x02, 0x4a
        /*0216*/ 	.byte	0x80
	.zero		1


	//----- nvinfo : EIATTR_SYSCALL_OFFSETS
	.align		4
        /*0218*/ 	.byte	0x04, 0x46
        /*021a*/ 	.short	(.L_64 - .L_63)


	//   ....[0]....
.L_63:
        /*021c*/ 	.word	0x00003f70


	//   ....[1]....
        /*0220*/ 	.word	0x00004040


	//   ....[2]....
        /*0224*/ 	.word	0x000040b0


	//   ....[3]....
        /*0228*/ 	.word	0x00004120


	//   ....[4]....
        /*022c*/ 	.word	0x00004190


	//   ....[5]....
        /*0230*/ 	.word	0x00004230


	//   ....[6]....
        /*0234*/ 	.word	0x000042f0


	//   ....[7]....
        /*0238*/ 	.word	0x00004390


	//   ....[8]....
        /*023c*/ 	.word	0x00004430


	//   ....[9]....
        /*0240*/ 	.word	0x000044d0


	//   ....[10]....
        /*0244*/ 	.word	0x00004540


	//   ....[11]....
        /*0248*/ 	.word	0x000045e0


	//   ....[12]....
        /*024c*/ 	.word	0x00004680


	//   ....[13]....
        /*0250*/ 	.word	0x000046f0


	//   ....[14]....
        /*0254*/ 	.word	0x00004790


	//   ....[15]....
        /*0258*/ 	.word	0x00004830


	//   ....[16]....
        /*025c*/ 	.word	0x000048d0


	//   ....[17]....
        /*0260*/ 	.word	0x00004970


	//   ....[18]....
        /*0264*/ 	.word	0x000049e0


	//   ....[19]....
        /*0268*/ 	.word	0x00004a80


	//   ....[20]....
        /*026c*/ 	.word	0x00004b20


	//   ....[21]....
        /*0270*/ 	.word	0x00004b90


	//   ....[22]....
        /*0274*/ 	.word	0x00004c30


	//   ....[23]....
        /*0278*/ 	.word	0x00004cd0


	//   ....[24]....
        /*027c*/ 	.word	0x00004d70


	//   ....[25]....
        /*0280*/ 	.word	0x00004e10


	//   ....[26]....
        /*0284*/ 	.word	0x00004e80


	//   ....[27]....
        /*0288*/ 	.word	0x00004f20


	//   ....[28]....
        /*028c*/ 	.word	0x00004fc0


	//   ....[29]....
        /*0290*/ 	.word	0x00005030


	//   ....[30]....
        /*0294*/ 	.word	0x000050d0


	//   ....[31]....
        /*0298*/ 	.word	0x00005170


	//   ....[32]....
        /*029c*/ 	.word	0x00005210


	//   ....[33]....
        /*02a0*/ 	.word	0x000052b0


	//   ....[34]....
        /*02a4*/ 	.word	0x00005350


	//   ....[35]....
        /*02a8*/ 	.word	0x000053f0


	//   ....[36]....
        /*02ac*/ 	.word	0x00005460


	//   ....[37]....
        /*02b0*/ 	.word	0x00005500


	//   ....[38]....
        /*02b4*/ 	.word	0x000055a0


	//   ....[39]....
        /*02b8*/ 	.word	0x00005610


	//   ....[40]....
        /*02bc*/ 	.word	0x000056b0


	//   ....[41]....
        /*02c0*/ 	.word	0x00005750


	//   ....[42]....
        /*02c4*/ 	.word	0x000057f0


	//   ....[43]....
        /*02c8*/ 	.word	0x00005890


	//   ....[44]....
        /*02cc*/ 	.word	0x00005900


	//   ....[45]....
        /*02d0*/ 	.word	0x000059a0


	//   ....[46]....
        /*02d4*/ 	.word	0x00005a40


	//   ....[47]....
        /*02d8*/ 	.word	0x00005ab0


	//   ....[48]....
        /*02dc*/ 	.word	0x00005b40


	//   ....[49]....
        /*02e0*/ 	.word	0x00005be0


	//   ....[50]....
        /*02e4*/ 	.word	0x00005c80


	//   ....[51]....
        /*02e8*/ 	.word	0x00005d20


	//   ....[52]....
        /*02ec*/ 	.word	0x00005d90


	//   ....[53]....
        /*02f0*/ 	.word	0x00005e20


	//   ....[54]....
        /*02f4*/ 	.word	0x00005ec0


	//   ....[55]....
        /*02f8*/ 	.word	0x00005f30


	//   ....[56]....
        /*02fc*/ 	.word	0x00005fd0


	//   ....[57]....
        /*0300*/ 	.word	0x00006070


	//   ....[58]....
        /*0304*/ 	.word	0x00006110


	//   ....[59]....
        /*0308*/ 	.word	0x000061b0


	//   ....[60]....
        /*030c*/ 	.word	0x00007900


	//   ....[61]....
        /*0310*/ 	.word	0x00007a50


	//   ....[62]....
        /*0314*/ 	.word	0x00007c30


	//   ....[63]....
        /*0318*/ 	.word	0x00007e10


	//   ....[64]....
        /*031c*/ 	.word	0x000080c0


	//   ....[65]....
        /*0320*/ 	.word	0x00008370


	//   ....[66]....
        /*0324*/ 	.word	0x000084c0


	//   ....[67]....
        /*0328*/ 	.word	0x000086a0


	//   ....[68]....
        /*032c*/ 	.word	0x00008880


	//   ....[69]....
        /*0330*/ 	.word	0x00008e70


	//   ....[70]....
        /*0334*/ 	.word	0x000091b0


	//   ....[71]....
        /*0338*/ 	.word	0x00009aa0


	//   ....[72]....
        /*033c*/ 	.word	0x00009e30


	//   ....[73]....
        /*0340*/ 	.word	0x0000a140


	//   ....[74]....
        /*0344*/ 	.word	0x0000ae40


	//   ....[75]....
        /*0348*/ 	.word	0x0000afb0


	//   ....[76]....
        /*034c*/ 	.word	0x0000b120


	//   ....[77]....
        /*0350*/ 	.word	0x0000b290


	//   ....[78]....
        /*0354*/ 	.word	0x0000b820


	//   ....[79]....
        /*0358*/ 	.word	0x0000e310


	//   ....[80]....
        /*035c*/ 	.word	0x0000e610


	//   ....[81]....
        /*0360*/ 	.word	0x0000f010


	//----- nvinfo : EIATTR_MBARRIER_INSTR_OFFSETS
	.align		4
.L_64:
        /*0364*/ 	.byte	0x04, 0x39
        /*0366*/ 	.short	(.L_66 - .L_65)


	//   ....[0]....
.L_65:
        /*0368*/ 	.word	0x000009b0
        /*036c*/ 	.word	0x000000ff
        /*0370*/ 	.word	0x0000a000
        /*0374*/ 	.short	0x0100
        /*0376*/ 	.byte	0x05
	.zero		1


	//   ....[1]....
        /*0378*/ 	.word	0x000009c0
        /*037c*/ 	.word	0x000000ff
        /*0380*/ 	.word	0x0000a010
        /*0384*/ 	.short	0x0100
        /*0386*/ 	.byte	0x05
	.zero		1


	//   ....[2]....
        /*0388*/ 	.word	0x000009d0
        /*038c*/ 	.word	0x000000ff
        /*0390*/ 	.word	0x0000a008
        /*0394*/ 	.short	0x0100
        /*0396*/ 	.byte	0x05
	.zero		1


	//   ....[3]....
        /*0398*/ 	.word	0x000009e0
        /*039c*/ 	.word	0x000000ff
        /*03a0*/ 	.word	0x0000a018
        /*03a4*/ 	.short	0x0100
        /*03a6*/ 	.byte	0x05
	.zero		1


	//   ....[4]....
        /*03a8*/ 	.word	0x00000bc0
        /*03ac*/ 	.word	0x000000ff
        /*03b0*/ 	.word	0x0000a020
        /*03b4*/ 	.short	0x0100
        /*03b6*/ 	.byte	0x05
	.zero		1


	//   ....[5]....
        /*03b8*/ 	.word	0x00000bd0
        /*03bc*/ 	.word	0x000000ff
        /*03c0*/ 	.word	0x0000a038
        /*03c4*/ 	.short	0x0100
        /*03c6*/ 	.byte	0x05
	.zero		1


	//   ....[6]....
        /*03c8*/ 	.word	0x00000be0
        /*03cc*/ 	.word	0x000000ff
        /*03d0*/ 	.word	0x0000a028
        /*03d4*/ 	.short	0x0100
        /*03d6*/ 	.byte	0x05
	.zero		1


	//   ....[7]....
        /*03d8*/ 	.word	0x00000bf0
        /*03dc*/ 	.word	0x000000ff
        /*03e0*/ 	.word	0x0000a040
        /*03e4*/ 	.short	0x0100
        /*03e6*/ 	.byte	0x05
	.zero		1


	//   ....[8]....
        /*03e8*/ 	.word	0x00000c00
        /*03ec*/ 	.word	0x000000ff
        /*03f0*/ 	.word	0x0000a030
        /*03f4*/ 	.short	0x0100
        /*03f6*/ 	.byte	0x05
	.zero		1


	//   ....[9]....
        /*03f8*/ 	.word	0x00000c10
        /*03fc*/ 	.word	0x000000ff
        /*0400*/ 	.word	0x0000a048
        /*0404*/ 	.short	0x0100
        /*0406*/ 	.byte	0x05
	.zero		1


	//   ....[10]....
        /*0408*/ 	.word	0x00000d40
        /*040c*/ 	.word	0x000000ff
        /*0410*/ 	.word	0x0000a050
        /*0414*/ 	.short	0x0100
        /*0416*/ 	.byte	0x06
	.zero		1


	//   ....[11]....
        /*0418*/ 	.word	0x00000d50
        /*041c*/ 	.word	0x000000ff
        /*0420*/ 	.word	0x0000a058
        /*0424*/ 	.short	0x0100
        /*0426*/ 	.byte	0x06
	.zero		1


	//   ....[12]....
        /*0428*/ 	.word	0x00000f00
        /*042c*/ 	.word	0x000000ff
        /*0430*/ 	.word	0x0000a060
        /*0434*/ 	.short	0x0100
        /*0436*/ 	.byte	0x06
	.zero		1


	//   ....[13]....
        /*0438*/ 	.word	0x00000f10
        /*043c*/ 	.word	0x000000ff
        /*0440*/ 	.word	0x0000a068
        /*0444*/ 	.short	0x0100
        /*0446*/ 	.byte	0x06
	.zero		1


	//   ....[14]....
        /*0448*/ 	.word	0x000010f0
        /*044c*/ 	.word	0x000000ff
        /*0450*/ 	.word	0x0000a070
        /*0454*/ 	.short	0x0100
        /*0456*/ 	.byte	0x05
	.zero		1


	//   ....[15]....
        /*0458*/ 	.word	0x00001100
        /*045c*/ 	.word	0x000000ff
        /*0460*/ 	.word	0x0000a078
        /*0464*/ 	.short	0x0100
        /*0466*/ 	.byte	0x05
	.zero		1


	//   ....[16]....
        /*0468*/ 	.word	0x000012e0
        /*046c*/ 	.word	0x000000ff
        /*0470*/ 	.word	0x0000a080
        /*0474*/ 	.short	0x0100
        /*0476*/ 	.byte	0x05
	.zero		1


	//   ....[17]....
        /*0478*/ 	.word	0x000012f0
        /*047c*/ 	.word	0x000000ff
        /*0480*/ 	.word	0x0000a088
        /*0484*/ 	.short	0x0100
        /*0486*/ 	.byte	0x05
	.zero		1


	//   ....[18]....
        /*0488*/ 	.word	0x00001420
        /*048c*/ 	.word	0x000000ff
        /*0490*/ 	.word	0x0000a090
        /*0494*/ 	.short	0x0100
        /*0496*/ 	.byte	0x08
	.zero		1


	//   ....[19]....
        /*0498*/ 	.word	0x00001430
        /*049c*/ 	.word	0x000000ff
        /*04a0*/ 	.word	0x0000a0a0
        /*04a4*/ 	.short	0x0100
        /*04a6*/ 	.byte	0x08
	.zero		1


	//   ....[20]....
        /*04a8*/ 	.word	0x00001440
        /*04ac*/ 	.word	0x000000ff
        /*04b0*/ 	.word	0x0000a098
        /*04b4*/ 	.short	0x0100
        /*04b6*/ 	.byte	0x08
	.zero		1


	//   ....[21]....
        /*04b8*/ 	.word	0x00001450
        /*04bc*/ 	.word	0x000000ff
        /*04c0*/ 	.word	0x0000a0a8
        /*04c4*/ 	.short	0x0100
        /*04c6*/ 	.byte	0x08
	.zero		1


	//   ....[22]....
        /*04c8*/ 	.word	0x00001580
        /*04cc*/ 	.word	0x000000ff
        /*04d0*/ 	.word	0x0000a0b0
        /*04d4*/ 	.short	0x0100
        /*04d6*/ 	.byte	0x08
	.zero		1


	//   ....[23]....
        /*04d8*/ 	.word	0x00001590
        /*04dc*/ 	.word	0x000000ff
        /*04e0*/ 	.word	0x0000a0c0
        /*04e4*/ 	.short	0x0100
        /*04e6*/ 	.byte	0x08
	.zero		1


	//   ....[24]....
        /*04e8*/ 	.word	0x000015a0
        /*04ec*/ 	.word	0x000000ff
        /*04f0*/ 	.word	0x0000a0b8
        /*04f4*/ 	.short	0x0100
        /*04f6*/ 	.byte	0x08
	.zero		1


	//   ....[25]....
        /*04f8*/ 	.word	0x000015b0
        /*04fc*/ 	.word	0x000000ff
        /*0500*/ 	.word	0x0000a0c8
        /*0504*/ 	.short	0x0100
        /*0506*/ 	.byte	0x08
	.zero		1


	//   ....[26]....
        /*0508*/ 	.word	0x000016a0
        /*050c*/ 	.word	0x000000ff
        /*0510*/ 	.word	0x0000a0d0
        /*0514*/ 	.short	0x0100
        /*0516*/ 	.byte	0x05
	.zero		1


	//   ....[27]....
        /*0518*/ 	.word	0x000016b0
        /*051c*/ 	.word	0x000000ff
        /*0520*/ 	.word	0x0000a0d8
        /*0524*/ 	.short	0x0100
        /*0526*/ 	.byte	0x05
	.zero		1


	//   ....[28]....
        /*0528*/ 	.word	0x00001b20
        /*052c*/ 	.word	0x000000ff
        /*0530*/ 	.word	0x0000a000
        /*0534*/ 	.short	0x010a
        /*0536*/ 	.byte	0x04
	.zero		1


	//   ....[29]....
        /*0538*/ 	.word	0x00001b60
        /*053c*/ 	.word	0x000000ff
        /*0540*/ 	.word	0x0000a020
        /*0544*/ 	.short	0x010a
        /*0546*/ 	.byte	0x04
	.zero		1


	//   ....[30]....
        /*0548*/ 	.word	0x00001c00
        /*054c*/ 	.word	0x000000ff
        /*0550*/ 	.word	0x0000a058
        /*0554*/ 	.short	0x010a
        /*0556*/ 	.byte	0x04
	.zero		1


	//   ....[31]....
        /*0558*/ 	.word	0x00001d70
        /*055c*/ 	.word	0x000000ff
        /*0560*/ 	.word	0x0000a008
        /*0564*/ 	.short	0x010a
        /*0566*/ 	.byte	0x04
	.zero		1


	//   ....[32]....
        /*0568*/ 	.word	0x00001dd0
        /*056c*/ 	.word	0x000000ff
        /*0570*/ 	.word	0x0000a068
        /*0574*/ 	.short	0x010a
        /*0576*/ 	.byte	0x04
	.zero		1


	//   ....[33]....
        /*0578*/ 	.word	0x00001fa0
        /*057c*/ 	.word	0x000000ff
        /*0580*/ 	.word	0x0000a028
        /*0584*/ 	.short	0x010a
        /*0586*/ 	.byte	0x04
	.zero		1


	//   ....[34]....
        /*0588*/ 	.word	0x00001fe0
        /*058c*/ 	.word	0x000000ff
        /*0590*/ 	.word	0x0000a0a0
        /*0594*/ 	.short	0x010a
        /*0596*/ 	.byte	0x04
	.zero		1


	//   ....[35]....
        /*0598*/ 	.word	0x00002020
        /*059c*/ 	.word	0x000000ff
        /*05a0*/ 	.word	0x0000a058
        /*05a4*/ 	.short	0x010a
        /*05a6*/ 	.byte	0x04
	.zero		1


	//   ....[36]....
        /*05a8*/ 	.word	0x00002630
        /*05ac*/ 	.word	0x000000ff
        /*05b0*/ 	.word	0x0000a020
        /*05b4*/ 	.short	0x010a
        /*05b6*/ 	.byte	0x0b
	.zero		1


	//   ....[37]....
        /*05b8*/ 	.word	0x00002820
        /*05bc*/ 	.word	0x000000ff
        /*05c0*/ 	.word	0x0000a0a8
        /*05c4*/ 	.short	0x010a
        /*05c6*/ 	.byte	0x04
	.zero		1


	//   ....[38]....
        /*05c8*/ 	.word	0x00002890
        /*05cc*/ 	.word	0x000000ff
        /*05d0*/ 	.word	0x0000a068
        /*05d4*/ 	.short	0x010a
        /*05d6*/ 	.byte	0x04
	.zero		1


	//   ....[39]....
        /*05d8*/ 	.word	0x00002fa0
        /*05dc*/ 	.word	0x000000ff
        /*05e0*/ 	.word	0x0000a020
        /*05e4*/ 	.short	0x010a
        /*05e6*/ 	.byte	0x08
	.zero		1


	//   ....[40]....
        /*05e8*/ 	.word	0x00002ff0
        /*05ec*/ 	.word	0x000000ff
        /*05f0*/ 	.word	0x0000a0a0
        /*05f4*/ 	.short	0x010a
        /*05f6*/ 	.byte	0x04
	.zero		1


	//   ....[41]....
        /*05f8*/ 	.word	0x00003060
        /*05fc*/ 	.word	0x000000ff
        /*0600*/ 	.word	0x0000a058
        /*0604*/ 	.short	0x010a
        /*0606*/ 	.byte	0x04
	.zero		1


	//   ....[42]....
        /*0608*/ 	.word	0x00003690
        /*060c*/ 	.word	0x000000ff
        /*0610*/ 	.word	0x0000a0a8
        /*0614*/ 	.short	0x010a
        /*0616*/ 	.byte	0x04
	.zero		1


	//   ....[43]....
        /*0618*/ 	.word	0x00003700
        /*061c*/ 	.word	0x000000ff
        /*0620*/ 	.word	0x0000a068
        /*0624*/ 	.short	0x010a
        /*0626*/ 	.byte	0x04
	.zero		1


	//   ....[44]....
        /*0628*/ 	.word	0x00003dd0
        /*062c*/ 	.word	0x00000011
        /*0630*/ 	.word	0x0000a0c0
        /*0634*/ 	.short	0x010a
        /*0636*/ 	.byte	0xff
	.zero		1


	//   ....[45]....
        /*0638*/ 	.word	0x00006a00
        /*063c*/ 	.word	0x00000011
        /*0640*/ 	.word	0x0000a0b0
        /*0644*/ 	.short	0x0101
        /*0646*/ 	.byte	0xff
	.zero		1


	//   ....[46]....
        /*0648*/ 	.word	0x00006fb0
        /*064c*/ 	.word	0x00000011
        /*0650*/ 	.word	0x0000a0c8
        /*0654*/ 	.short	0x010a
        /*0656*/ 	.byte	0xff
	.zero		1


	//   ....[47]....
        /*0658*/ 	.word	0x000072b0
        /*065c*/ 	.word	0x00000011
        /*0660*/ 	.word	0x0000a0b8
        /*0664*/ 	.short	0x0101
        /*0666*/ 	.byte	0xff
	.zero		1


	//   ....[48]....
        /*0668*/ 	.word	0x00007390
        /*066c*/ 	.word	0x000000ff
        /*0670*/ 	.word	0x0000a070
        /*0674*/ 	.short	0x010a
        /*0676*/ 	.byte	0x27
	.zero		1


	//   ....[49]....
        /*0678*/ 	.word	0x00007410
        /*067c*/ 	.word	0x000000ff
        /*0680*/ 	.word	0x00000000
        /*0684*/ 	.short	0x0101
        /*0686*/ 	.byte	0x04
	.zero		1


	//   ....[50]....
        /*0688*/ 	.word	0x00007440
        /*068c*/ 	.word	0x000000ff
        /*0690*/ 	.word	0x0000a080
        /*0694*/ 	.short	0x010a
        /*0696*/ 	.byte	0x27
	.zero		1


	//   ....[51]....
        /*0698*/ 	.word	0x00007650
        /*069c*/ 	.word	0x000000ff
        /*06a0*/ 	.word	0x0000a070
        /*06a4*/ 	.short	0x010a
        /*06a6*/ 	.byte	0x27
	.zero		1


	//   ....[52]....
        /*06a8*/ 	.word	0x000077b0
        /*06ac*/ 	.word	0x000000ff
        /*06b0*/ 	.word	0x0000a090
        /*06b4*/ 	.short	0x010a
        /*06b6*/ 	.byte	0x27
	.zero		1


	//   ....[53]....
        /*06b8*/ 	.word	0x00007ec0
        /*06bc*/ 	.word	0x000000ff
        /*06c0*/ 	.word	0x00000000
        /*06c4*/ 	.short	0x0101
        /*06c6*/ 	.byte	0x04
	.zero		1


	//   ....[54]....
        /*06c8*/ 	.word	0x00007f40
        /*06cc*/ 	.word	0x000000ff
        /*06d0*/ 	.word	0x00000000
        /*06d4*/ 	.short	0x0101
        /*06d6*/ 	.byte	0x04
	.zero		1


	//   ....[55]....
        /*06d8*/ 	.word	0x00007fa0
        /*06dc*/ 	.word	0x000000ff
        /*06e0*/ 	.word	0x0000a080
        /*06e4*/ 	.short	0x010a
        /*06e6*/ 	.byte	0x27
	.zero		1


	//   ....[56]....
        /*06e8*/ 	.word	0x00008220
        /*06ec*/ 	.word	0x000000ff
        /*06f0*/ 	.word	0x0000a098
        /*06f4*/ 	.short	0x010a
        /*06f6*/ 	.byte	0x27
	.zero		1


	//   ....[57]....
        /*06f8*/ 	.word	0x00008910
        /*06fc*/ 	.word	0x000000ff
        /*0700*/ 	.word	0x00000000
        /*0704*/ 	.short	0x0101
        /*0706*/ 	.byte	0x04
	.zero		1


	//   ....[58]....
        /*0708*/ 	.word	0x000089b0
        /*070c*/ 	.word	0x000000ff
        /*0710*/ 	.word	0x00000000
        /*0714*/ 	.short	0x0101
        /*0716*/ 	.byte	0x05
	.zero		1


	//   ....[59]....
        /*0718*/ 	.word	0x00008a60
        /*071c*/ 	.word	0x00000000
        /*0720*/ 	.word	0x00000000
        /*0724*/ 	.short	0x0101
        /*0726*/ 	.byte	0xff
	.zero		1


	//   ....[60]....
        /*0728*/ 	.word	0x00008aa0
        /*072c*/ 	.word	0x0000001a
        /*0730*/ 	.word	0x0000a070
        /*0734*/ 	.short	0x010a
        /*0736*/ 	.byte	0xff
	.zero		1


	//   ....[61]....
        /*0738*/ 	.word	0x00008b10
        /*073c*/ 	.word	0x000000ff
        /*0740*/ 	.word	0x00000000
        /*0744*/ 	.short	0x0101
        /*0746*/ 	.byte	0x04
	.zero		1


	//   ....[62]....
        /*0748*/ 	.word	0x00008b70
        /*074c*/ 	.word	0x0000001a
        /*0750*/ 	.word	0x0000a090
        /*0754*/ 	.short	0x010a
        /*0756*/ 	.byte	0xff
	.zero		1


	//   ....[63]....
        /*0758*/ 	.word	0x00008bf0
        /*075c*/ 	.word	0x0000001a
        /*0760*/ 	.word	0x0000a0c0
        /*0764*/ 	.short	0x010a
        /*0766*/ 	.byte	0xff
	.zero		1


	//   ....[64]....
        /*0768*/ 	.word	0x000098d0
        /*076c*/ 	.word	0x00000000
        /*0770*/ 	.word	0x00000000
        /*0774*/ 	.short	0x0101
        /*0776*/ 	.byte	0xff
	.zero		1


	//   ....[65]....
        /*0778*/ 	.word	0x00009900
        /*077c*/ 	.word	0x0000001a
        /*0780*/ 	.word	0x0000a0b0
        /*0784*/ 	.short	0x0101
        /*0786*/ 	.byte	0xff
	.zero		1


	//   ....[66]....
        /*0788*/ 	.word	0x00009980
        /*078c*/ 	.word	0x0000001a
        /*0790*/ 	.word	0x0000a080
        /*0794*/ 	.short	0x010a
        /*0796*/ 	.byte	0xff
	.zero		1


	//   ....[67]....
        /*0798*/ 	.word	0x00009b30
        /*079c*/ 	.word	0x00000022
        /*07a0*/ 	.word	0x00000000
        /*07a4*/ 	.short	0x0101
        /*07a6*/ 	.byte	0xff
	.zero		1


	//   ....[68]....
        /*07a8*/ 	.word	0x00009b80
        /*07ac*/ 	.word	0x0000001a
        /*07b0*/ 	.word	0x0000a098
        /*07b4*/ 	.short	0x010a
        /*07b6*/ 	.byte	0xff
	.zero		1


	//   ....[69]....
        /*07b8*/ 	.word	0x00009c00
        /*07bc*/ 	.word	0x0000001a
        /*07c0*/ 	.word	0x0000a0c8
        /*07c4*/ 	.short	0x010a
        /*07c6*/ 	.byte	0xff
	.zero		1


	//   ....[70]....
        /*07c8*/ 	.word	0x0000a840
        /*07cc*/ 	.word	0x00000000
        /*07d0*/ 	.word	0x00000000
        /*07d4*/ 	.short	0x0101
        /*07d6*/ 	.byte	0xff
	.zero		1


	//   ....[71]....
        /*07d8*/ 	.word	0x0000a870
        /*07dc*/ 	.word	0x0000001a
        /*07e0*/ 	.word	0x0000a0b8
        /*07e4*/ 	.short	0x0101
        /*07e6*/ 	.byte	0xff
	.zero		1


	//   ....[72]....
        /*07e8*/ 	.word	0x0000aa10
        /*07ec*/ 	.word	0x000000ff
        /*07f0*/ 	.word	0x00000000
        /*07f4*/ 	.short	0x010a
        /*07f6*/ 	.byte	0x04
	.zero		1


	//   ....[73]....
        /*07f8*/ 	.word	0x0000ad20
        /*07fc*/ 	.word	0x000000ff
        /*0800*/ 	.word	0x00000000
        /*0804*/ 	.short	0x010a
        /*0806*/ 	.byte	0x05
	.zero		1


	//   ....[74]....
        /*0808*/ 	.word	0x0000b950
        /*080c*/ 	.word	0x000000ff
        /*0810*/ 	.word	0x00000000
        /*0814*/ 	.short	0x0101
        /*0816*/ 	.byte	0x04
	.zero		1


	//   ....[75]....
        /*0818*/ 	.word	0x0000b9c0
        /*081c*/ 	.word	0x000000ff
        /*0820*/ 	.word	0x00000000
        /*0824*/ 	.short	0x010a
        /*0826*/ 	.byte	0x2e
	.zero		1


	//   ....[76]....
        /*0828*/ 	.word	0x0000bc70
        /*082c*/ 	.word	0x000000ff
        /*0830*/ 	.word	0x00000000
        /*0834*/ 	.short	0x0101
        /*0836*/ 	.byte	0x27
	.zero		1


	//   ....[77]....
        /*0838*/ 	.word	0x0000e760
        /*083c*/ 	.word	0x000000ff
        /*0840*/ 	.word	0x00000000
        /*0844*/ 	.short	0x0101
        /*0846*/ 	.byte	0x06
	.zero		1


	//   ....[78]....
        /*0848*/ 	.word	0x0000e890
        /*084c*/ 	.word	0x000000ff
        /*0850*/ 	.word	0x00000000
        /*0854*/ 	.short	0x010a
        /*0856*/ 	.byte	0x05
	.zero		1


	//   ....[79]....
        /*0858*/ 	.word	0x0000eef0
        /*085c*/ 	.word	0x000000ff
        /*0860*/ 	.word	0x00000000
        /*0864*/ 	.short	0x010a
        /*0866*/ 	.byte	0x05
	.zero		1


	//   ....[80]....
        /*0868*/ 	.word	0x0000f180
        /*086c*/ 	.word	0x000000ff
        /*0870*/ 	.word	0x00000000
        /*0874*/ 	.short	0x0101
        /*0876*/ 	.byte	0x04
	.zero		1


	//   ....[81]....
        /*0878*/ 	.word	0x0000f220
        /*087c*/ 	.word	0x000000ff
        /*0880*/ 	.word	0x00000000
        /*0884*/ 	.short	0x010a
        /*0886*/ 	.byte	0x07
	.zero		1


	//   ....[82]....
        /*0888*/ 	.word	0x0000f2e0
        /*088c*/ 	.word	0x000000ff
        /*0890*/ 	.word	0x00000000
        /*0894*/ 	.short	0x0101
        /*0896*/ 	.byte	0x04
	.zero		1


	//   ....[83]....
        /*0898*/ 	.word	0x0000f650
        /*089c*/ 	.word	0x000000ff
        /*08a0*/ 	.word	0x0000a010
        /*08a4*/ 	.short	0x010a
        /*08a6*/ 	.byte	0x08
	.zero		1


	//   ....[84]....
        /*08a8*/ 	.word	0x0000f7f0
        /*08ac*/ 	.word	0x000000ff
        /*08b0*/ 	.word	0x0000a038
        /*08b4*/ 	.short	0x010a
        /*08b6*/ 	.byte	0x08
	.zero		1


	//   ....[85]....
        /*08b8*/ 	.word	0x0000f9b0
        /*08bc*/ 	.word	0x000000ff
        /*08c0*/ 	.word	0x0000a018
        /*08c4*/ 	.short	0x010a
        /*08c6*/ 	.byte	0x08
	.zero		1


	//   ....[86]....
        /*08c8*/ 	.word	0x0000fb60
        /*08cc*/ 	.word	0x000000ff
        /*08d0*/ 	.word	0x0000a040
        /*08d4*/ 	.short	0x010a
        /*08d6*/ 	.byte	0x08
	.zero		1


	//   ....[87]....
        /*08d8*/ 	.word	0x0000feb0
        /*08dc*/ 	.word	0x000000ff
        /*08e0*/ 	.word	0x0000a038
        /*08e4*/ 	.short	0x010a
        /*08e6*/ 	.byte	0x21
	.zero		1


	//   ....[88]....
        /*08e8*/ 	.word	0x00010080
        /*08ec*/ 	.word	0x000000ff
        /*08f0*/ 	.word	0x0000a038
        /*08f4*/ 	.short	0x010a
        /*08f6*/ 	.byte	0x11
	.zero		1


	//   ....[89]....
        /*08f8*/ 	.word	0x00010270
        /*08fc*/ 	.word	0x000000ff
        /*0900*/ 	.word	0x0000a038
        /*0904*/ 	.short	0x010a
        /*0906*/ 	.byte	0x19
	.zero		1


	//   ....[90]....
        /*0908*/ 	.word	0x00010450
        /*090c*/ 	.word	0x000000ff
        /*0910*/ 	.word	0x0000a038
        /*0914*/ 	.short	0x010a
        /*0916*/ 	.byte	0x11
	.zero		1


	//   ....[91]....
        /*0918*/ 	.word	0x00010640
        /*091c*/ 	.word	0x000000ff
        /*0920*/ 	.word	0x0000a038
        /*0924*/ 	.short	0x010a
        /*0926*/ 	.byte	0x11
	.zero		1


	//   ....[92]....
        /*0928*/ 	.word	0x00010830
        /*092c*/ 	.word	0x000000ff
        /*0930*/ 	.word	0x0000a038
        /*0934*/ 	.short	0x010a
        /*0936*/ 	.byte	0x11
	.zero		1


	//   ....[93]....
        /*0938*/ 	.word	0x00010a20
        /*093c*/ 	.word	0x000000ff
        /*0940*/ 	.word	0x0000a038
        /*0944*/ 	.short	0x010a
        /*0946*/ 	.byte	0x11
	.zero		1


	//   ....[94]....
        /*0948*/ 	.word	0x00010c10
        /*094c*/ 	.word	0x000000ff
        /*0950*/ 	.word	0x0000a038
        /*0954*/ 	.short	0x010a
        /*0956*/ 	.byte	0x11
	.zero		1


	//   ....[95]....
        /*0958*/ 	.word	0x00010ea0
        /*095c*/ 	.word	0x000000ff
        /*0960*/ 	.word	0x0000a038
        /*0964*/ 	.short	0x010a
        /*0966*/ 	.byte	0x19
	.zero		1


	//   ....[96]....
        /*0968*/ 	.word	0x00011080
        /*096c*/ 	.word	0x000000ff
        /*0970*/ 	.word	0x0000a038
        /*0974*/ 	.short	0x010a
        /*0976*/ 	.byte	0x11
	.zero		1


	//   ....[97]....
        /*0978*/ 	.word	0x000114e0
        /*097c*/ 	.word	0x000000ff
        /*0980*/ 	.word	0x0000a0b0
        /*0984*/ 	.short	0x010a
        /*0986*/ 	.byte	0x10
	.zero		1


	//   ....[98]....
        /*0988*/ 	.word	0x00011580
        /*098c*/ 	.word	0x000000ff
        /*0990*/ 	.word	0x0000a0b8
        /*0994*/ 	.short	0x010a
        /*0996*/ 	.byte	0x10
	.zero		1


	//   ....[99]....
        /*0998*/ 	.word	0x000116a0
        /*099c*/ 	.word	0x000000ff
        /*09a0*/ 	.word	0x00000000
        /*09a4*/ 	.short	0x0101
        /*09a6*/ 	.byte	0x05
	.zero		1


	//   ....[100]....
        /*09a8*/ 	.word	0x00011720
        /*09ac*/ 	.word	0x000000ff
        /*09b0*/ 	.word	0x00000000
        /*09b4*/ 	.short	0x0101
        /*09b6*/ 	.byte	0x05
	.zero		1


	//   ....[101]....
        /*09b8*/ 	.word	0x000119b0
        /*09bc*/ 	.word	0x00000000
        /*09c0*/ 	.word	0x0000a000
        /*09c4*/ 	.short	0x010a
        /*09c6*/ 	.byte	0xff
	.zero		1


	//   ....[102]....
        /*09c8*/ 	.word	0x00011a10
        /*09cc*/ 	.word	0x00000000
        /*09d0*/ 	.word	0x0000a020
        /*09d4*/ 	.short	0x010a
        /*09d6*/ 	.byte	0xff
	.zero		1


	//   ....[103]....
        /*09d8*/ 	.word	0x00011a70
        /*09dc*/ 	.word	0x00000003
        /*09e0*/ 	.word	0x0000a058
        /*09e4*/ 	.short	0x010a
        /*09e6*/ 	.byte	0xff
	.zero		1


	//   ....[104]....
        /*09e8*/ 	.word	0x00011ad0
        /*09ec*/ 	.word	0x00000000
        /*09f0*/ 	.word	0x0000a008
        /*09f4*/ 	.short	0x010a
        /*09f6*/ 	.byte	0xff
	.zero		1


	//   ....[105]....
        /*09f8*/ 	.word	0x00011b30
        /*09fc*/ 	.word	0x00000003
        /*0a00*/ 	.word	0x0000a068
        /*0a04*/ 	.short	0x010a
        /*0a06*/ 	.byte	0xff
	.zero		1


	//   ....[106]....
        /*0a08*/ 	.word	0x00011b90
        /*0a0c*/ 	.word	0x00000000
        /*0a10*/ 	.word	0x0000a028
        /*0a14*/ 	.short	0x010a
        /*0a16*/ 	.byte	0xff
	.zero		1


	//   ....[107]....
        /*0a18*/ 	.word	0x00011bf0
        /*0a1c*/ 	.word	0x00000003
        /*0a20*/ 	.word	0x0000a0a0
        /*0a24*/ 	.short	0x010a
        /*0a26*/ 	.byte	0xff
	.zero		1


	//   ....[108]....
        /*0a28*/ 	.word	0x00011c50
        /*0a2c*/ 	.word	0x00000004
        /*0a30*/ 	.word	0x0000a058
        /*0a34*/ 	.short	0x010a
        /*0a36*/ 	.byte	0xff
	.zero		1


	//   ....[109]....
        /*0a38*/ 	.word	0x00011cb0
        /*0a3c*/ 	.word	0x00000003
        /*0a40*/ 	.word	0x0000a020
        /*0a44*/ 	.short	0x010a
        /*0a46*/ 	.byte	0xff
	.zero		1


	//   ....[110]....
        /*0a48*/ 	.word	0x00011d10
        /*0a4c*/ 	.word	0x00000000
        /*0a50*/ 	.word	0x0000a0a8
        /*0a54*/ 	.short	0x010a
        /*0a56*/ 	.byte	0xff
	.zero		1


	//   ....[111]....
        /*0a58*/ 	.word	0x00011d70
        /*0a5c*/ 	.word	0x00000000
        /*0a60*/ 	.word	0x0000a068
        /*0a64*/ 	.short	0x010a
        /*0a66*/ 	.byte	0xff
	.zero		1


	//   ....[112]....
        /*0a68*/ 	.word	0x00011dd0
        /*0a6c*/ 	.word	0x00000000
        /*0a70*/ 	.word	0x0000a020
        /*0a74*/ 	.short	0x010a
        /*0a76*/ 	.byte	0xff
	.zero		1


	//   ....[113]....
        /*0a78*/ 	.word	0x00011e30
        /*0a7c*/ 	.word	0x00000000
        /*0a80*/ 	.word	0x0000a0a0
        /*0a84*/ 	.short	0x010a
        /*0a86*/ 	.byte	0xff
	.zero		1


	//   ....[114]....
        /*0a88*/ 	.word	0x00011e90
        /*0a8c*/ 	.word	0x00000003
        /*0a90*/ 	.word	0x0000a058
        /*0a94*/ 	.short	0x010a
        /*0a96*/ 	.byte	0xff
	.zero		1


	//   ....[115]....
        /*0a98*/ 	.word	0x00011ef0
        /*0a9c*/ 	.word	0x00000000
        /*0aa0*/ 	.word	0x0000a0a8
        /*0aa4*/ 	.short	0x010a
        /*0aa6*/ 	.byte	0xff
	.zero		1


	//   ....[116]....
        /*0aa8*/ 	.word	0x00011f50
        /*0aac*/ 	.word	0x00000000
        /*0ab0*/ 	.word	0x0000a068
        /*0ab4*/ 	.short	0x010a
        /*0ab6*/ 	.byte	0xff
	.zero		1


	//   ....[117]....
        /*0ab8*/ 	.word	0x00011fa0
        /*0abc*/ 	.word	0x00000011
        /*0ac0*/ 	.word	0x0000a0c0
        /*0ac4*/ 	.short	0x010a
        /*0ac6*/ 	.byte	0xff
	.zero		1


	//   ....[118]....
        /*0ac8*/ 	.word	0x00011ff0
        /*0acc*/ 	.word	0x00000011
        /*0ad0*/ 	.word	0x0000a0c8
        /*0ad4*/ 	.short	0x010a
        /*0ad6*/ 	.byte	0xff
	.zero		1


	//   ....[119]....
        /*0ad8*/ 	.word	0x00012050
        /*0adc*/ 	.word	0x00000000
        /*0ae0*/ 	.word	0x0000a070
        /*0ae4*/ 	.short	0x010a
        /*0ae6*/ 	.byte	0xff
	.zero		1


	//   ....[120]....
        /*0ae8*/ 	.word	0x000120b0
        /*0aec*/ 	.word	0x00000000
        /*0af0*/ 	.word	0x0000a080
        /*0af4*/ 	.short	0x010a
        /*0af6*/ 	.byte	0xff
	.zero		1


	//   ....[121]....
        /*0af8*/ 	.word	0x00012110
        /*0afc*/ 	.word	0x00000000
        /*0b00*/ 	.word	0x0000a070
        /*0b04*/ 	.short	0x010a
        /*0b06*/ 	.byte	0xff
	.zero		1


	//   ....[122]....
        /*0b08*/ 	.word	0x00012170
        /*0b0c*/ 	.word	0x00000000
        /*0b10*/ 	.word	0x0000a090
        /*0b14*/ 	.short	0x010a
        /*0b16*/ 	.byte	0xff
	.zero		1


	//   ....[123]....
        /*0b18*/ 	.word	0x000121d0
        /*0b1c*/ 	.word	0x00000000
        /*0b20*/ 	.word	0x0000a080
        /*0b24*/ 	.short	0x010a
        /*0b26*/ 	.byte	0xff
	.zero		1


	//   ....[124]....
        /*0b28*/ 	.word	0x00012230
        /*0b2c*/ 	.word	0x00000000
        /*0b30*/ 	.word	0x0000a098
        /*0b34*/ 	.short	0x010a
        /*0b36*/ 	.byte	0xff
	.zero		1


	//   ....[125]....
        /*0b38*/ 	.word	0x00012280
        /*0b3c*/ 	.word	0x0000001a
        /*0b40*/ 	.word	0x0000a070
        /*0b44*/ 	.short	0x010a
        /*0b46*/ 	.byte	0xff
	.zero		1


	//   ....[126]....
        /*0b48*/ 	.word	0x000122d0
        /*0b4c*/ 	.word	0x0000001a
        /*0b50*/ 	.word	0x0000a090
        /*0b54*/ 	.short	0x010a
        /*0b56*/ 	.byte	0xff
	.zero		1


	//   ....[127]....
        /*0b58*/ 	.word	0x00012320
        /*0b5c*/ 	.word	0x0000001a
        /*0b60*/ 	.word	0x0000a0c0
        /*0b64*/ 	.short	0x010a
        /*0b66*/ 	.byte	0xff
	.zero		1


	//   ....[128]....
        /*0b68*/ 	.word	0x00012370
        /*0b6c*/ 	.word	0x0000001a
        /*0b70*/ 	.word	0x0000a080
        /*0b74*/ 	.short	0x010a
        /*0b76*/ 	.byte	0xff
	.zero		1


	//   ....[129]....
        /*0b78*/ 	.word	0x000123c0
        /*0b7c*/ 	.word	0x0000001a
        /*0b80*/ 	.word	0x0000a098
        /*0b84*/ 	.short	0x010a
        /*0b86*/ 	.byte	0xff
	.zero		1


	//   ....[130]....
        /*0b88*/ 	.word	0x00012410
        /*0b8c*/ 	.word	0x0000001a
        /*0b90*/ 	.word	0x0000a0c8
        /*0b94*/ 	.short	0x010a
        /*0b96*/ 	.byte	0xff
	.zero		1


	//   ....[131]....
        /*0b98*/ 	.word	0x00012470
        /*0b9c*/ 	.word	0x00000000
        /*0ba0*/ 	.word	0x00000000
        /*0ba4*/ 	.short	0x010a
        /*0ba6*/ 	.byte	0xff
	.zero		1


	//   ....[132]....
        /*0ba8*/ 	.word	0x000124d0
        /*0bac*/ 	.word	0x00000000
        /*0bb0*/ 	.word	0x00000000
        /*0bb4*/ 	.short	0x010a
        /*0bb6*/ 	.byte	0xff
	.zero		1


	//   ....[133]....
        /*0bb8*/ 	.word	0x00012530
        /*0bbc*/ 	.word	0x00000004
        /*0bc0*/ 	.word	0x00000000
        /*0bc4*/ 	.short	0x010a
        /*0bc6*/ 	.byte	0xff
	.zero		1


	//   ....[134]....
        /*0bc8*/ 	.word	0x00012590
        /*0bcc*/ 	.word	0x00000005
        /*0bd0*/ 	.word	0x00000000
        /*0bd4*/ 	.short	0x010a
        /*0bd6*/ 	.byte	0xff
	.zero		1


	//   ....[135]....
        /*0bd8*/ 	.word	0x000125f0
        /*0bdc*/ 	.word	0x00000003
        /*0be0*/ 	.word	0x00000000
        /*0be4*/ 	.short	0x010a
        /*0be6*/ 	.byte	0xff
	.zero		1


	//   ....[136]....
        /*0be8*/ 	.word	0x00012650
        /*0bec*/ 	.word	0x00000000
        /*0bf0*/ 	.word	0x00000000
        /*0bf4*/ 	.short	0x010a
        /*0bf6*/ 	.byte	0xff
	.zero		1


	//   ....[137]....
        /*0bf8*/ 	.word	0x000126b0
        /*0bfc*/ 	.word	0x00000000
        /*0c00*/ 	.word	0x0000a010
        /*0c04*/ 	.short	0x010a
        /*0c06*/ 	.byte	0xff
	.zero		1


	//   ....[138]....
        /*0c08*/ 	.word	0x00012710
        /*0c0c*/ 	.word	0x00000000
        /*0c10*/ 	.word	0x0000a038
        /*0c14*/ 	.short	0x010a
        /*0c16*/ 	.byte	0xff
	.zero		1


	//   ....[139]....
        /*0c18*/ 	.word	0x00012770
        /*0c1c*/ 	.word	0x00000000
        /*0c20*/ 	.word	0x0000a018
        /*0c24*/ 	.short	0x010a
        /*0c26*/ 	.byte	0xff
	.zero		1


	//   ....[140]....
        /*0c28*/ 	.word	0x000127d0
        /*0c2c*/ 	.word	0x00000000
        /*0c30*/ 	.word	0x0000a040
        /*0c34*/ 	.short	0x010a
        /*0c36*/ 	.byte	0xff
	.zero		1


	//   ....[141]....
        /*0c38*/ 	.word	0x00012830
        /*0c3c*/ 	.word	0x00000000
        /*0c40*/ 	.word	0x0000a038
        /*0c44*/ 	.short	0x010a
        /*0c46*/ 	.byte	0xff
	.zero		1


	//   ....[142]....
        /*0c48*/ 	.word	0x00012890
        /*0c4c*/ 	.word	0x00000000
        /*0c50*/ 	.word	0x0000a038
        /*0c54*/ 	.short	0x010a
        /*0c56*/ 	.byte	0xff
	.zero		1


	//   ....[143]....
        /*0c58*/ 	.word	0x000128f0
        /*0c5c*/ 	.word	0x00000000
        /*0c60*/ 	.word	0x0000a038
        /*0c64*/ 	.short	0x010a
        /*0c66*/ 	.byte	0xff
	.zero		1


	//   ....[144]....
        /*0c68*/ 	.word	0x00012950
        /*0c6c*/ 	.word	0x00000000
        /*0c70*/ 	.word	0x0000a038
        /*0c74*/ 	.short	0x010a
        /*0c76*/ 	.byte	0xff
	.zero		1


	//   ....[145]....
        /*0c78*/ 	.word	0x000129b0
        /*0c7c*/ 	.word	0x00000000
        /*0c80*/ 	.word	0x0000a038
        /*0c84*/ 	.short	0x010a
        /*0c86*/ 	.byte	0xff
	.zero		1


	//   ....[146]....
        /*0c88*/ 	.word	0x00012a10
        /*0c8c*/ 	.word	0x00000000
        /*0c90*/ 	.word	0x0000a038
        /*0c94*/ 	.short	0x010a
        /*0c96*/ 	.byte	0xff
	.zero		1


	//   ....[147]....
        /*0c98*/ 	.word	0x00012a70
        /*0c9c*/ 	.word	0x00000000
        /*0ca0*/ 	.word	0x0000a038
        /*0ca4*/ 	.short	0x010a
        /*0ca6*/ 	.byte	0xff
	.zero		1


	//   ....[148]....
        /*0ca8*/ 	.word	0x00012ad0
        /*0cac*/ 	.word	0x00000000
        /*0cb0*/ 	.word	0x0000a038
        /*0cb4*/ 	.short	0x010a
        /*0cb6*/ 	.byte	0xff
	.zero		1


	//   ....[149]....
        /*0cb8*/ 	.word	0x00012b30
        /*0cbc*/ 	.word	0x00000000
        /*0cc0*/ 	.word	0x0000a038
        /*0cc4*/ 	.short	0x010a
        /*0cc6*/ 	.byte	0xff
	.zero		1


	//   ....[150]....
        /*0cc8*/ 	.word	0x00012b90
        /*0ccc*/ 	.word	0x00000000
        /*0cd0*/ 	.word	0x0000a038
        /*0cd4*/ 	.short	0x010a
        /*0cd6*/ 	.byte	0xff
	.zero		1


	//   ....[151]....
        /*0cd8*/ 	.word	0x00012bf0
        /*0cdc*/ 	.word	0x00000000
        /*0ce0*/ 	.word	0x0000a0b0
        /*0ce4*/ 	.short	0x010a
        /*0ce6*/ 	.byte	0xff
	.zero		1


	//   ....[152]....
        /*0ce8*/ 	.word	0x00012c50
        /*0cec*/ 	.word	0x00000000
        /*0cf0*/ 	.word	0x0000a0b8
        /*0cf4*/ 	.short	0x010a
        /*0cf6*/ 	.byte	0xff
	.zero		1


	//----- nvinfo : EIATTR_NUM_MBARRIERS
	.align		4
.L_66:
        /*0cf8*/ 	.byte	0x03, 0x38
        /*0cfa*/ 	.short	0x001c


	//----- nvinfo : EIATTR_EXIT_INSTR_OFFSETS
	.align		4
        /*0cfc*/ 	.byte	0x04, 0x1c
        /*0cfe*/ 	.short	(.L_68 - .L_67)


	//   ....[0]....
.L_67:
        /*0d00*/ 	.word	0x000017b0


	//   ....[1]....
        /*0d04*/ 	.word	0x00001a30


	//   ....[2]....
        /*0d08*/ 	.word	0x00003c40


	//   ....[3]....
        /*0d0c*/ 	.word	0x00003c80


	//   ....[4]....
        /*0d10*/ 	.word	0x00003cf0


	//   ....[5]....
        /*0d14*/ 	.word	0x000072c0


	//   ....[6]....
        /*0d18*/ 	.word	0x0000a880


	//   ....[7]....
        /*0d1c*/ 	.word	0x0000a920


	//   ....[8]....
        /*0d20*/ 	.word	0x0000f2f0


	//   ....[9]....
        /*0d24*/ 	.word	0x0000f380


	//   ....[10]....
        /*0d28*/ 	.word	0x0000f420


	//   ....[11]....
        /*0d2c*/ 	.word	0x0000fcd0


	//   ....[12]....
        /*0d30*/ 	.word	0x00010e20


	//   ....[13]....
        /*0d34*/ 	.word	0x00011260


	//   ....[14]....
        /*0d38*/ 	.word	0x000112d0


	//   ....[15]....
        /*0d3c*/ 	.word	0x00011990


	//----- nvinfo : EIATTR_INDIRECT_BRANCH_TARGETS
	.align		4
.L_68:
        /*0d40*/ 	.byte	0x04, 0x34
        /*0d42*/ 	.short	(.L_70 - .L_69)


	//   ....[0]....
.L_69:
        /*0d44*/ 	.word	.L_x_436@srel
        /*0d48*/ 	.short	0x0
        /*0d4a*/ 	.short	0x0
        /*0d4c*/ 	.word	0x3
        /*0d50*/ 	.word	.L_x_437@srel
        /*0d54*/ 	.word	.L_x_438@srel
        /*0d58*/ 	.word	.L_x_439@srel


	//----- nvinfo : EIATTR_MAX_THREADS
	.align		4
.L_70:
        /*0d5c*/ 	.byte	0x04, 0x05
        /*0d5e*/ 	.short	(.L_72 - .L_71)
.L_71:
        /*0d60*/ 	.word	0x00000200
        /*0d64*/ 	.word	0x00000001
        /*0d68*/ 	.word	0x00000001


	//----- nvinfo : EIATTR_CRS_STACK_SIZE
	.align		4
.L_72:
        /*0d6c*/ 	.byte	0x04, 0x1e
        /*0d6e*/ 	.short	(.L_74 - .L_73)
.L_73:
        /*0d70*/ 	.word	0x00000000


	//----- nvinfo : EIATTR_CBANK_PARAM_SIZE
	.align		4
.L_74:
        /*0d74*/ 	.byte	0x03, 0x19
        /*0d76*/ 	.short	0x0600


	//----- nvinfo : EIATTR_PARAM_CBANK
	.align		4
        /*0d78*/ 	.byte	0x04, 0x0a
        /*0d7a*/ 	.short	(.L_76 - .L_75)
	.align		4
.L_75:
        /*0d7c*/ 	.word	index@(.nv.constant0._ZN7cutlass13device_kernelINS_4fmha6kernel36Sm100FmhaFwdKernelTmaWarpspecializedIN4cute5tupleIJiiiNS5_IJNS5_IJiiEEEiEEEEEENS1_10collective38Sm100FmhaFwdMainloopTmaWarpspecializedINS_6half_tEffNS5_IJNS4_1CILi256EEENSC_ILi128EEENSC_ILi32EEEEEENS5_IJiNSC_ILi1EEES7_EEENS5_IJiSH_NS5_IJNS5_IJNSC_ILi0EEEiEEEiEEEEEESM_NS9_6NoMaskENS5_IJNSC_ILi2EEESH_SH_EEENSC_ILb0EEEEENS9_38Sm100FmhaFwdEpilogueTmaWarpspecializedISB_fNS5_IJSE_SF_SE_EEESI_NS5_IJSH_S7_EEESQ_EENS2_23IndividualTileSchedulerENS2_41Sm100FmhaCtxKernelWarpspecializedScheduleEEEEEvNT_6ParamsE)
        /*0d80*/ 	.short	0x0380
        /*0d82*/ 	.short	0x0600


	//----- nvinfo : EIATTR_SW_WAR
	.align		4
.L_76:
        /*0d84*/ 	.byte	0x04, 0x36
        /*0d86*/ 	.short	(.L_78 - .L_77)
.L_77:
        /*0d88*/ 	.word	0x00000008
.L_78:


//--------------------- .nv.callgraph             --------------------------
	.section	.nv.callgraph,"",@"SHT_CUDA_CALLGRAPH"
	.align	4
	.sectionentsize	8
	.align		4
        /*0000*/ 	.word	0x00000000
	.align		4
        /*0004*/ 	.word	0xffffffff
	.align		4
        /*0008*/ 	.word	index@(_ZN7cutlass13device_kernelINS_4fmha6kernel36Sm100FmhaFwdKernelTmaWarpspecializedIN4cute5tupleIJiiiNS5_IJNS5_IJiiEEEiEEEEEENS1_10collective38Sm100FmhaFwdMainloopTmaWarpspecializedINS_6half_tEffNS5_IJNS4_1CILi256EEENSC_ILi128EEENSC_ILi32EEEEEENS5_IJiNSC_ILi1EEES7_EEENS5_IJiSH_NS5_IJNS5_IJNSC_ILi0EEEiEEEiEEEEEESM_NS9_6NoMaskENS5_IJNSC_ILi2EEESH_SH_EEENSC_ILb0EEEEENS9_38Sm100FmhaFwdEpilogueTmaWarpspecializedISB_fNS5_IJSE_SF_SE_EEESI_NS5_IJSH_S7_EEESQ_EENS2_23IndividualTileSchedulerENS2_41Sm100FmhaCtxKernelWarpspecializedScheduleEEEEEvNT_6ParamsE)
	.align		4
        /*000c*/ 	.word	index@(__assertfail)
	.align		4
        /*0010*/ 	.word	index@(_ZN7cutlass13device_kernelINS_4fmha6kernel36Sm100FmhaFwdKernelTmaWarpspecializedIN4cute5tupleIJiiiNS5_IJNS5_IJiiEEEiEEEEEENS1_10collective38Sm100FmhaFwdMainloopTmaWarpspecializedINS_6half_tEffNS5_IJNS4_1CILi256EEENSC_ILi128EEENSC_ILi32EEEEEENS5_IJiNSC_ILi1EEES7_EEENS5_IJiSH_NS5_IJNS5_IJNSC_ILi0EEEiEEEiEEEEEESM_NS9_6NoMaskENS5_IJNSC_ILi2EEESH_SH_EEENSC_ILb0EEEEENS9_38Sm100FmhaFwdEpilogueTmaWarpspecializedISB_fNS5_IJSE_SF_SE_EEESI_NS5_IJSH_S7_EEESQ_EENS2_23IndividualTileSchedulerENS2_41Sm100FmhaCtxKernelWarpspecializedScheduleEEEEEvNT_6ParamsE)
	.align		4
        /*0014*/ 	.word	index@(vprintf)
	.align		4
        /*0018*/ 	.word	0x00000000
	.align		4
        /*001c*/ 	.word	0xfffffffe
	.align		4
        /*0020*/ 	.word	0x00000000
	.align		4
        /*0024*/ 	.word	0xfffffffd
	.align		4
        /*0028*/ 	.word	0x00000000
	.align		4
        /*002c*/ 	.word	0xfffffffc


//--------------------- .nv.constant4             --------------------------
	.section	.nv.constant4,"a",@progbits
	.align	8
	.align		8
.nv.constant4:
        /*0000*/ 	.dword	vprintf
	.align		8
        /*0008*/ 	.dword	__assertfail
	.align		8
        /*0010*/ 	.dword	__unnamed_1
	.align		8
        /*0018*/ 	.dword	__unnamed_2
	.align		8
        /*0020*/ 	.dword	__unnamed_3
	.align		8
        /*0028*/ 	.dword	__unnamed_4
	.align		8
        /*0030*/ 	.dword	__unnamed_5
	.align		8
        /*0038*/ 	.dword	__unnamed_6
	.align		8
        /*0040*/ 	.dword	__unnamed_7
	.align		8
        /*0048*/ 	.dword	_ZN39_INTERNAL_7f0a1b9d_4_k_cu_b126a925_42044cuda3std3__45__cpo5beginE
	.align		8
        /*0050*/ 	.dword	_ZN39_INTERNAL_7f0a1b9d_4_k_cu_b126a925_42044cuda3std3__45__cpo3endE
	.align		8
        /*0058*/ 	.dword	_ZN39_INTERNAL_7f0a1b9d_4_k_cu_b126a925_42044cuda3std3__45__cpo6cbeginE
	.align		8
        /*0060*/ 	.dword	_ZN39_INTERNAL_7f0a1b9d_4_k_cu_b126a925_42044cuda3std3__45__cpo4cendE
	.align		8
        /*0068*/ 	.dword	_ZN39_INTERNAL_7f0a1b9d_4_k_cu_b126a925_42044cuda3std3__441_GLOBAL__N__7f0a1b9d_4_k_cu_b126a925_42046ignoreE
	.align		8
        /*0070*/ 	.dword	_ZN39_INTERNAL_7f0a1b9d_4_k_cu_b126a925_42044cuda3std3__419piecewise_constructE
	.align		8
        /*0078*/ 	.dword	_ZN39_INTERNAL_7f0a1b9d_4_k_cu_b126a925_42044cuda3std3__48in_placeE
	.align		8
        /*0080*/ 	.dword	_ZN39_INTERNAL_7f0a1b9d_4_k_cu_b126a925_42044cuda3std6ranges3__45__cpo4swapE
	.align		8
        /*0088*/ 	.dword	_ZN39_INTERNAL_7f0a1b9d_4_k_cu_b126a925_42044cuda3std6ranges3__45__cpo9iter_moveE
	.align		8
        /*0090*/ 	.dword	_ZN39_INTERNAL_7f0a1b9d_4_k_cu_b126a925_42044cute7productE
	.align		8
        /*0098*/ 	.dword	_ZN39_INTERNAL_7f0a1b9d_4_k_cu_b126a925_42044cute1_E
	.align		8
        /*00a0*/ 	.dword	$str$22
	.align		8
        /*00a8*/ 	.dword	$str$23
	.align		8
        /*00b0*/ 	.dword	$str$26
	.align		8
        /*00b8*/ 	.dword	$str$27
	.align		8
        /*00c0*/ 	.dword	$str$28
	.align		8
        /*00c8*/ 	.dword	$str$29
	.align		8
        /*00d0*/ 	.dword	$str$30
	.align		8
        /*00d8*/ 	.dword	$str$31
	.align		8
        /*00e0*/ 	.dword	$str$32
	.align		8
        /*00e8*/ 	.dword	$str$33
	.align		8
        /*00f0*/ 	.dword	$str$34
	.align		8
        /*00f8*/ 	.dword	$str$35
	.align		8
        /*0100*/ 	.dword	$str$36
	.align		8
        /*0108*/ 	.dword	$str$37


//--------------------- .nv.constant2._ZN7cutlass13device_kernelINS_4fmha6kernel36Sm100FmhaFwdKernelTmaWarpspecializedIN4cute5tupleIJiiiNS5_IJNS5_IJiiEEEiEEEEEENS1_10collective38Sm100FmhaFwdMainloopTmaWarpspecializedINS_6half_tEffNS5_IJNS4_1CILi256EEENSC_ILi128EEENSC_ILi32EEEEEENS5_IJiNSC_ILi1EEES7_EEENS5_IJiSH_NS5_IJNS5_IJNSC_ILi0EEEiEEEiEEEEEESM_NS9_6NoMaskENS5_IJNSC_ILi2EEESH_SH_EEENSC_ILb0EEEEENS9_38Sm100FmhaFwdEpilogueTmaWarpspecializedISB_fNS5_IJSE_SF_SE_EEESI_NS5_IJSH_S7_EEESQ_EENS2_23IndividualTileSchedulerENS2_41Sm100FmhaCtxKernelWarpspecializedScheduleEEEEEvNT_6ParamsE --------------------------
	.section	.nv.constant2._ZN7cutlass13device_kernelINS_4fmha6kernel36Sm100FmhaFwdKernelTmaWarpspecializedIN4cute5tupleIJiiiNS5_IJNS5_IJiiEEEiEEEEEENS1_10collective38Sm100FmhaFwdMainloopTmaWarpspecializedINS_6half_tEffNS5_IJNS4_1CILi256EEENSC_ILi128EEENSC_ILi32EEEEEENS5_IJiNSC_ILi1EEES7_EEENS5_IJiSH_NS5_IJNS5_IJNSC_ILi0EEEiEEEiEEEEEESM_NS9_6NoMaskENS5_IJNSC_ILi2EEESH_SH_EEENSC_ILb0EEEEENS9_38Sm100FmhaFwdEpilogueTmaWarpspecializedISB_fNS5_IJSE_SF_SE_EEESI_NS5_IJSH_S7_EEESQ_EENS2_23IndividualTileSchedulerENS2_41Sm100FmhaCtxKernelWarpspecializedScheduleEEEEEvNT_6ParamsE,"a",@progbits
	.sectionflags	@""
	.align	4
.nv.constant2._ZN7cutlass13device_kernelINS_4fmha6kernel36Sm100FmhaFwdKernelTmaWarpspecializedIN4cute5tupleIJiiiNS5_IJNS5_IJiiEEEiEEEEEENS1_10collective38Sm100FmhaFwdMainloopTmaWarpspecializedINS_6half_tEffNS5_IJNS4_1CILi256EEENSC_ILi128EEENSC_ILi32EEEEEENS5_IJiNSC_ILi1EEES7_EEENS5_IJiSH_NS5_IJNS5_IJNSC_ILi0EEEiEEEiEEEEEESM_NS9_6NoMaskENS5_IJNSC_ILi2EEESH_SH_EEENSC_ILb0EEEEENS9_38Sm100FmhaFwdEpilogueTmaWarpspecializedISB_fNS5_IJSE_SF_SE_EEESI_NS5_IJSH_S7_EEESQ_EENS2_23IndividualTileSchedulerENS2_41Sm100FmhaCtxKernelWarpspecializedScheduleEEEEEvNT_6ParamsE:
        /*0000*/ 	.byte	0x90, 0xf3, 0x00, 0x00, 0x70, 0x12, 0x01, 0x00, 0x60, 0xf3, 0x00, 0x00


//--------------------- .text._ZN7cutlass13device_kernelINS_4fmha6kernel36Sm100FmhaFwdKernelTmaWarpspecializedIN4cute5tupleIJiiiNS5_IJNS5_IJiiEEEiEEEEEENS1_10collective38Sm100FmhaFwdMainloopTmaWarpspecializedINS_6half_tEffNS5_IJNS4_1CILi256EEENSC_ILi128EEENSC_ILi32EEEEEENS5_IJiNSC_ILi1EEES7_EEENS5_IJiSH_NS5_IJNS5_IJNSC_ILi0EEEiEEEiEEEEEESM_NS9_6NoMaskENS5_IJNSC_ILi2EEESH_SH_EEENSC_ILb0EEEEENS9_38Sm100FmhaFwdEpilogueTmaWarpspecializedISB_fNS5_IJSE_SF_SE_EEESI_NS5_IJSH_S7_EEESQ_EENS2_23IndividualTileSchedulerENS2_41Sm100FmhaCtxKernelWarpspecializedScheduleEEEEEvNT_6ParamsE --------------------------
	.section	.text._ZN7cutlass13device_kernelINS_4fmha6kernel36Sm100FmhaFwdKernelTmaWarpspecializedIN4cute5tupleIJiiiNS5_IJNS5_IJiiEEEiEEEEEENS1_10collective38Sm100FmhaFwdMainloopTmaWarpspecializedINS_6half_tEffNS5_IJNS4_1CILi256EEENSC_ILi128EEENSC_ILi32EEEEEENS5_IJiNSC_ILi1EEES7_EEENS5_IJiSH_NS5_IJNS5_IJNSC_ILi0EEEiEEEiEEEEEESM_NS9_6NoMaskENS5_IJNSC_ILi2EEESH_SH_EEENSC_ILb0EEEEENS9_38Sm100FmhaFwdEpilogueTmaWarpspecializedISB_fNS5_IJSE_SF_SE_EEESI_NS5_IJSH_S7_EEESQ_EENS2_23IndividualTileSchedulerENS2_41Sm100FmhaCtxKernelWarpspecializedScheduleEEEEEvNT_6ParamsE,"ax",@progbits
	.align	128
.text._ZN7cutlass13device_kernelINS_4fmha6kernel36Sm100FmhaFwdKernelTmaWarpspecializedIN4cute5tupleIJiiiNS5_IJNS5_IJiiEEEiEEEEEENS1_10collective38Sm100FmhaFwdMainloopTmaWarpspecializedINS_6half_tEffNS5_IJNS4_1CILi256EEENSC_ILi128EEENSC_ILi32EEEEEENS5_IJiNSC_ILi1EEES7_EEENS5_IJiSH_NS5_IJNS5_IJNSC_ILi0EEEiEEEiEEEEEESM_NS9_6NoMaskENS5_IJNSC_ILi2EEESH_SH_EEENSC_ILb0EEEEENS9_38Sm100FmhaFwdEpilogueTmaWarpspecializedISB_fNS5_IJSE_SF_SE_EEESI_NS5_IJSH_S7_EEESQ_EENS2_23IndividualTileSchedulerENS2_41Sm100FmhaCtxKernelWarpspecializedScheduleEEEEEvNT_6ParamsE:
        .type           _ZN7cutlass13device_kernelINS_4fmha6kernel36Sm100FmhaFwdKernelTmaWarpspecializedIN4cute5tupleIJiiiNS5_IJNS5_IJiiEEEiEEEEEENS1_10collective38Sm100FmhaFwdMainloopTmaWarpspecializedINS_6half_tEffNS5_IJNS4_1CILi256EEENSC_ILi128EEENSC_ILi32EEEEEENS5_IJiNSC_ILi1EEES7_EEENS5_IJiSH_NS5_IJNS5_IJNSC_ILi0EEEiEEEiEEEEEESM_NS9_6NoMaskENS5_IJNSC_ILi2EEESH_SH_EEENSC_ILb0EEEEENS9_38Sm100FmhaFwdEpilogueTmaWarpspecializedISB_fNS5_IJSE_SF_SE_EEESI_NS5_IJSH_S7_EEESQ_EENS2_23IndividualTileSchedulerENS2_41Sm100FmhaCtxKernelWarpspecializedScheduleEEEEEvNT_6ParamsE,@function
        .size           _ZN7cutlass13device_kernelINS_4fmha6kernel36Sm100FmhaFwdKernelTmaWarpspecializedIN4cute5tupleIJiiiNS5_IJNS5_IJiiEEEiEEEEEENS1_10collective38Sm100FmhaFwdMainloopTmaWarpspecializedINS_6half_tEffNS5_IJNS4_1CILi256EEENSC_ILi128EEENSC_ILi32EEEEEENS5_IJiNSC_ILi1EEES7_EEENS5_IJiSH_NS5_IJNS5_IJNSC_ILi0EEEiEEEiEEEEEESM_NS9_6NoMaskENS5_IJNSC_ILi2EEESH_SH_EEENSC_ILb0EEEEENS9_38Sm100FmhaFwdEpilogueTmaWarpspecializedISB_fNS5_IJSE_SF_SE_EEESI_NS5_IJSH_S7_EEESQ_EENS2_23IndividualTileSchedulerENS2_41Sm100FmhaCtxKernelWarpspecializedScheduleEEEEEvNT_6ParamsE,(.L_x_440 - _ZN7cutlass13device_kernelINS_4fmha6kernel36Sm100FmhaFwdKernelTmaWarpspecializedIN4cute5tupleIJiiiNS5_IJNS5_IJiiEEEiEEEEEENS1_10collective38Sm100FmhaFwdMainloopTmaWarpspecializedINS_6half_tEffNS5_IJNS4_1CILi256EEENSC_ILi128EEENSC_ILi32EEEEEENS5_IJiNSC_ILi1EEES7_EEENS5_IJiSH_NS5_IJNS5_IJNSC_ILi0EEEiEEEiEEEEEESM_NS9_6NoMaskENS5_IJNSC_ILi2EEESH_SH_EEENSC_ILb0EEEEENS9_38Sm100FmhaFwdEpilogueTmaWarpspecializedISB_fNS5_IJSE_SF_SE_EEESI_NS5_IJSH_S7_EEESQ_EENS2_23IndividualTileSchedulerENS2_41Sm100FmhaCtxKernelWarpspecializedScheduleEEEEEvNT_6ParamsE)
        .other          _ZN7cutlass13device_kernelINS_4fmha6kernel36Sm100FmhaFwdKernelTmaWarpspecializedIN4cute5tupleIJiiiNS5_IJNS5_IJiiEEEiEEEEEENS1_10collective38Sm100FmhaFwdMainloopTmaWarpspecializedINS_6half_tEffNS5_IJNS4_1CILi256EEENSC_ILi128EEENSC_ILi32EEEEEENS5_IJiNSC_ILi1EEES7_EEENS5_IJiSH_NS5_IJNS5_IJNSC_ILi0EEEiEEEiEEEEEESM_NS9_6NoMaskENS5_IJNSC_ILi2EEESH_SH_EEENSC_ILb0EEEEENS9_38Sm100FmhaFwdEpilogueTmaWarpspecializedISB_fNS5_IJSE_SF_SE_EEESI_NS5_IJSH_S7_EEESQ_EENS2_23IndividualTileSchedulerENS2_41Sm100FmhaCtxKernelWarpspecializedScheduleEEEEEvNT_6ParamsE,@"STO_CUDA_ENTRY STV_DEFAULT"
_ZN7cutlass13device_kernelINS_4fmha6kernel36Sm100FmhaFwdKernelTmaWarpspecializedIN4cute5tupleIJiiiNS5_IJNS5_IJiiEEEiEEEEEENS1_10collective38Sm100FmhaFwdMainloopTmaWarpspecializedINS_6half_tEffNS5_IJNS4_1CILi256EEENSC_ILi128EEENSC_ILi32EEEEEENS5_IJiNSC_ILi1EEES7_EEENS5_IJiSH_NS5_IJNS5_IJNSC_ILi0EEEiEEEiEEEEEESM_NS9_6NoMaskENS5_IJNSC_ILi2EEESH_SH_EEENSC_ILb0EEEEENS9_38Sm100FmhaFwdEpilogueTmaWarpspecializedISB_fNS5_IJSE_SF_SE_EEESI_NS5_IJSH_S7_EEESQ_EENS2_23IndividualTileSchedulerENS2_41Sm100FmhaCtxKernelWarpspecializedScheduleEEEEEvNT_6ParamsE:
[----:B------:R-:W1:Y:S02]  /*0000*/  LDC R1, c[0x0][0x37c] ;  /* 0x0000df00ff017b82 */ /* 0x000e640000000800 */
[----:B-1----:R-:W-:Y:S01]  /*0010*/  IADD3 R1, PT, PT, R1, -0x78, RZ ;  /* 0xffffff8801017810 */ /* 0x002fe20007ffe0ff */
[----:B------:R-:W1:Y:S01]  /*0020*/  S2R R18, SR_TID.X ;  /* 0x0000000000127919 */ /* 0x000e620000002100 */
[----:B------:R-:W2:Y:S01]  /*0030*/  LDCU UR5, c[0x0][0x2f8] ;  /* 0x00005f00ff0577ac */ /* 0x000ea20008000800 */
[----:B------:R-:W3:Y:S01]  /*0040*/  LDCU UR4, c[0x0][0x2fc] ;  /* 0x00005f80ff0477ac */ /* 0x000ee20008000800 */
[----:B------:R-:W-:Y:S02]  /*0050*/  UPLOP3.LUT UP2, UPT, UPT, UPT, UPT, 0x40, 0x4 ;  /* 0x000000000004789c */ /* 0x000fe40003f4e870 */
[----:B------:R-:W-:Y:S02]  /*0060*/  UPLOP3.LUT UP1, UPT, UPT, UPT, UPT, 0x80, 0x8 ;  /* 0x000000000008789c */ /* 0x000fe40003f2f070 */
[----:B------:R-:W-:-:S02]  /*0070*/  UP2UR UR38, UPR, URZ, 0x4 ;  /* 0x00000004ff267883 */ /* 0x000fc40008000000 */
[----:B------:R-:W-:Y:S02]  /*0080*/  UPLOP3.LUT UP2, UPT, UPT, UPT, UPT, 0x80, 0x8 ;  /* 0x000000000008789c */ /* 0x000fe40003f4f070 */
[----:B------:R-:W-:Y:S01]  /*0090*/  UPLOP3.LUT UP0, UPT, UPT, UPT, UPT, 0x40, 0x4 ;  /* 0x000000000004789c */ /* 0x000fe20003f0e870 */
[----:B--2---:R-:W-:Y:S01]  /*00a0*/  IADD3 R23, P0, PT, R1, UR5, RZ ;  /* 0x0000000501177c10 */ /* 0x004fe2000ff1e0ff */
[----:B------:R-:W-:Y:S02]  /*00b0*/  UPLOP3.LUT UP6, UPT, UPT, UPT, UPT, 0x40, 0x4 ;  /* 0x000000000004789c */ /* 0x000fe40003fce870 */
[----:B------:R-:W-:Y:S02]  /*00c0*/  UPLOP3.LUT UP5, UPT, UPT, UPT, UPT, 0x40, 0x4 ;  /* 0x000000000004789c */ /* 0x000fe40003fae870 */
[----:B------:R-:W-:Y:S01]  /*00d0*/  UPLOP3.LUT UP4, UPT, UPT, UPT, UPT, 0x40, 0x4 ;  /* 0x000000000004789c */ /* 0x000fe20003f8e870 */
[----:B---3--:R-:W-:Y:S01]  /*00e0*/  IMAD.X R22, RZ, RZ, UR4, P0 ;  /* 0x00000004ff167e24 */ /* 0x008fe200080e06ff */
[----:B------:R-:W-:Y:S01]  /*00f0*/  UP2UR UR50, UPR, URZ, 0x4 ;  /* 0x00000004ff327883 */ /* 0x000fe20008000000 */
[----:B-1----:R-:W-:-:S05]  /*0100*/  SHF.R.U32.HI R17, RZ, 0x5, R18 ;  /* 0x00000005ff117819 */ /* 0x002fca0000011612 */
[----:B------:R-:W1:Y:S02]  /*0110*/  SHFL.IDX PT, R0, R17, RZ, 0x1f ;  /* 0x00001fff11007589 */ /* 0x000e6400000e0000 */
[----:B-1----:R-:W-:-:S04]  /*0120*/  SHF.R.S32.HI R3, RZ, 0x1f, R0 ;  /* 0x0000001fff037819 */ /* 0x002fc80000011400 */
[----:B------:R-:W-:-:S04]  /*0130*/  LEA.HI R2, R3, R0, RZ, 0x2 ;  /* 0x0000000003027211 */ /* 0x000fc800078f10ff */
[----:B------:R-:W-:-:S04]  /*0140*/  SHF.R.S32.HI R2, RZ, 0x2, R2 ;  /* 0x00000002ff027819 */ /* 0x000fc80000011402 */
[----:B------:R-:W-:-:S13]  /*0150*/  ISETP.NE.AND P1, PT, R2, RZ, PT ;  /* 0x000000ff0200720c */ /* 0x000fda0003f25270 */
[----:B------:R-:W-:Y:S05]  /*0160*/  @!P1 BRA `(.L_x_0) ;  /* 0x0000000400249947 */ /* 0x000fea0003800000 */
[----:B------:R-:W-:-:S13]  /*0170*/  ISETP.NE.AND P0, PT, R2, 0x2, PT ;  /* 0x000000020200780c */ /* 0x000fda0003f05270 */
[----:B------:R-:W-:Y:S05]  /*0180*/  @!P0 BRA `(.L_x_1) ;  /* 0x0000000000f48947 */ /* 0x000fea0003800000 */
[----:B------:R-:W-:-:S13]  /*0190*/  ISETP.NE.AND P0, PT, R2, 0x1, PT ;  /* 0x000000010200780c */ /* 0x000fda0003f05270 */
[----:B------:R-:W-:Y:S05]  /*01a0*/  @P0 BRA `(.L_x_2) ;  /* 0x00000000002c0947 */ /* 0x000fea0003800000 */
[----:B------:R-:W-:Y:S01]  /*01b0*/  HFMA2 R2, -RZ, RZ, 0, 5.9604644775390625e-08 ;  /* 0x00000001ff027431 */ /* 0x000fe200000001ff */
[----:B------:R-:W-:Y:S02]  /*01c0*/  UPLOP3.LUT UP3, UPT, UPT, UPT, UPT, 0x40, 0x4 ;  /* 0x000000000004789c */ /* 0x000fe40003f6e870 */
[----:B------:R-:W-:Y:S02]  /*01d0*/  UPLOP3.LUT UP2, UPT, UPT, UPT, UPT, 0x40, 0x4 ;  /* 0x000000000004789c */ /* 0x000fe40003f4e870 */
[----:B------:R-:W-:Y:S02]  /*01e0*/  UPLOP3.LUT UP1, UPT, UPT, UPT, UPT, 0x80, 0x8 ;  /* 0x000000000008789c */ /* 0x000fe40003f2f070 */
[----:B------:R-:W-:Y:S02]  /*01f0*/  UPLOP3.LUT UP0, UPT, UPT, UPT, UPT, 0x40, 0x4 ;  /* 0x000000000004789c */ /* 0x000fe40003f0e870 */
[----:B------:R-:W-:Y:S02]  /*0200*/  UPLOP3.LUT UP6, UPT, UPT, UPT, UPT, 0x40, 0x4 ;  /* 0x000000000004789c */ /* 0x000fe40003fce870 */
[----:B------:R-:W-:-:S02]  /*0210*/  UPLOP3.LUT UP5, UPT, UPT, UPT, UPT, 0x40, 0x4 ;  /* 0x000000000004789c */ /* 0x000fc40003fae870 */
[----:B------:R-:W-:Y:S02]  /*0220*/  UPLOP3.LUT UP4, UPT, UPT, UPT, UPT, 0x80, 0x8 ;  /* 0x000000000008789c */ /* 0x000fe40003f8f070 */
[----:B------:R-:W-:Y:S02]  /*0230*/  UP2UR UR38, UPR, URZ, 0x8 ;  /* 0x00000008ff267883 */ /* 0x000fe40008000000 */
[----:B------:R-:W-:Y:S01]  /*0240*/  UP2UR UR50, UPR, URZ, 0x4 ;  /* 0x00000004ff327883 */ /* 0x000fe20008000000 */
[----:B------:R-:W-:Y:S11]  /*0250*/  BRA `(.L_x_0) ;  /* 0x0000000000e87947 */ /* 0x000ff60003800000 */
.L_x_2:
[----:B------:R-:W-:Y:S01]  /*0260*/  ISETP.NE.AND P0, PT, R0, 0xc, PT ;  /* 0x0000000c0000780c */ /* 0x000fe20003f05270 */
[----:B------:R-:W-:Y:S01]  /*0270*/  UPLOP3.LUT UP2, UPT, UPT, UPT, UPT, 0x40, 0x4 ;  /* 0x000000000004789c */ /* 0x000fe20003f4e870 */
[----:B------:R-:W-:Y:S01]  /*0280*/  HFMA2 R2, -RZ, RZ, 0, 1.78813934326171875e-07 ;  /* 0x00000003ff027431 */ /* 0x000fe200000001ff */
[----:B------:R-:W-:Y:S02]  /*0290*/  UPLOP3.LUT UP1, UPT, UPT, UPT, UPT, 0x80, 0x8 ;  /* 0x000000000008789c */ /* 0x000fe40003f2f070 */
[----:B------:R-:W-:Y:S02]  /*02a0*/  UP2UR UR38, UPR, URZ, 0x4 ;  /* 0x00000004ff267883 */ /* 0x000fe40008000000 */
[----:B------:R-:W-:Y:S02]  /*02b0*/  UPLOP3.LUT UP2, UPT, UPT, UPT, UPT, 0x40, 0x4 ;  /* 0x000000000004789c */ /* 0x000fe40003f4e870 */
[----:B------:R-:W-:Y:S02]  /*02c0*/  UPLOP3.LUT UP0, UPT, UPT, UPT, UPT, 0x40, 0x4 ;  /* 0x000000000004789c */ /* 0x000fe40003f0e870 */
[----:B------:R-:W-:-:S02]  /*02d0*/  UPLOP3.LUT UP6, UPT, UPT, UPT, UPT, 0x40, 0x4 ;  /* 0x000000000004789c */ /* 0x000fc40003fce870 */
[----:B------:R-:W-:Y:S02]  /*02e0*/  UPLOP3.LUT UP5, UPT, UPT, UPT, UPT, 0x80, 0x8 ;  /* 0x000000000008789c */ /* 0x000fe40003faf070 */
[----:B------:R-:W-:Y:S02]  /*02f0*/  UPLOP3.LUT UP4, UPT, UPT, UPT, UPT, 0x40, 0x4 ;  /* 0x000000000004789c */ /* 0x000fe40003f8e870 */
[----:B------:R-:W-:Y:S01]  /*0300*/  UP2UR UR50, UPR, URZ, 0x4 ;  /* 0x00000004ff327883 */ /* 0x000fe20008000000 */
[----:B------:R-:W-:Y:S11]  /*0310*/  @!P0 BRA `(.L_x_0) ;  /* 0x0000000000b88947 */ /* 0x000ff60003800000 */
[----:B------:R-:W-:-:S13]  /*0320*/  ISETP.NE.AND P0, PT, R0, 0xe, PT ;  /* 0x0000000e0000780c */ /* 0x000fda0003f05270 */
[----:B------:R-:W-:Y:S05]  /*0330*/  @!P0 BRA `(.L_x_3) ;  /* 0x00000000005c8947 */ /* 0x000fea0003800000 */
[----:B------:R-:W-:-:S13]  /*0340*/  ISETP.NE.AND P0, PT, R0, 0xd, PT ;  /* 0x0000000d0000780c */ /* 0x000fda0003f05270 */
[----:B------:R-:W-:Y:S05]  /*0350*/  @P0 BRA `(.L_x_4) ;  /* 0x00000000002c0947 */ /* 0x000fea0003800000 */
[----:B------:R-:W-:Y:S01]  /*0360*/  HFMA2 R2, -RZ, RZ, 0, 2.384185791015625e-07 ;  /* 0x00000004ff027431 */ /* 0x000fe200000001ff */
        /* <DEDUP_REMOVED lines=10> */
.L_x_4:
[----:B------:R-:W-:Y:S01]  /*0410*/  HFMA2 R2, -RZ, RZ, 0, 3.5762786865234375e-07 ;  /* 0x00000006ff027431 */ /* 0x000fe200000001ff */
[----:B------:R-:W-:Y:S02]  /*0420*/  UPLOP3.LUT UP3, UPT, UPT, UPT, UPT, 0x40, 0x4 ;  /* 0x000000000004789c */ /* 0x000fe40003f6e870 */
[----:B------:R-:W-:Y:S02]  /*0430*/  UPLOP3.LUT UP2, UPT, UPT, UPT, UPT, 0x40, 0x4 ;  /* 0x000000000004789c */ /* 0x000fe40003f4e870 */
[----:B------:R-:W-:Y:S02]  /*0440*/  UPLOP3.LUT UP0, UPT, UPT, UPT, UPT, 0x40, 0x4 ;  /* 0x000000000004789c */ /* 0x000fe40003f0e870 */
[----:B------:R-:W-:Y:S02]  /*0450*/  UPLOP3.LUT UP6, UPT, UPT, UPT, UPT, 0x40, 0x4 ;  /* 0x000000000004789c */ /* 0x000fe40003fce870 */
[----:B------:R-:W-:Y:S02]  /*0460*/  UPLOP3.LUT UP5, UPT, UPT, UPT, UPT, 0x40, 0x4 ;  /* 0x000000000004789c */ /* 0x000fe40003fae870 */
[----:B------:R-:W-:-:S02]  /*0470*/  UPLOP3.LUT UP4, UPT, UPT, UPT, UPT, 0x40, 0x4 ;  /* 0x000000000004789c */ /* 0x000fc40003f8e870 */
[----:B------:R-:W-:Y:S02]  /*0480*/  UP2UR UR38, UPR, URZ, 0x8 ;  /* 0x00000008ff267883 */ /* 0x000fe40008000000 */
[----:B------:R-:W-:Y:S01]  /*0490*/  UP2UR UR50, UPR, URZ, 0x4 ;  /* 0x00000004ff327883 */ /* 0x000fe20008000000 */
[----:B------:R-:W-:Y:S11]  /*04a0*/  BRA `(.L_x_0) ;  /* 0x0000000000547947 */ /* 0x000ff60003800000 */
.L_x_3:
[----:B------:R-:W-:Y:S01]  /*04b0*/  HFMA2 R2, -RZ, RZ, 0, 2.98023223876953125e-07 ;  /* 0x00000005ff027431 */ /* 0x000fe200000001ff */
        /* <DEDUP_REMOVED lines=10> */
.L_x_1:
[----:B------:R-:W-:Y:S01]  /*0560*/  HFMA2 R2, -RZ, RZ, 0, 1.1920928955078125e-07 ;  /* 0x00000002ff027431 */ /* 0x000fe200000001ff */
        /* <DEDUP_REMOVED lines=8> */
[----:B------:R-:W-:-:S12]  /*05f0*/  UP2UR UR50, UPR, URZ, 0x4 ;  /* 0x00000004ff327883 */ /* 0x000fd80008000000 */
.L_x_0:
[----:B------:R-:W-:Y:S01]  /*0600*/  ELECT P0, URZ, PT ;  /* 0x0000000000ff782f */ /* 0x000fe20003800000 */
[----:B------:R-:W-:Y:S03]  /*0610*/  BSSY.RECONVERGENT B0, `(.L_x_5) ;  /* 0x000000f000007945 */ /* 0x000fe60003800200 */
[----:B------:R-:W-:Y:S02]  /*0620*/  PLOP3.LUT P2, PT, P0, PT, UP0, 0x5d, 0xd5 ;  /* 0x0000000000d5781c */ /* 0x000fe4000074eb0d */
[----:B------:R-:W-:-:S11]  /*0630*/  PLOP3.LUT P1, PT, P0, PT, UP6, 0x5d, 0xd5 ;  /* 0x0000000000d5781c */ /* 0x000fd6000072eb6d */
[----:B------:R-:W-:Y:S05]  /*0640*/  @P2 BRA `(.L_x_6) ;  /* 0x00000000002c2947 */ /* 0x000fea0003800000 */
[----:B------:R-:W1:Y:S02]  /*0650*/  LDCU.64 UR4, c[0x0][0x348] ;  /* 0x00006900ff0477ac */ /* 0x000e640008000a00 */
[----:B-1----:R-:W-:-:S04]  /*0660*/  UIADD3 UR8, UP0, UPT, UR4, 0x80, URZ ;  /* 0x0000008004087890 */ /* 0x002fc8000ff1e0ff */
[----:B------:R-:W-:Y:S02]  /*0670*/  UIADD3.X UR9, UPT, UPT, URZ, UR5, URZ, UP0, !UPT ;  /* 0x00000005ff097290 */ /* 0x000fe400087fe4ff */
[----:B------:R-:W-:-:S04]  /*0680*/  UIADD3 UR6, UP0, UPT, UR4, 0x180, URZ ;  /* 0x0000018004067890 */ /* 0x000fc8000ff1e0ff */
[----:B------:R-:W-:Y:S02]  /*0690*/  UIADD3.X UR7, UPT, UPT, URZ, UR5, URZ, UP0, !UPT ;  /* 0x00000005ff077290 */ /* 0x000fe400087fe4ff */
[----:B------:R-:W-:Y:S01]  /*06a0*/  UIADD3 UR4, UP0, UPT, UR4, 0x280, URZ ;  /* 0x0000028004047890 */ /* 0x000fe2000ff1e0ff */
[----:B------:R1:W-:Y:S03]  /*06b0*/  UTMACCTL.PF [UR8] ;  /* 0x00000000080079b9 */ /* 0x0003e60008040000 */
[----:B------:R-:W-:-:S03]  /*06c0*/  UIADD3.X UR5, UPT, UPT, URZ, UR5, URZ, UP0, !UPT ;  /* 0x00000005ff057290 */ /* 0x000fc600087fe4ff */
[----:B------:R1:W-:Y:S06]  /*06d0*/  UTMACCTL.PF [UR6] ;  /* 0x00000000060079b9 */ /* 0x0003ec0008040000 */
[----:B------:R1:W-:Y:S02]  /*06e0*/  UTMACCTL.PF [UR4] ;  /* 0x00000000040079b9 */ /* 0x0003e40008040000 */
[----:B-1----:R-:W-:Y:S01]  /*06f0*/  NOP ;  /* 0x0000000000007918 */ /* 0x002fe20000000000 */
.L_x_6:
[----:B------:R-:W-:Y:S05]  /*0700*/  BSYNC.RECONVERGENT B0 ;  /* 0x0000000000007941 */ /* 0x000fea0003800200 */
.L_x_5:
[----:B------:R-:W-:Y:S04]  /*0710*/  BSSY.RECONVERGENT B0, `(.L_x_7) ;  /* 0x000001b000007945 */ /* 0x000fe80003800200 */
[----:B------:R-:W-:Y:S05]  /*0720*/  @P1 BRA `(.L_x_8) ;  /* 0x0000000000241947 */ /* 0x000fea0003800000 */
[----:B------:R-:W1:Y:S01]  /*0730*/  LDCU.64 UR4, c[0x0][0x348] ;  /* 0x00006900ff0477ac */ /* 0x000e620008000a00 */
[----:B------:R-:W-:Y:S02]  /*0740*/  PLOP3.LUT P6, PT, PT, PT, PT, 0x80, 0x8 ;  /* 0x000000000008781c */ /* 0x000fe40003fcf070 */
[----:B------:R-:W-:Y:S02]  /*0750*/  PLOP3.LUT P5, PT, PT, PT, PT, 0x8, 0x80 ;  /* 0x000000000080781c */ /* 0x000fe40003fae170 */
[----:B------:R-:W-:Y:S02]  /*0760*/  PLOP3.LUT P4, PT, PT, PT, PT, 0x80, 0x8 ;  /* 0x000000000008781c */ /* 0x000fe40003f8f070 */
[----:B------:R-:W-:Y:S01]  /*0770*/  PLOP3.LUT P3, PT, PT, PT, PT, 0x80, 0x8 ;  /* 0x000000000008781c */ /* 0x000fe20003f6f070 */
[----:B-1----:R-:W-:-:S04]  /*0780*/  UIADD3 UR4, UP0, UPT, UR4, 0x400, URZ ;  /* 0x0000040004047890 */ /* 0x002fc8000ff1e0ff */
[----:B------:R-:W-:-:S09]  /*0790*/  UIADD3.X UR5, UPT, UPT, URZ, UR5, URZ, UP0, !UPT ;  /* 0x00000005ff057290 */ /* 0x000fd200087fe4ff */
[----:B------:R1:W-:Y:S02]  /*07a0*/  UTMACCTL.PF [UR4] ;  /* 0x00000000040079b9 */ /* 0x0003e40008040000 */
[----:B-1----:R-:W-:Y:S05]  /*07b0*/  BRA `(.L_x_9) ;  /* 0x0000000000407947 */ /* 0x002fea0003800000 */
.L_x_8:
[----:B------:R-:W-:-:S13]  /*07c0*/  ISETP.NE.AND P1, PT, R2, 0x3, PT ;  /* 0x000000030200780c */ /* 0x000fda0003f25270 */
[----:B------:R-:W-:Y:S05]  /*07d0*/  @!P1 BRA `(.L_x_10) ;  /* 0x0000000000289947 */ /* 0x000fea0003800000 */
[----:B------:R-:W-:Y:S02]  /*07e0*/  ISETP.NE.AND P1, PT, R2, 0x4, PT ;  /* 0x000000040200780c */ /* 0x000fe40003f25270 */
[----:B------:R-:W-:Y:S02]  /*07f0*/  PLOP3.LUT P4, PT, PT, PT, PT, 0x80, 0x8 ;  /* 0x000000000008781c */ /* 0x000fe40003f8f070 */
[----:B------:R-:W-:Y:S02]  /*0800*/  PLOP3.LUT P5, PT, PT, PT, PT, 0x8, 0x80 ;  /* 0x000000000080781c */ /* 0x000fe40003fae170 */
[----:B------:R-:W-:Y:S02]  /*0810*/  PLOP3.LUT P6, PT, PT, PT, PT, 0x80, 0x8 ;  /* 0x000000000008781c */ /* 0x000fe40003fcf070 */
[----:B------:R-:W-:-:S05]  /*0820*/  PLOP3.LUT P3, PT, PT, PT, PT, 0x80, 0x8 ;  /* 0x000000000008781c */ /* 0x000fca0003f6f070 */
[----:B------:R-:W-:Y:S08]  /*0830*/  @P1 BRA `(.L_x_9) ;  /* 0x0000000000201947 */ /* 0x000ff00003800000 */
[----:B------:R-:W-:Y:S02]  /*0840*/  PLOP3.LUT P5, PT, PT, PT, PT, 0x8, 0x80 ;  /* 0x000000000080781c */ /* 0x000fe40003fae170 */
[----:B------:R-:W-:Y:S02]  /*0850*/  PLOP3.LUT P6, PT, PT, PT, PT, 0x8, 0x80 ;  /* 0x000000000080781c */ /* 0x000fe40003fce170 */
[----:B------:R-:W-:Y:S01]  /*0860*/  PLOP3.LUT P3, PT, PT, PT, PT, 0x8, 0x80 ;  /* 0x000000000080781c */ /* 0x000fe20003f6e170 */
[----:B------:R-:W-:-:S12]  /*0870*/  BRA `(.L_x_9) ;  /* 0x0000000000107947 */ /* 0x000fd80003800000 */
.L_x_10:
[----:B------:R-:W-:Y:S02]  /*0880*/  PLOP3.LUT P6, PT, PT, PT, PT, 0x8, 0x80 ;  /* 0x000000000080781c */ /* 0x000fe40003fce170 */
[----:B------:R-:W-:Y:S02]  /*0890*/  PLOP3.LUT P5, PT, PT, PT, PT, 0x80, 0x8 ;  /* 0x000000000008781c */ /* 0x000fe40003faf070 */
[----:B------:R-:W-:Y:S02]  /*08a0*/  PLOP3.LUT P4, PT, PT, PT, PT, 0x8, 0x80 ;  /* 0x000000000080781c */ /* 0x000fe40003f8e170 */
[----:B------:R-:W-:-:S13]  /*08b0*/  PLOP3.LUT P3, PT, PT, PT, PT, 0x80, 0x8 ;  /* 0x000000000008781c */ /* 0x000fda0003f6f070 */
.L_x_9:
[----:B------:R-:W-:Y:S05]  /*08c0*/  BSYNC.RECONVERGENT B0 ;  /* 0x0000000000007941 */ /* 0x000fea0003800200 */
.L_x_7:
[----:B------:R-:W1:Y:S01]  /*08d0*/  SHFL.IDX PT, R0, R17, RZ, 0x1f ;  /* 0x00001fff11007589 */ /* 0x000e6200000e0000 */
[----:B------:R-:W-:Y:S02]  /*08e0*/  ISETP.NE.AND P1, PT, R2, 0x3, PT ;  /* 0x000000030200780c */ /* 0x000fe40003f25270 */
[----:B------:R-:W-:Y:S02]  /*08f0*/  PLOP3.LUT P0, PT, P0, PT, UP1, 0xae, 0xea ;  /* 0x0000000000ea781c */ /* 0x000fe4000070f51e */
[----:B-1----:R-:W-:-:S13]  /*0900*/  ISETP.NE.AND P2, PT, R0, RZ, PT ;  /* 0x000000ff0000720c */ /* 0x002fda0003f45270 */
[----:B------:R-:W-:Y:S05]  /*0910*/  @P2 BRA `(.L_x_11) ;  /* 0x0000000000382947 */ /* 0x000fea0003800000 */
[----:B------:R-:W1:Y:S01]  /*0920*/  S2UR UR5, SR_CgaCtaId ;  /* 0x00000000000579c3 */ /* 0x000e620000008800 */
[----:B------:R-:W-:Y:S01]  /*0930*/  UMOV UR6, 0x400 ;  /* 0x0000040000067882 */ /* 0x000fe20000000000 */
[----:B------:R-:W-:Y:S01]  /*0940*/  UMOV UR4, 0x1 ;  /* 0x0000000100047882 */ /* 0x000fe20000000000 */
[----:B------:R-:W-:Y:S01]  /*0950*/  ELECT P2, URZ, PT ;  /* 0x0000000000ff782f */ /* 0x000fe20003840000 */
[----:B-1----:R-:W-:Y:S02]  /*0960*/  ULEA UR5, UR5, UR6, 0x18 ;  /* 0x0000000605057291 */ /* 0x002fe4000f8ec0ff */
[----:B------:R-:W-:-:S04]  /*0970*/  UIADD3 UR6, UPT, UPT, -UR4, 0x100000, URZ ;  /* 0x0010000004067890 */ /* 0x000fc8000fffe1ff */
[----:B------:R-:W-:Y:S02]  /*0980*/  USHF.L.U32 UR7, UR6, 0xb, URZ ;  /* 0x0000000b06077899 */ /* 0x000fe400080006ff */
[----:B------:R-:W-:Y:S01]  /*0990*/  USHF.L.U32 UR6, UR6, 0x1, URZ ;  /* 0x0000000106067899 */ /* 0x000fe200080006ff */
[----:B------:R-:W1:Y:S11]  /*09a0*/  FENCE.VIEW.ASYNC.S ;  /* 0x00000000000073c6 */ /* 0x000e760000000000 */
[----:B-1----:R1:W2:Y:S01]  /*09b0*/  SYNCS.EXCH.64 URZ, [UR5+0xa000], UR6 ;  /* 0x00a0000605ff75b2 */ /* 0x0022a20008000100 */
[----:B------:R1:W3:Y:S01]  /*09c0*/  SYNCS.EXCH.64 URZ, [UR5+0xa010], UR6 ;  /* 0x00a0100605ff75b2 */ /* 0x0002e20008000100 */
[----:B------:R1:W4:Y:S01]  /*09d0*/  SYNCS.EXCH.64 URZ, [UR5+0xa008], UR6 ;  /* 0x00a0080605ff75b2 */ /* 0x0003220008000100 */
[----:B------:R1:W1:Y:S01]  /*09e0*/  SYNCS.EXCH.64 URZ, [UR5+0xa018], UR6 ;  /* 0x00a0180605ff75b2 */ /* 0x0002620008000100 */
[----:B------:R-:W-:Y:S01]  /*09f0*/  NOP ;  /* 0x0000000000007918 */ /* 0x000fe20000000000 */
.L_x_11:
[----:B------:R-:W-:Y:S01]  /*0a00*/  NOP ;  /* 0x0000000000007918 */ /* 0x000fe20000000000 */
[----:B------:R-:W-:Y:S05]  /*0a10*/  @!P1 BRA `(.L_x_12) ;  /* 0x0000000000289947 */ /* 0x000fea0003800000 */
[----:B------:R-:W-:Y:S01]  /*0a20*/  ISETP.NE.AND P1, PT, R2, 0x4, PT ;  /* 0x000000040200780c */ /* 0x000fe20003f25270 */
[----:B------:R-:W-:Y:S02]  /*0a30*/  UPLOP3.LUT UP3, UPT, UPT, UPT, UPT, 0x80, 0x8 ;  /* 0x000000000008789c */ /* 0x000fe40003f6f070 */
[----:B------:R-:W-:Y:S02]  /*0a40*/  UPLOP3.LUT UP2, UPT, UPT, UPT, UPT, 0x40, 0x4 ;  /* 0x000000000004789c */ /* 0x000fe40003f4e870 */
[----:B------:R-:W-:Y:S02]  /*0a50*/  UPLOP3.LUT UP1, UPT, UPT, UPT, UPT, 0x80, 0x8 ;  /* 0x000000000008789c */ /* 0x000fe40003f2f070 */
[----:B------:R-:W-:-:S06]  /*0a60*/  UPLOP3.LUT UP0, UPT, UPT, UPT, UPT, 0x80, 0x8 ;  /* 0x000000000008789c */ /* 0x000fcc0003f0f070 */
[----:B------:R-:W-:Y:S05]  /*0a70*/  @P1 BRA `(.L_x_13) ;  /* 0x0000000000201947 */ /* 0x000fea0003800000 */
[----:B------:R-:W-:Y:S02]  /*0a80*/  UPLOP3.LUT UP2, UPT, UPT, UPT, UPT, 0x40, 0x4 ;  /* 0x000000000004789c */ /* 0x000fe40003f4e870 */
[----:B------:R-:W-:Y:S02]  /*0a90*/  UPLOP3.LUT UP3, UPT, UPT, UPT, UPT, 0x40, 0x4 ;  /* 0x000000000004789c */ /* 0x000fe40003f6e870 */
[----:B------:R-:W-:Y:S01]  /*0aa0*/  UPLOP3.LUT UP0, UPT, UPT, UPT, UPT, 0x40, 0x4 ;  /* 0x000000000004789c */ /* 0x000fe20003f0e870 */
[----:B------:R-:W-:Y:S05]  /*0ab0*/  BRA `(.L_x_13) ;  /* 0x0000000000107947 */ /* 0x000fea0003800000 */
.L_x_12:
[----:B------:R-:W-:Y:S02]  /*0ac0*/  UPLOP3.LUT UP3, UPT, UPT, UPT, UPT, 0x40, 0x4 ;  /* 0x000000000004789c */ /* 0x000fe40003f6e870 */
[----:B------:R-:W-:Y:S02]  /*0ad0*/  UPLOP3.LUT UP2, UPT, UPT, UPT, UPT, 0x80, 0x8 ;  /* 0x000000000008789c */ /* 0x000fe40003f4f070 */
[----:B------:R-:W-:Y:S02]  /*0ae0*/  UPLOP3.LUT UP1, UPT, UPT, UPT, UPT, 0x40, 0x4 ;  /* 0x000000000004789c */ /* 0x000fe40003f2e870 */
[----:B------:R-:W-:Y:S02]  /*0af0*/  UPLOP3.LUT UP0, UPT, UPT, UPT, UPT, 0x80, 0x8 ;  /* 0x000000000008789c */ /* 0x000fe40003f0f070 */
.L_x_13:
[----:B------:R-:W5:Y:S02]  /*0b00*/  SHFL.IDX PT, R0, R17, RZ, 0x1f ;  /* 0x00001fff11007589 */ /* 0x000f6400000e0000 */
[----:B-----5:R-:W-:-:S13]  /*0b10*/  ISETP.NE.AND P1, PT, R0, RZ, PT ;  /* 0x000000ff0000720c */ /* 0x020fda0003f25270 */
[----:B------:R-:W-:Y:S05]  /*0b20*/  @P1 BRA `(.L_x_14) ;  /* 0x0000000000401947 */ /* 0x000fea0003800000 */
[----:B-1----:R-:W1:Y:S01]  /*0b30*/  S2UR UR5, SR_CgaCtaId ;  /* 0x00000000000579c3 */ /* 0x002e620000008800 */
        /* <DEDUP_REMOVED lines=8> */
[----:B-1----:R1:W1:Y:S01]  /*0bc0*/  SYNCS.EXCH.64 URZ, [UR5+0xa020], UR6 ;  /* 0x00a0200605ff75b2 */ /* 0x0022620008000100 */
[----:B------:R1:W1:Y:S01]  /*0bd0*/  SYNCS.EXCH.64 URZ, [UR5+0xa038], UR6 ;  /* 0x00a0380605ff75b2 */ /* 0x0002620008000100 */
[----:B------:R1:W1:Y:S01]  /*0be0*/  SYNCS.EXCH.64 URZ, [UR5+0xa028], UR6 ;  /* 0x00a0280605ff75b2 */ /* 0x0002620008000100 */
[----:B------:R1:W1:Y:S01]  /*0bf0*/  SYNCS.EXCH.64 URZ, [UR5+0xa040], UR6 ;  /* 0x00a0400605ff75b2 */ /* 0x0002620008000100 */
[----:B------:R1:W1:Y:S01]  /*0c00*/  SYNCS.EXCH.64 URZ, [UR5+0xa030], UR6 ;  /* 0x00a0300605ff75b2 */ /* 0x0002620008000100 */
[----:B------:R1:W1:Y:S01]  /*0c10*/  SYNCS.EXCH.64 URZ, [UR5+0xa048], UR6 ;  /* 0x00a0480605ff75b2 */ /* 0x0002620008000100 */
[----:B------:R-:W-:Y:S01]  /*0c20*/  NOP ;  /* 0x0000000000007918 */ /* 0x000fe20000000000 */
.L_x_14:
[----:B------:R-:W5:Y:S01]  /*0c30*/  SHFL.IDX PT, R0, R17, RZ, 0x1f ;  /* 0x00001fff11007589 */ /* 0x000f6200000e0000 */
[----:B------:R-:W-:Y:S01]  /*0c40*/  NOP ;  /* 0x0000000000007918 */ /* 0x000fe20000000000 */
[----:B-----5:R-:W-:-:S13]  /*0c50*/  ISETP.NE.AND P1, PT, R0, RZ, PT ;  /* 0x000000ff0000720c */ /* 0x020fda0003f25270 */
[----:B------:R-:W-:Y:S05]  /*0c60*/  @P1 BRA `(.L_x_15) ;  /* 0x0000000000401947 */ /* 0x000fea0003800000 */
[----:B-1----:R-:W1:Y:S01]  /*0c70*/  S2UR UR6, SR_CgaCtaId ;  /* 0x00000000000679c3 */ /* 0x002e620000008800 */
[----:B------:R-:W-:Y:S01]  /*0c80*/  UMOV UR7, 0x400 ;  /* 0x0000040000077882 */ /* 0x000fe20000000000 */
[----:B------:R-:W-:Y:S01]  /*0c90*/  UMOV UR5, 0x1 ;  /* 0x0000000100057882 */ /* 0x000fe20000000000 */
[----:B------:R-:W-:Y:S01]  /*0ca0*/  UMOV UR4, 0x80 ;  /* 0x0000008000047882 */ /* 0x000fe20000000000 */
[----:B------:R-:W-:-:S04]  /*0cb0*/  UIADD3 UR8, UPT, UPT, -UR5, 0x100000, URZ ;  /* 0x0010000005087890 */ /* 0x000fc8000fffe1ff */
[----:B------:R-:W-:Y:S02]  /*0cc0*/  USHF.L.U32 UR9, UR8, 0xb, URZ ;  /* 0x0000000b08097899 */ /* 0x000fe400080006ff */
[----:B------:R-:W-:Y:S02]  /*0cd0*/  USHF.L.U32 UR8, UR8, 0x1, URZ ;  /* 0x0000000108087899 */ /* 0x000fe400080006ff */
[----:B------:R-:W-:-:S04]  /*0ce0*/  UIADD3 UR4, UPT, UPT, -UR4, 0x100000, URZ ;  /* 0x0010000004047890 */ /* 0x000fc8000fffe1ff */
[----:B------:R-:W-:Y:S02]  /*0cf0*/  USHF.L.U32 UR5, UR4, 0xb, URZ ;  /* 0x0000000b04057899 */ /* 0x000fe400080006ff */
[----:B------:R-:W-:Y:S01]  /*0d00*/  USHF.L.U32 UR4, UR4, 0x1, URZ ;  /* 0x0000000104047899 */ /* 0x000fe200080006ff */
[----:B------:R-:W-:Y:S01]  /*0d10*/  ELECT P1, URZ, PT ;  /* 0x0000000000ff782f */ /* 0x000fe20003820000 */
[----:B-1----:R-:W-:Y:S01]  /*0d20*/  ULEA UR6, UR6, UR7, 0x18 ;  /* 0x0000000706067291 */ /* 0x002fe2000f8ec0ff */
[----:B------:R-:W1:Y:S11]  /*0d30*/  FENCE.VIEW.ASYNC.S ;  /* 0x00000000000073c6 */ /* 0x000e760000000000 */
[----:B-1----:R1:W1:Y:S01]  /*0d40*/  SYNCS.EXCH.64 URZ, [UR6+0xa050], UR8 ;  /* 0x00a0500806ff75b2 */ /* 0x0022620008000100 */
[----:B------:R1:W1:Y:S01]  /*0d50*/  SYNCS.EXCH.64 URZ, [UR6+0xa058], UR4 ;  /* 0x00a0580406ff75b2 */ /* 0x0002620008000100 */
[----:B------:R-:W-:Y:S01]  /*0d60*/  NOP ;  /* 0x0000000000007918 */ /* 0x000fe20000000000 */
.L_x_15:
[----:B------:R-:W5:Y:S01]  /*0d70*/  SHFL.IDX PT, R0, R17, RZ, 0x1f ;  /* 0x00001fff11007589 */ /* 0x000f6200000e0000 */
[----:B-1----:R-:W-:Y:S01]  /*0d80*/  UP2UR UR4, UPR, URZ, 0x1 ;  /* 0x00000001ff047883 */ /* 0x002fe20008000000 */
[----:B------:R-:W-:Y:S01]  /*0d90*/  ISETP.NE.AND P2, PT, R2, 0x2, PT ;  /* 0x000000020200780c */ /* 0x000fe20003f45270 */
[----:B------:R-:W-:Y:S01]  /*0da0*/  UISETP.NE.AND UP0, UPT, UR50, URZ, UPT ;  /* 0x000000ff3200728c */ /* 0x000fe2000bf05270 */
[----:B------:R-:W-:Y:S01]  /*0db0*/  NOP ;  /* 0x0000000000007918 */ /* 0x000fe20000000000 */
[----:B------:R-:W-:Y:S02]  /*0dc0*/  USEL UR41, URZ, 0x2, !UP4 ;  /* 0x00000002ff297887 */ /* 0x000fe4000e000000 */
[----:B------:R-:W-:Y:S02]  /*0dd0*/  USEL UR42, URZ, 0x2, !UP0 ;  /* 0x00000002ff2a7887 */ /* 0x000fe4000c000000 */
[----:B------:R-:W-:Y:S02]  /*0de0*/  UISETP.NE.AND UP0, UPT, UR4, URZ, UPT ;  /* 0x000000ff0400728c */ /* 0x000fe4000bf05270 */
[----:B------:R-:W-:-:S02]  /*0df0*/  USEL UR42, UR42, 0x1, !UP5 ;  /* 0x000000012a2a7887 */ /* 0x000fc4000e800000 */
[----:B------:R-:W-:Y:S01]  /*0e00*/  USEL UR41, UR41, 0x1, !UP5 ;  /* 0x0000000129297887 */ /* 0x000fe2000e800000 */
[----:B-----5:R-:W-:-:S13]  /*0e10*/  ISETP.NE.AND P1, PT, R0, RZ, PT ;  /* 0x000000ff0000720c */ /* 0x020fda0003f25270 */
[----:B------:R-:W-:Y:S05]  /*0e20*/  @P1 BRA `(.L_x_16) ;  /* 0x0000000000401947 */ /* 0x000fea0003800000 */
[----:B------:R-:W1:Y:S01]  /*0e30*/  S2UR UR6, SR_CgaCtaId ;  /* 0x00000000000679c3 */ /* 0x000e620000008800 */
        /* <DEDUP_REMOVED lines=15> */
.L_x_16:
[----:B------:R-:W-:Y:S01]  /*0f30*/  NOP ;  /* 0x0000000000007918 */ /* 0x000fe20000000000 */
[----:B------:R-:W-:Y:S05]  /*0f40*/  @!P2 BRA `(.L_x_17) ;  /* 0x000000000024a947 */ /* 0x000fea0003800000 */
[----:B------:R-:W-:Y:S01]  /*0f50*/  ISETP.NE.AND P1, PT, R2, RZ, PT ;  /* 0x000000ff0200720c */ /* 0x000fe20003f25270 */
[----:B-1----:R-:W-:Y:S02]  /*0f60*/  UP2UR UR4, UPR, URZ, 0x1 ;  /* 0x00000001ff047883 */ /* 0x002fe40008000000 */
[----:B------:R-:W-:Y:S01]  /*0f70*/  UPLOP3.LUT UP0, UPT, UPT, UPT, UPT, 0x80, 0x8 ;  /* 0x000000000008789c */ /* 0x000fe20003f0f070 */
[----:B------:R-:W-:-:S03]  /*0f80*/  UMOV UR7, URZ ;  /* 0x000000ff00077c82 */ /* 0x000fc60008000000 */
[----:B------:R-:W-:Y:S02]  /*0f90*/  UP2UR UR37, UPR, URZ, 0x1 ;  /* 0x00000001ff257883 */ /* 0x000fe40008000000 */
[----:B------:R-:W-:-:S04]  /*0fa0*/  UISETP.NE.AND UP0, UPT, UR4, URZ, UPT ;  /* 0x000000ff0400728c */ /* 0x000fc8000bf05270 */
[----:B------:R-:W-:Y:S07]  /*0fb0*/  @P1 BRA `(.L_x_18) ;  /* 0x00000000001c1947 */ /* 0x000fee0003800000 */
[----:B------:R-:W-:Y:S01]  /*0fc0*/  UMOV UR7, 0x1 ;  /* 0x0000000100077882 */ /* 0x000fe20000000000 */
[----:B------:R-:W-:Y:S05]  /*0fd0*/  BRA `(.L_x_18) ;  /* 0x0000000000147947 */ /* 0x000fea0003800000 */
.L_x_17:
[----:B-1----:R-:W-:Y:S02]  /*0fe0*/  UP2UR UR4, UPR, URZ, 0x1 ;  /* 0x00000001ff047883 */ /* 0x002fe40008000000 */
[----:B------:R-:W-:Y:S01]  /*0ff0*/  UPLOP3.LUT UP0, UPT, UPT, UPT, UPT, 0x40, 0x4 ;  /* 0x000000000004789c */ /* 0x000fe20003f0e870 */
[----:B------:R-:W-:-:S03]  /*1000*/  UMOV UR7, 0x2 ;  /* 0x0000000200077882 */ /* 0x000fc60000000000 */
[----:B------:R-:W-:Y:S02]  /*1010*/  UP2UR UR37, UPR, URZ, 0x1 ;  /* 0x00000001ff257883 */ /* 0x000fe40008000000 */
[----:B------:R-:W-:Y:S02]  /*1020*/  UISETP.NE.AND UP0, UPT, UR4, URZ, UPT ;  /* 0x000000ff0400728c */ /* 0x000fe4000bf05270 */
.L_x_18:
[----:B------:R-:W1:Y:S02]  /*1030*/  SHFL.IDX PT, R0, R17, RZ, 0x1f ;  /* 0x00001fff11007589 */ /* 0x000e6400000e0000 */
[----:B-1----:R-:W-:-:S13]  /*1040*/  ISETP.NE.AND P1, PT, R0, RZ, PT ;  /* 0x000000ff0000720c */ /* 0x002fda0003f25270 */
[----:B------:R-:W-:Y:S05]  /*1050*/  @P1 BRA `(.L_x_19) ;  /* 0x0000000000301947 */ /* 0x000fea0003800000 */
[----:B------:R-:W1:Y:S01]  /*1060*/  S2UR UR5, SR_CgaCtaId ;  /* 0x00000000000579c3 */ /* 0x000e620000008800 */
[----:B------:R-:W-:Y:S01]  /*1070*/  UMOV UR6, 0x400 ;  /* 0x0000040000067882 */ /* 0x000fe20000000000 */
[----:B------:R-:W-:Y:S01]  /*1080*/  UMOV UR4, 0x80 ;  /* 0x0000008000047882 */ /* 0x000fe20000000000 */
[----:B------:R-:W-:Y:S01]  /*1090*/  ELECT P1, URZ, PT ;  /* 0x0000000000ff782f */ /* 0x000fe20003820000 */
[----:B------:R-:W-:-:S04]  /*10a0*/  UIADD3 UR8, UPT, UPT, -UR4, 0x100000, URZ ;  /* 0x0010000004087890 */ /* 0x000fc8000fffe1ff */
[----:B------:R-:W-:Y:S02]  /*10b0*/  USHF.L.U32 UR9, UR8, 0xb, URZ ;  /* 0x0000000b08097899 */ /* 0x000fe400080006ff */
[----:B------:R-:W-:Y:S02]  /*10c0*/  USHF.L.U32 UR8, UR8, 0x1, URZ ;  /* 0x0000000108087899 */ /* 0x000fe400080006ff */
[----:B-1----:R-:W-:Y:S01]  /*10d0*/  ULEA UR5, UR5, UR6, 0x18 ;  /* 0x0000000605057291 */ /* 0x002fe2000f8ec0ff */
[----:B------:R-:W1:Y:S11]  /*10e0*/  FENCE.VIEW.ASYNC.S ;  /* 0x00000000000073c6 */ /* 0x000e760000000000 */
[----:B-1----:R1:W1:Y:S01]  /*10f0*/  SYNCS.EXCH.64 URZ, [UR5+0xa070], UR8 ;  /* 0x00a0700805ff75b2 */ /* 0x0022620008000100 */
[----:B------:R1:W1:Y:S01]  /*1100*/  SYNCS.EXCH.64 URZ, [UR5+0xa078], UR8 ;  /* 0x00a0780805ff75b2 */ /* 0x0002620008000100 */
[----:B------:R-:W-:Y:S01]  /*1110*/  NOP ;  /* 0x0000000000007918 */ /* 0x000fe20000000000 */
.L_x_19:
[----:B------:R-:W-:Y:S01]  /*1120*/  NOP ;  /* 0x0000000000007918 */ /* 0x000fe20000000000 */
[----:B------:R-:W-:Y:S05]  /*1130*/  @!P2 BRA `(.L_x_20) ;  /* 0x000000000024a947 */ /* 0x000fea0003800000 */
[----:B------:R-:W-:Y:S01]  /*1140*/  ISETP.NE.AND P1, PT, R2, 0x1, PT ;  /* 0x000000010200780c */ /* 0x000fe20003f25270 */
[----:B------:R-:W-:Y:S02]  /*1150*/  UP2UR UR4, UPR, URZ, 0x1 ;  /* 0x00000001ff047883 */ /* 0x000fe40008000000 */
[----:B------:R-:W-:Y:S01]  /*1160*/  UPLOP3.LUT UP0, UPT, UPT, UPT, UPT, 0x80, 0x8 ;  /* 0x000000000008789c */ /* 0x000fe20003f0f070 */
[----:B------:R-:W-:-:S03]  /*1170*/  UMOV UR6, URZ ;  /* 0x000000ff00067c82 */ /* 0x000fc60008000000 */
[----:B------:R-:W-:Y:S02]  /*1180*/  UP2UR UR36, UPR, URZ, 0x1 ;  /* 0x00000001ff247883 */ /* 0x000fe40008000000 */
[----:B------:R-:W-:-:S04]  /*1190*/  UISETP.NE.AND UP0, UPT, UR4, URZ, UPT ;  /* 0x000000ff0400728c */ /* 0x000fc8000bf05270 */
[----:B------:R-:W-:Y:S07]  /*11a0*/  @P1 BRA `(.L_x_21) ;  /* 0x00000000001c1947 */ /* 0x000fee0003800000 */
[----:B------:R-:W-:Y:S01]  /*11b0*/  UMOV UR6, 0x1 ;  /* 0x0000000100067882 */ /* 0x000fe20000000000 */
[----:B------:R-:W-:Y:S05]  /*11c0*/  BRA `(.L_x_21) ;  /* 0x0000000000147947 */ /* 0x000fea0003800000 */
.L_x_20:
[----:B------:R-:W-:Y:S02]  /*11d0*/  UP2UR UR4, UPR, URZ, 0x1 ;  /* 0x00000001ff047883 */ /* 0x000fe40008000000 */
[----:B------:R-:W-:Y:S01]  /*11e0*/  UPLOP3.LUT UP0, UPT, UPT, UPT, UPT, 0x40, 0x4 ;  /* 0x000000000004789c */ /* 0x000fe20003f0e870 */
[----:B------:R-:W-:-:S03]  /*11f0*/  UMOV UR6, 0x2 ;  /* 0x0000000200067882 */ /* 0x000fc60000000000 */
[----:B------:R-:W-:Y:S02]  /*1200*/  UP2UR UR36, UPR, URZ, 0x1 ;  /* 0x00000001ff247883 */ /* 0x000fe40008000000 */
[----:B------:R-:W-:Y:S02]  /*1210*/  UISETP.NE.AND UP0, UPT, UR4, URZ, UPT ;  /* 0x000000ff0400728c */ /* 0x000fe4000bf05270 */
.L_x_21:
        /* <DEDUP_REMOVED lines=14> */
[----:B------:R-:W-:Y:S01]  /*1300*/  NOP ;  /* 0x0000000000007918 */ /* 0x000fe20000000000 */
.L_x_22:
        /* <DEDUP_REMOVED lines=19> */
[----:B------:R1:W1:Y:S01]  /*1440*/  SYNCS.EXCH.64 URZ, [UR8+0xa098], UR10 ;  /* 0x00a0980a08ff75b2 */ /* 0x0002620008000100 */
[----:B------:R1:W1:Y:S01]  /*1450*/  SYNCS.EXCH.64 URZ, [UR8+0xa0a8], UR4 ;  /* 0x00a0a80408ff75b2 */ /* 0x0002620008000100 */
[----:B------:R-:W-:Y:S01]  /*1460*/  NOP ;  /* 0x0000000000007918 */ /* 0x000fe20000000000 */
.L_x_23:
        /* <DEDUP_REMOVED lines=22> */
.L_x_24:
[----:B------:R-:W5:Y:S01]  /*15d0*/  SHFL.IDX PT, R0, R17, RZ, 0x1f ;  /* 0x00001fff11007589 */ /* 0x000f6200000e0000 */
[----:B------:R-:W-:Y:S01]  /*15e0*/  NOP ;  /* 0x0000000000007918 */ /* 0x000fe20000000000 */
        /* <DEDUP_REMOVED lines=14> */
.L_x_25:
[----:B------:R-:W-:Y:S01]  /*16d0*/  ISETP.GT.AND P1, PT, R2, 0x3, PT ;  /* 0x000000030200780c */ /* 0x000fe20003f24270 */
[----:B------:R-:W-:Y:S01]  /*16e0*/  NOP ;  /* 0x0000000000007918 */ /* 0x000fe20000000000 */
[----:B------:R-:W-:Y:S01]  /*16f0*/  USEL UR49, URZ, 0x1, UP4 ;  /* 0x00000001ff317887 */ /* 0x000fe2000a000000 */
[----:B-1234-:R-:W-:Y:S10]  /*1700*/  BAR.SYNC.DEFER_BLOCKING 0x0 ;  /* 0x0000000000007b1d */ /* 0x01eff40000010000 */
[----:B------:R-:W-:Y:S05]  /*1710*/  @P1 BRA `(.L_x_26) ;  /* 0x000000d800f81947 */ /* 0x000fea0003800000 */
[----:B------:R-:W-:-:S13]  /*1720*/  ISETP.GE.U32.AND P0, PT, R2, 0x2, PT ;  /* 0x000000020200780c */ /* 0x000fda0003f06070 */
[----:B------:R-:W-:Y:S05]  /*1730*/  @!P0 BRA `(.L_x_27) ;  /* 0x0000009000548947 */ /* 0x000fea0003800000 */
[----:B------:R-:W-:Y:S05]  /*1740*/  @!P2 BRA `(.L_x_28) ;  /* 0x000000240050a947 */ /* 0x000fea0003800000 */
[----:B------:R-:W-:-:S08]  /*1750*/  NOP ;  /* 0x0000000000007918 */ /* 0x000fd00000000000 */
[----:B------:R-:W1:-:S00]  /*1760*/  USETMAXREG.DEALLOC.CTAPOOL 0x20 ;  /* 0x00000020000079c8 */ /* 0x000e4000080e0500 */
[----:B------:R-:W2:Y:S08]  /*1770*/  S2UR UR4, SR_CTAID.X ;  /* 0x00000000000479c3 */ /* 0x000eb00000002500 */
[----:B-1----:R-:W1:Y:S01]  /*1780*/  LDC R0, c[0x0][0x380] ;  /* 0x0000e000ff007b82 */ /* 0x002e620000000800 */
[----:B--2---:R-:W-:-:S06]  /*1790*/  USHF.L.U32 UR4, UR4, 0x8, URZ ;  /* 0x0000000804047899 */ /* 0x004fcc00080006ff */
[----:B-1----:R-:W-:-:S13]  /*17a0*/  ISETP.LE.U32.AND P0, PT, R0, UR4, PT ;  /* 0x0000000400007c0c */ /* 0x002fda000bf03070 */
[----:B------:R-:W-:Y:S05]  /*17b0*/  @P0 EXIT ;  /* 0x000000000000094d */ /* 0x000fea0003800000 */
[----:B------:R-:W1:Y:S01]  /*17c0*/  S2UR UR4, SR_CgaCtaId ;  /* 0x00000000000479c3 */ /* 0x000e620000008800 */
[----:B------:R-:W-:Y:S01]  /*17d0*/  UMOV UR6, 0x40 ;  /* 0x0000004000067882 */ /* 0x000fe20000000000 */
[----:B------:R-:W-:Y:S01]  /*17e0*/  NOP ;  /* 0x0000000000007918 */ /* 0x000fe20000000000 */
[----:B------:R-:W-:Y:S01]  /*17f0*/  UMOV UR5, 0x400 ;  /* 0x0000040000057882 */ /* 0x000fe20000000000 */
[----:B-1----:R-:W-:Y:S02]  /*1800*/  ULEA UR6, UR4, UR6, 0x18 ;  /* 0x0000000604067291 */ /* 0x002fe4000f8ec0ff */
[----:B------:R-:W-:-:S07]  /*1810*/  ULEA UR4, UR4, UR5, 0x18 ;  /* 0x0000000504047291 */ /* 0x000fce000f8ec0ff */
[----:B------:R-:W1:Y:S02]  /*1820*/  LDS.U8 R0, [UR6+0x1c] ;  /* 0x00001c06ff007984 */ /* 0x000e640008000000 */
[----:B-1----:R-:W-:-:S13]  /*1830*/  ISETP.NE.AND P0, PT, R0, RZ, PT ;  /* 0x000000ff0000720c */ /* 0x002fda0003f05270 */
[----:B------:R-:W-:Y:S05]  /*1840*/  @P0 BRA `(.L_x_29) ;  /* 0x0000000000580947 */ /* 0x000fea0003800000 */
[----:B------:R-:W-:-:S13]  /*1850*/  ELECT P0, URZ, PT ;  /* 0x0000000000ff782f */ /* 0x000fda0003800000 */
[----:B------:R-:W-:Y:S05]  /*1860*/  @!P0 BRA `(.L_x_30) ;  /* 0x0000000000608947 */ /* 0x000fea0003800000 */
[----:B------:R-:W-:Y:S01]  /*1870*/  UMOV UR5, 0x10 ;  /* 0x0000001000057882 */ /* 0x000fe20000000000 */
[----:B------:R-:W-:Y:S01]  /*1880*/  HFMA2 R0, -RZ, RZ, 0, 5.9604644775390625e-08 ;  /* 0x00000001ff007431 */ /* 0x000fe200000001ff */
[----:B------:R-:W-:-:S03]  /*1890*/  MOV R2, 0xffff ;  /* 0x0000ffff00027802 */ /* 0x000fc60000000f00 */
[----:B------:R-:W-:Y:S04]  /*18a0*/  DEPBAR.LE SB1, 0x36 ;  /* 0x00009d800000791a */ /* 0x000fe80000000000 */
[----:B------:R-:W1:Y:S02]  /*18b0*/  UTCATOMSWS.FIND_AND_SET.ALIGN UP0, UR5, UR5 ;  /* 0x00000005000575e3 */ /* 0x000e640008000800 */
[----:B-1----:R-:W-:Y:S01]  /*18c0*/  MOV R3, UR5 ;  /* 0x0000000500037c02 */ /* 0x002fe20008000f00 */
[----:B------:R-:W-:Y:S06]  /*18d0*/  BRA.U UP0, `(.L_x_31) ;  /* 0x0000000100187547 */ /* 0x000fec000b800000 */
.L_x_32:
[----:B------:R-:W-:Y:S05]  /*18e0*/  NANOSLEEP 0x64 ;  /* 0x000000640000795d */ /* 0x000fea0003800000 */
[----:B------:R-:W-:-:S05]  /*18f0*/  UMOV UR5, 0x10 ;  /* 0x0000001000057882 */ /* 0x000fca0000000000 */
[----:B------:R-:W-:Y:S04]  /*1900*/  DEPBAR.LE SB1, 0x36 ;  /* 0x00009d800000791a */ /* 0x000fe80000000000 */
[----:B------:R-:W1:Y:S02]  /*1910*/  UTCATOMSWS.FIND_AND_SET.ALIGN UP0, UR5, UR5 ;  /* 0x00000005000575e3 */ /* 0x000e640008000800 */
[----:B-1----:R-:W-:Y:S01]  /*1920*/  MOV R3, UR5 ;  /* 0x0000000500037c02 */ /* 0x002fe20008000f00 */
[----:B------:R-:W-:Y:S05]  /*1930*/  BRA.U !UP0, `(.L_x_32) ;  /* 0xfffffffd08e87547 */ /* 0x000fea000b83ffff */
.L_x_31:
[-C--:B------:R-:W-:Y:S02]  /*1940*/  SHF.L.U32 R2, R2, R3.reuse, RZ ;  /* 0x0000000302027219 */ /* 0x080fe400000006ff */
[----:B------:R-:W-:Y:S01]  /*1950*/  SHF.L.U32 R0, R0, R3, RZ ;  /* 0x0000000300007219 */ /* 0x000fe200000006ff */
[----:B------:R-:W-:Y:S02]  /*1960*/  IMAD.SHL.U32 R3, R3, 0x20, RZ ;  /* 0x0000002003037824 */ /* 0x000fe400078e00ff */
[----:B------:R1:W-:Y:S04]  /*1970*/  ATOMS.OR RZ, [UR6+0x14], R2 ;  /* 0x00001402ffff798c */ /* 0x0003e8000b000006 */
[----:B------:R1:W-:Y:S04]  /*1980*/  ATOMS.OR RZ, [UR6+0x18], R0 ;  /* 0x00001800ffff798c */ /* 0x0003e8000b000006 */
[----:B------:R1:W-:Y:S01]  /*1990*/  STS [UR4+0xa0e0], R3 ;  /* 0x00a0e003ff007988 */ /* 0x0003e20008000804 */
[----:B------:R-:W-:Y:S05]  /*19a0*/  BRA `(.L_x_30) ;  /* 0x0000000000107947 */ /* 0x000fea0003800000 */
.L_x_29:
[----:B------:R-:W-:Y:S02]  /*19b0*/  MOV R0, 0xffffffff ;  /* 0xffffffff00007802 */ /* 0x000fe40000000f00 */
[----:B------:R-:W-:-:S03]  /*19c0*/  MOV R2, 0x19f0 ;  /* 0x000019f000027802 */ /* 0x000fc60000000f00 */
[----:B------:R1:W-:Y:S04]  /*19d0*/  STS [UR4+0xa0e0], R0 ;  /* 0x00a0e000ff007988 */ /* 0x0003e80008000804 */
[----:B-1----:R-:W-:Y:S05]  /*19e0*/  CALL.REL.NOINC `($__internal_1_$__cuda_sm10x_tcgen05_guardrail_trap_phase_invalid_during_alloc) ;  /* 0x0000011000b87944 */ /* 0x002fea0003c00000 */
.L_x_30:
[----:B------:R-:W-:Y:S05]  /*19f0*/  WARPSYNC.ALL ;  /* 0x0000000000007948 */ /* 0x000fea0003800000 */
[----:B------:R-:W2:Y:S02]  /*1a00*/  LDCU UR8, c[0x0][0x384] ;  /* 0x00007080ff0877ac */ /* 0x000ea40008000800 */
[----:B--2---:R-:W-:Y:S01]  /*1a10*/  ISETP.NE.AND P0, PT, RZ, UR8, PT ;  /* 0x00000008ff007c0c */ /* 0x004fe2000bf05270 */
[----:B------:R-:W-:-:S12]  /*1a20*/  NOP ;  /* 0x0000000000007918 */ /* 0x000fd80000000000 */
[----:B------:R-:W-:Y:S05]  /*1a30*/  @!P0 EXIT ;  /* 0x000000000000894d */ /* 0x000fea0003800000 */
[----:B------:R-:W-:Y:S01]  /*1a40*/  UIADD3 UR5, UPT, UPT, UR4, 0x4000, URZ ;  /* 0x0000400004057890 */ /* 0x000fe2000fffe0ff */
[----:B------:R-:W-:Y:S01]  /*1a50*/  BSSY.RECONVERGENT B0, `(.L_x_33) ;  /* 0x000000b000007945 */ /* 0x000fe20003800200 */
[----:B------:R-:W-:Y:S02]  /*1a60*/  USHF.R.U32.HI UR28, URZ, 0x4, UR4 ;  /* 0x00000004ff1c7899 */ /* 0x000fe40008011604 */
[----:B------:R-:W-:Y:S02]  /*1a70*/  USHF.R.U32.HI UR5, URZ, 0x4, UR5 ;  /* 0x00000004ff057899 */ /* 0x000fe40008011605 */
[----:B------:R-:W-:Y:S02]  /*1a80*/  ULOP3.LUT UR28, UR28, 0x3fff, URZ, 0xc0, !UPT ;  /* 0x00003fff1c1c7892 */ /* 0x000fe4000f8ec0ff */
[----:B------:R-:W-:Y:S02]  /*1a90*/  ULOP3.LUT UR5, UR5, 0x3fff, URZ, 0xc0, !UPT ;  /* 0x00003fff05057892 */ /* 0x000fe4000f8ec0ff */
[----:B------:R-:W-:-:S02]  /*1aa0*/  ULOP3.LUT UR28, UR28, 0x10000, URZ, 0xfc, !UPT ;  /* 0x000100001c1c7892 */ /* 0x000fc4000f8efcff */
[----:B------:R-:W-:Y:S01]  /*1ab0*/  ULOP3.LUT UR6, UR5, 0x10000, URZ, 0xfc, !UPT ;  /* 0x0001000005067892 */ /* 0x000fe2000f8efcff */
[----:B------:R-:W-:Y:S01]  /*1ac0*/  UMOV UR29, 0x80004020 ;  /* 0x80004020001d7882 */ /* 0x000fe20000000000 */
[----:B------:R-:W-:Y:S01]  /*1ad0*/  UMOV UR7, 0x80004020 ;  /* 0x8000402000077882 */ /* 0x000fe20000000000 */
[----:B------:R-:W-:Y:S06]  /*1ae0*/  @!P4 BRA `(.L_x_34) ;  /* 0x000000000004c947 */ /* 0x000fec0003800000 */
[----:B------:R-:W-:Y:S05]  /*1af0*/  BPT.TRAP 0x1 ;  /* 0x000000040000795c */ /* 0x000fea0000300000 */
.L_x_34:
[----:B------:R-:W-:Y:S05]  /*1b00*/  BSYNC.RECONVERGENT B0 ;  /* 0x0000000000007941 */ /* 0x000fea0003800200 */
.L_x_33:
[----:B------:R-:W-:-:S04]  /*1b10*/  SHF.L.U32 R5, RZ, 0x1f, RZ ;  /* 0x0000001fff057819 */ /* 0x000fc800000006ff */
[----:B------:R-:W2:Y:S02]  /*1b20*/  SYNCS.PHASECHK.TRANS64.TRYWAIT P0, [UR4+0xa000], R5 ;  /* 0x00a00005ff0075a7 */ /* 0x000ea40008001104 */
[----:B--2---:R-:W-:Y:S05]  /*1b30*/  @!P0 BRA `(.L_x_35) ;  /* 0x000000fc00988947 */ /* 0x004fea0003800000 */
.L_x_336:
[----:B------:R-:W-:Y:S05]  /*1b40*/  BRA.U !UP1, `(.L_x_36) ;  /* 0x0000000109047547 */ /* 0x000fea000b800000 */
[----:B------:R-:W-:Y:S05]  /*1b50*/  BPT.TRAP 0x1 ;  /* 0x000000040000795c */ /* 0x000fea0000300000 */
.L_x_36:
[----:B------:R-:W2:Y:S01]  /*1b60*/  SYNCS.PHASECHK.TRANS64.TRYWAIT P0, [UR4+0xa020], R5 ;  /* 0x00a02005ff0075a7 */ /* 0x000ea20008001104 */
[----:B------:R-:W-:Y:S01]  /*1b70*/  ULOP3.LUT UR42, UR42, 0x1, URZ, 0xc0, !UPT ;  /* 0x000000012a2a7892 */ /* 0x000fe2000f8ec0ff */
[----:B--2---:R-:W-:Y:S11]  /*1b80*/  @!P0 BRA `(.L_x_37) ;  /* 0x000000fc009c8947 */ /* 0x004ff60003800000 */
.L_x_338:
[----:B------:R-:W-:-:S09]  /*1b90*/  UISETP.NE.U32.AND UP0, UPT, UR42, 0x1, UPT ;  /* 0x000000012a00788c */ /* 0x000fd2000bf05070 */
[----:B------:R-:W-:Y:S05]  /*1ba0*/  BRA.U !UP0, `(.L_x_38) ;  /* 0x0000000108047547 */ /* 0x000fea000b800000 */
[----:B------:R-:W-:Y:S05]  /*1bb0*/  BPT.TRAP 0x1 ;  /* 0x000000040000795c */ /* 0x000fea0000300000 */
.L_x_38:
[----:B------:R-:W-:Y:S02]  /*1bc0*/  IMAD.MOV.U32 R4, RZ, RZ, 0x1 ;  /* 0x00000001ff047424 */ /* 0x000fe400078e00ff */
[----:B-1----:R-:W-:Y:S02]  /*1bd0*/  HFMA2 R2, -RZ, RZ, 0, 0 ;  /* 0x00000000ff027431 */ /* 0x002fe400000001ff */
[----:B------:R-:W-:Y:S01]  /*1be0*/  IMAD.MOV.U32 R0, RZ, RZ, RZ ;  /* 0x000000ffff007224 */ /* 0x000fe200078e00ff */
[----:B------:R-:W-:-:S04]  /*1bf0*/  SHF.L.U32 R4, R4, 0x1f, RZ ;  /* 0x0000001f04047819 */ /* 0x000fc800000006ff */
[----:B------:R-:W1:Y:S02]  /*1c00*/  SYNCS.PHASECHK.TRANS64.TRYWAIT P0, [UR4+0xa058], R4 ;  /* 0x00a05804ff0075a7 */ /* 0x000e640008001104 */
[----:B-1----:R-:W-:Y:S05]  /*1c10*/  @!P0 BRA `(.L_x_39) ;  /* 0x000000fc00908947 */ /* 0x002fea0003800000 */
.L_x_340:
[----:B------:R-:W-:Y:S01]  /*1c20*/  R2UR UR10, R2 ;  /* 0x00000000020a72ca */ /* 0x000fe200000e0000 */
[----:B------:R-:W-:Y:S01]  /*1c30*/  UIADD3 UR12, UPT, UPT, UR6, 0x2, URZ ;  /* 0x00000002060c7890 */ /* 0x000fe2000fffe0ff */
[----:B------:R-:W-:Y:S01]  /*1c40*/  R2UR UR9, R0 ;  /* 0x00000000000972ca */ /* 0x000fe200000e0000 */
[----:B------:R-:W-:Y:S01]  /*1c50*/  UIADD3 UR30, UPT, UPT, UR28, 0x2, URZ ;  /* 0x000000021c1e7890 */ /* 0x000fe2000fffe0ff */
[----:B------:R-:W-:Y:S01]  /*1c60*/  UMOV UR16, 0x0 ;  /* 0x0000000000107882 */ /* 0x000fe20000000000 */
[----:B------:R-:W-:Y:S01]  /*1c70*/  UMOV UR17, 0x8200010 ;  /* 0x0820001000117882 */ /* 0x000fe20000000000 */
[----:B------:R-:W-:Y:S01]  /*1c80*/  UMOV UR13, 0x80004020 ;  /* 0x80004020000d7882 */ /* 0x000fe20000000000 */
[----:B------:R-:W-:Y:S01]  /*1c90*/  UMOV UR31, 0x80004020 ;  /* 0x80004020001f7882 */ /* 0x000fe20000000000 */
[----:B------:R-:W-:Y:S01]  /*1ca0*/  UMOV UR14, 0x0 ;  /* 0x00000000000e7882 */ /* 0x000fe20000000000 */
[----:B------:R-:W-:Y:S01]  /*1cb0*/  UMOV UR15, 0x8200010 ;  /* 0x08200010000f7882 */ /* 0x000fe20000000000 */
[----:B------:R-:W-:-:S03]  /*1cc0*/  UISETP.NE.AND UP4, UPT, UR42, URZ, UPT ;  /* 0x000000ff2a00728c */ /* 0x000fc6000bf85270 */
[----:B------:R2:W-:Y:S02]  /*1cd0*/  UTCHMMA gdesc[UR28], gdesc[UR6], tmem[UR10], tmem[UR16], idesc[UR17], !UPT ;  /* 0x00ff10061c0075ea */ /* 0x0005e4000f80000a */
[----:B------:R2:W-:Y:S04]  /*1ce0*/  UTCHMMA gdesc[UR30], gdesc[UR12], tmem[UR9], tmem[UR14], idesc[UR15], UPT ;  /* 0x00ff0e0c1e0075ea */ /* 0x0005e8000b800009 */
[----:B------:R-:W-:Y:S05]  /*1cf0*/  BRA.U UP4, `(.L_x_40) ;  /* 0x0000000104047547 */ /* 0x000fea000b800000 */
[----:B--2---:R-:W-:Y:S05]  /*1d00*/  BPT.TRAP 0x1 ;  /* 0x000000040000795c */ /* 0x004fea0000300000 */
.L_x_40:
[----:B--2---:R-:W-:Y:S01]  /*1d10*/  UIADD3 UR9, UPT, UPT, UR4, 0xa050, URZ ;  /* 0x0000a05004097890 */ /* 0x004fe2000fffe0ff */
[----:B------:R-:W-:Y:S08]  /*1d20*/  BSSY.RECONVERGENT B0, `(.L_x_41) ;  /* 0x0000004000007945 */ /* 0x000ff00003800200 */
[----:B------:R2:W-:Y:S01]  /*1d30*/  UTCBAR [UR9], URZ ;  /* 0x000000ff090073e9 */ /* 0x0005e200080000ff */
[----:B------:R-:W-:Y:S05]  /*1d40*/  @!P4 BRA `(.L_x_42) ;  /* 0x000000000004c947 */ /* 0x000fea0003800000 */
[----:B--2---:R-:W-:Y:S05]  /*1d50*/  BPT.TRAP 0x1 ;  /* 0x000000040000795c */ /* 0x004fea0000300000 */
.L_x_42:
[----:B--2---:R-:W-:Y:S05]  /*1d60*/  BSYNC.RECONVERGENT B0 ;  /* 0x0000000000007941 */ /* 0x004fea0003800200 */
.L_x_41:
[----:B------:R-:W2:Y:S01]  /*1d70*/  SYNCS.PHASECHK.TRANS64.TRYWAIT P0, [UR4+0xa008], R5 ;  /* 0x00a00805ff0075a7 */ /* 0x000ea20008001104 */
[----:B------:R-:W-:Y:S01]  /*1d80*/  ULOP3.LUT UR41, UR41, 0x1, URZ, 0xc0, !UPT ;  /* 0x0000000129297892 */ /* 0x000fe2000f8ec0ff */
[----:B--2---:R-:W-:Y:S11]  /*1d90*/  @!P0 BRA `(.L_x_43) ;  /* 0x000000fc00488947 */ /* 0x004ff60003800000 */
.L_x_342:
[----:B------:R-:W-:-:S09]  /*1da0*/  UISETP.NE.U32.AND UP0, UPT, UR41, 0x1, UPT ;  /* 0x000000012900788c */ /* 0x000fd2000bf05070 */
[----:B------:R-:W-:Y:S05]  /*1db0*/  BRA.U !UP0, `(.L_x_44) ;  /* 0x0000000108047547 */ /* 0x000fea000b800000 */
[----:B------:R-:W-:Y:S05]  /*1dc0*/  BPT.TRAP 0x1 ;  /* 0x000000040000795c */ /* 0x000fea0000300000 */
.L_x_44:
[----:B------:R-:W3:Y:S01]  /*1dd0*/  SYNCS.PHASECHK.TRANS64.TRYWAIT P0, [UR4+0xa068], R4 ;  /* 0x00a06804ff0075a7 */ /* 0x000ee20008001104 */
[----:B--2---:R-:W-:Y:S01]  /*1de0*/  HFMA2 R0, -RZ, RZ, 0, 7.62939453125e-06 ;  /* 0x00000080ff007431 */ /* 0x004fe200000001ff */
[----:B------:R-:W-:Y:S01]  /*1df0*/  MOV R2, 0x80 ;  /* 0x0000008000027802 */ /* 0x000fe20000000f00 */
[----:B---3--:R-:W-:Y:S06]  /*1e00*/  @!P0 BRA `(.L_x_45) ;  /* 0x000000fc00448947 */ /* 0x008fec0003800000 */
.L_x_344:
[----:B------:R-:W-:Y:S01]  /*1e10*/  R2UR UR10, R2 ;  /* 0x00000000020a72ca */ /* 0x000fe200000e0000 */
[----:B------:R-:W-:Y:S01]  /*1e20*/  UIADD3 UR18, UPT, UPT, UR28, 0x200, URZ ;  /* 0x000002001c127890 */ /* 0x000fe2000fffe0ff */
[----:B------:R-:W-:Y:S01]  /*1e30*/  R2UR UR9, R0 ;  /* 0x00000000000972ca */ /* 0x000fe200000e0000 */
[----:B------:R-:W-:Y:S01]  /*1e40*/  UIADD3 UR16, UPT, UPT, UR28, 0x202, URZ ;  /* 0x000002021c107890 */ /* 0x000fe2000fffe0ff */
[----:B------:R-:W-:Y:S01]  /*1e50*/  UMOV UR14, 0x0 ;  /* 0x00000000000e7882 */ /* 0x000fe20000000000 */
[----:B------:R-:W-:Y:S01]  /*1e60*/  UMOV UR15, 0x8200010 ;  /* 0x08200010000f7882 */ /* 0x000fe20000000000 */
[----:B------:R-:W-:Y:S01]  /*1e70*/  UMOV UR20, UR12 ;  /* 0x0000000c00147c82 */ /* 0x000fe20008000000 */
[----:B------:R-:W-:Y:S01]  /*1e80*/  UMOV UR19, 0x80004020 ;  /* 0x8000402000137882 */ /* 0x000fe20000000000 */
[----:B------:R-:W-:Y:S01]  /*1e90*/  UMOV UR21, 0x80004020 ;  /* 0x8000402000157882 */ /* 0x000fe20000000000 */
[----:B------:R-:W-:Y:S01]  /*1ea0*/  UMOV UR12, 0x0 ;  /* 0x00000000000c7882 */ /* 0x000fe20000000000 */
[----:B------:R-:W-:Y:S01]  /*1eb0*/  UMOV UR13, 0x8200010 ;  /* 0x08200010000d7882 */ /* 0x000fe20000000000 */
[----:B------:R-:W-:-:S02]  /*1ec0*/  UMOV UR17, 0x80004020 ;  /* 0x8000402000117882 */ /* 0x000fc40000000000 */
[----:B------:R2:W-:Y:S01]  /*1ed0*/  UTCHMMA gdesc[UR18], gdesc[UR6], tmem[UR10], tmem[UR14], idesc[UR15], !UPT ;  /* 0x00ff0e06120075ea */ /* 0x0005e2000f80000a */
[----:B------:R-:W-:Y:S01]  /*1ee0*/  UISETP.NE.AND UP3, UPT, UR41, URZ, UPT ;  /* 0x000000ff2900728c */ /* 0x000fe2000bf65270 */
[----:B------:R2:W-:Y:S08]  /*1ef0*/  UTCHMMA gdesc[UR16], gdesc[UR20], tmem[UR9], tmem[UR12], idesc[UR13], UPT ;  /* 0x00ff0c14100075ea */ /* 0x0005f0000b800009 */
[----:B------:R-:W-:Y:S05]  /*1f00*/  BRA.U UP3, `(.L_x_46) ;  /* 0x0000000103047547 */ /* 0x000fea000b800000 */
[----:B--2---:R-:W-:Y:S05]  /*1f10*/  BPT.TRAP 0x1 ;  /* 0x000000040000795c */ /* 0x004fea0000300000 */
.L_x_46:
[----:B--2---:R-:W-:-:S09]  /*1f20*/  UIADD3 UR9, UPT, UPT, UR4, 0xa060, URZ ;  /* 0x0000a06004097890 */ /* 0x004fd2000fffe0ff */
[----:B------:R2:W-:Y:S01]  /*1f30*/  UTCBAR [UR9], URZ ;  /* 0x000000ff090073e9 */ /* 0x0005e200080000ff */
[----:B------:R-:W-:Y:S05]  /*1f40*/  BRA.U !UP1, `(.L_x_47) ;  /* 0x0000000109047547 */ /* 0x000fea000b800000 */
[----:B--2---:R-:W-:Y:S05]  /*1f50*/  BPT.TRAP 0x1 ;  /* 0x000000040000795c */ /* 0x004fea0000300000 */
.L_x_47:
[----:B--2---:R-:W-:-:S09]  /*1f60*/  UIADD3 UR9, UPT, UPT, UR4, 0xa038, URZ ;  /* 0x0000a03804097890 */ /* 0x004fd2000fffe0ff */
[----:B------:R2:W-:Y:S01]  /*1f70*/  UTCBAR [UR9], URZ ;  /* 0x000000ff090073e9 */ /* 0x0005e200080000ff */
[----:B------:R-:W-:Y:S05]  /*1f80*/  BRA.U !UP1, `(.L_x_48) ;  /* 0x0000000109047547 */ /* 0x000fea000b800000 */
[----:B--2---:R-:W-:Y:S05]  /*1f90*/  BPT.TRAP 0x1 ;  /* 0x000000040000795c */ /* 0x004fea0000300000 */
.L_x_48:
[----:B------:R-:W3:Y:S02]  /*1fa0*/  SYNCS.PHASECHK.TRANS64.TRYWAIT P0, [UR4+0xa028], R5 ;  /* 0x00a02805ff0075a7 */ /* 0x000ee40008001104 */
[----:B---3--:R-:W-:Y:S05]  /*1fb0*/  @!P0 BRA `(.L_x_49) ;  /* 0x000000f800f08947 */ /* 0x008fea0003800000 */
.L_x_346:
[----:B------:R-:W-:Y:S05]  /*1fc0*/  BRA.U UP5, `(.L_x_50) ;  /* 0x0000000105047547 */ /* 0x000fea000b800000 */
[----:B--2---:R-:W-:Y:S05]  /*1fd0*/  BPT.TRAP 0x1 ;  /* 0x000000040000795c */ /* 0x004fea0000300000 */
.L_x_50:
[----:B------:R-:W4:Y:S02]  /*1fe0*/  SYNCS.PHASECHK.TRANS64.TRYWAIT P0, [UR4+0xa0a0], R4 ;  /* 0x00a0a004ff0075a7 */ /* 0x000f240008001104 */
[----:B----4-:R-:W-:Y:S05]  /*1ff0*/  @!P0 BRA `(.L_x_51) ;  /* 0x000000f800f88947 */ /* 0x010fea0003800000 */
.L_x_348:
[----:B------:R-:W-:Y:S05]  /*2000*/  BRA.U UP4, `(.L_x_52) ;  /* 0x0000000104047547 */ /* 0x000fea000b800000 */
[----:B--2---:R-:W-:Y:S05]  /*2010*/  BPT.TRAP 0x1 ;  /* 0x000000040000795c */ /* 0x004fea0000300000 */
.L_x_52:
[----:B------:R-:W4:Y:S01]  /*2020*/  SYNCS.PHASECHK.TRANS64.TRYWAIT P0, [UR4+0xa058], R5 ;  /* 0x00a05805ff0075a7 */ /* 0x000f220008001104 */
[----:B---3--:R-:W-:Y:S01]  /*2030*/  HFMA2 R0, -RZ, RZ, 0, 1.52587890625e-05 ;  /* 0x00000100ff007431 */ /* 0x008fe200000001ff */
[----:B------:R-:W-:Y:S01]  /*2040*/  MOV R2, 0x20 ;  /* 0x0000002000027802 */ /* 0x000fe20000000f00 */
[----:B----4-:R-:W-:Y:S06]  /*2050*/  @!P0 BRA `(.L_x_53) ;  /* 0x000000f800f88947 */ /* 0x010fec0003800000 */
.L_x_350:
[----:B------:R-:W-:Y:S01]  /*2060*/  R2UR UR23, R2 ;  /* 0x00000000021772ca */ /* 0x000fe200000e0000 */
[----:B------:R-:W-:Y:S01]  /*2070*/  IMAD.MOV.U32 R2, RZ, RZ, 0x38 ;  /* 0x00000038ff027424 */ /* 0x000fe200078e00ff */
[----:B------:R-:W-:Y:S01]  /*2080*/  R2UR UR24, R0 ;  /* 0x00000000001872ca */ /* 0x000fe200000e0000 */
[----:B-1----:R-:W-:Y:S01]  /*2090*/  IMAD.MOV.U32 R4, RZ, RZ, 0x28 ;  /* 0x00000028ff047424 */ /* 0x002fe200078e00ff */
[----:B------:R-:W-:Y:S01]  /*20a0*/  UIADD3 UR64, UPT, UPT, UR5, 0x200, URZ ;  /* 0x0000020005407890 */ /* 0x000fe2000fffe0ff */
[----:B------:R-:W-:Y:S01]  /*20b0*/  IMAD.MOV.U32 R3, RZ, RZ, 0x100 ;  /* 0x00000100ff037424 */ /* 0x000fe200078e00ff */
[----:B------:R-:W-:Y:S01]  /*20c0*/  R2UR UR17, R2 ;  /* 0x00000000021172ca */ /* 0x000fe200000e0000 */
[----:B------:R-:W-:Y:S01]  /*20d0*/  IMAD.MOV.U32 R2, RZ, RZ, 0x48 ;  /* 0x00000048ff027424 */ /* 0x000fe200078e00ff */
[----:B------:R-:W-:Y:S01]  /*20e0*/  R2UR UR21, R4 ;  /* 0x00000000041572ca */ /* 0x000fe200000e0000 */
[----:B------:R-:W-:Y:S01]  /*20f0*/  IMAD.MOV.U32 R4, RZ, RZ, 0x30 ;  /* 0x00000030ff047424 */ /* 0x000fe200078e00ff */
[C---:B------:R-:W-:Y:S01]  /*2100*/  R2UR UR22, R3.reuse ;  /* 0x00000000031672ca */ /* 0x040fe200000e0000 */
[----:B------:R-:W-:Y:S01]  /*2110*/  IMAD.MOV.U32 R0, RZ, RZ, 0x100 ;  /* 0x00000100ff007424 */ /* 0x000fe200078e00ff */
[----:B------:R-:W-:Y:S01]  /*2120*/  R2UR UR13, R2 ;  /* 0x00000000020d72ca */ /* 0x000fe200000e0000 */
[----:B------:R-:W-:Y:S01]  /*2130*/  IMAD.MOV.U32 R2, RZ, RZ, 0x50 ;  /* 0x00000050ff027424 */ /* 0x000fe200078e00ff */
[----:B------:R-:W-:Y:S01]  /*2140*/  R2UR UR19, R4 ;  /* 0x00000000041372ca */ /* 0x000fe200000e0000 */
[----:B------:R-:W-:Y:S01]  /*2150*/  IMAD.MOV.U32 R4, RZ, RZ, 0x40 ;  /* 0x00000040ff047424 */ /* 0x000fe200078e00ff */
[C---:B------:R-:W-:Y:S01]  /*2160*/  R2UR UR20, R3.reuse ;  /* 0x00000000031472ca */ /* 0x040fe200000e0000 */
[----:B------:R-:W-:Y:S01]  /*2170*/  UIADD3 UR62, UPT, UPT, UR5, 0x240, URZ ;  /* 0x00000240053e7890 */ /* 0x000fe2000fffe0ff */
[----:B------:R-:W-:Y:S01]  /*2180*/  R2UR UR11, R2 ;  /* 0x00000000020b72ca */ /* 0x000fe200000e0000 */
[----:B------:R-:W-:Y:S01]  /*2190*/  IMAD.MOV.U32 R2, RZ, RZ, 0x58 ;  /* 0x00000058ff027424 */ /* 0x000fe200078e00ff */
[----:B------:R-:W-:Y:S01]  /*21a0*/  R2UR UR18, R0 ;  /* 0x00000000001272ca */ /* 0x000fe200000e0000 */
[----:B------:R-:W-:Y:S01]  /*21b0*/  UIADD3 UR60, UPT, UPT, UR5, 0x280, URZ ;  /* 0x00000280053c7890 */ /* 0x000fe2000fffe0ff */
[----:B------:R-:W-:Y:S01]  /*21c0*/  R2UR UR15, R4 ;  /* 0x00000000040f72ca */ /* 0x000fe200000e0000 */
[----:B------:R-:W-:Y:S01]  /*21d0*/  UIADD3 UR58, UPT, UPT, UR5, 0x2c0, URZ ;  /* 0x000002c0053a7890 */ /* 0x000fe2000fffe0ff */
[----:B------:R-:W-:Y:S01]  /*21e0*/  R2UR UR16, R3 ;  /* 0x00000000031072ca */ /* 0x000fe200000e0000 */
[----:B------:R-:W-:Y:S01]  /*21f0*/  UIADD3 UR56, UPT, UPT, UR5, 0x300, URZ ;  /* 0x0000030005387890 */ /* 0x000fe2000fffe0ff */
[C---:B------:R-:W-:Y:S01]  /*2200*/  R2UR UR14, R0.reuse ;  /* 0x00000000000e72ca */ /* 0x040fe200000e0000 */
[----:B------:R-:W-:Y:S01]  /*2210*/  UIADD3 UR54, UPT, UPT, UR5, 0x340, URZ ;  /* 0x0000034005367890 */ /* 0x000fe2000fffe0ff */
[----:B------:R-:W-:Y:S01]  /*2220*/  R2UR UR12, R0 ;  /* 0x00000000000c72ca */ /* 0x000fe200000e0000 */
[----:B------:R-:W-:Y:S01]  /*2230*/  UIADD3 UR52, UPT, UPT, UR5, 0x380, URZ ;  /* 0x0000038005347890 */ /* 0x000fe2000fffe0ff */
[----:B--2---:R-:W-:Y:S01]  /*2240*/  R2UR UR9, R2 ;  /* 0x00000000020972ca */ /* 0x004fe200000e0000 */
[----:B------:R-:W-:Y:S01]  /*2250*/  UMOV UR48, 0x0 ;  /* 0x0000000000307882 */ /* 0x000fe20000000000 */
[----:B------:R-:W-:Y:S01]  /*2260*/  R2UR UR10, R0 ;  /* 0x00000000000a72ca */ /* 0x000fe200000e0000 */
[----:B------:R-:W-:Y:S01]  /*2270*/  UMOV UR49, 0x8090010 ;  /* 0x0809001000317882 */ /* 0x000fe20000000000 */
[----:B------:R-:W-:Y:S01]  /*2280*/  UIADD3 UR50, UPT, UPT, UR5, 0x3c0, URZ ;  /* 0x000003c005327890 */ /* 0x000fe2000fffe0ff */
[----:B------:R-:W-:Y:S01]  /*2290*/  UMOV UR65, 0x80004020 ;  /* 0x8000402000417882 */ /* 0x000fe20000000000 */
[----:B------:R-:W-:Y:S01]  /*22a0*/  UMOV UR46, 0x0 ;  /* 0x00000000002e7882 */ /* 0x000fe20000000000 */
[----:B------:R-:W-:Y:S01]  /*22b0*/  UMOV UR47, 0x8090010 ;  /* 0x08090010002f7882 */ /* 0x000fe20000000000 */
[----:B------:R-:W-:Y:S01]  /*22c0*/  UMOV UR63, 0x80004020 ;  /* 0x80004020003f7882 */ /* 0x000fe20000000000 */
[----:B------:R-:W-:Y:S01]  /*22d0*/  UMOV UR44, 0x0 ;  /* 0x00000000002c7882 */ /* 0x000fe20000000000 */
[----:B------:R-:W-:Y:S01]  /*22e0*/  UMOV UR45, 0x8090010 ;  /* 0x08090010002d7882 */ /* 0x000fe20000000000 */
[----:B------:R-:W-:Y:S01]  /*22f0*/  UMOV UR61, 0x80004020 ;  /* 0x80004020003d7882 */ /* 0x000fe20000000000 */
[----:B------:R1:W-:Y:S01]  /*2300*/  UTCHMMA tmem[UR23], gdesc[UR64], tmem[UR24], tmem[UR48], idesc[UR49], !UPT ;  /* 0x00ff3040170079ea */ /* 0x0003e2000f800018 */
[----:B------:R-:W-:Y:S01]  /*2310*/  UMOV UR38, 0x0 ;  /* 0x0000000000267882 */ /* 0x000fe20000000000 */
[----:B------:R-:W-:Y:S01]  /*2320*/  UMOV UR39, 0x8090010 ;  /* 0x0809001000277882 */ /* 0x000fe20000000000 */
[----:B------:R-:W-:Y:S01]  /*2330*/  UMOV UR59, 0x80004020 ;  /* 0x80004020003b7882 */ /* 0x000fe20000000000 */
[----:B------:R1:W-:Y:S01]  /*2340*/  UTCHMMA tmem[UR21], gdesc[UR62], tmem[UR22], tmem[UR46], idesc[UR47], UPT ;  /* 0x00ff2e3e150079ea */ /* 0x0003e2000b800016 */
        /* <DEDUP_REMOVED lines=16> */
[----:B------:R1:W-:Y:S01]  /*2450*/  UTCHMMA tmem[UR11], gdesc[UR52], tmem[UR12], tmem[UR32], idesc[UR33], UPT ;  /* 0x00ff20340b0079ea */ /* 0x0003e2000b80000c */
[----:B------:R1:W-:Y:S01]  /*2460*/  UTCHMMA tmem[UR9], gdesc[UR50], tmem[UR10], tmem[UR26], idesc[UR27], UPT ;  /* 0x00ff1a32090079ea */ /* 0x0003e2000b80000a */
[----:B------:R-:W-:Y:S05]  /*2470*/  BRA.U UP5, `(.L_x_54) ;  /* 0x0000000105047547 */ /* 0x000fea000b800000 */
[----:B-1----:R-:W-:Y:S05]  /*2480*/  BPT.TRAP 0x1 ;  /* 0x000000040000795c */ /* 0x002fea0000300000 */
.L_x_54:
[----:B-1----:R-:W-:Y:S01]  /*2490*/  UIADD3 UR10, UPT, UPT, UR4, 0xa090, URZ ;  /* 0x0000a090040a7890 */ /* 0x002fe2000fffe0ff */
[----:B------:R-:W-:Y:S01]  /*24a0*/  HFMA2 R8, -RZ, RZ, 0, 5.9604644775390625e-08 ;  /* 0x00000001ff087431 */ /* 0x000fe200000001ff */
[----:B------:R-:W-:Y:S01]  /*24b0*/  UISETP.GE.AND UP0, UPT, UR8, 0x81, UPT ;  /* 0x000000810800788c */ /* 0x000fe2000bf06270 */
[----:B------:R-:W-:Y:S01]  /*24c0*/  MOV R7, RZ ;  /* 0x000000ff00077202 */ /* 0x000fe20000000f00 */
[----:B------:R-:W-:Y:S01]  /*24d0*/  UMOV UR9, URZ ;  /* 0x000000ff00097c82 */ /* 0x000fe20008000000 */
[----:B------:R-:W-:Y:S01]  /*24e0*/  UMOV UR27, 0x200 ;  /* 0x00000200001b7882 */ /* 0x000fe20000000000 */
[----:B------:R-:W-:-:S03]  /*24f0*/  UMOV UR26, 0x1 ;  /* 0x00000001001a7882 */ /* 0x000fc60000000000 */
[----:B------:R1:W-:Y:S02]  /*2500*/  UTCBAR [UR10], URZ ;  /* 0x000000ff0a0073e9 */ /* 0x0003e400080000ff */
[----:B------:R-:W-:Y:S05]  /*2510*/  BRA.U !UP0, `(.L_x_55) ;  /* 0x0000001108207547 */ /* 0x000fea000b800000 */
[----:B------:R-:W-:Y:S01]  /*2520*/  UIADD3 UR8, UPT, UPT, UR8, 0x7f, URZ ;  /* 0x0000007f08087890 */ /* 0x000fe2000fffe0ff */
[----:B------:R-:W-:Y:S01]  /*2530*/  CS2R R6, SRZ ;  /* 0x0000000000067805 */ /* 0x000fe2000001ff00 */
[----:B------:R-:W-:Y:S01]  /*2540*/  IMAD.MOV.U32 R8, RZ, RZ, 0x1 ;  /* 0x00000001ff087424 */ /* 0x000fe200078e00ff */
[----:B------:R-:W-:Y:S01]  /*2550*/  MOV R5, RZ ;  /* 0x000000ff00057202 */ /* 0x000fe20000000f00 */
[----:B------:R-:W-:Y:S01]  /*2560*/  USHF.R.S32.HI UR25, URZ, 0x1f, UR8 ;  /* 0x0000001fff197899 */ /* 0x000fe20008011408 */
[----:B-1----:R-:W-:Y:S01]  /*2570*/  UMOV UR10, 0x2 ;  /* 0x00000002000a7882 */ /* 0x002fe20000000000 */
[----:B------:R-:W-:Y:S02]  /*2580*/  UMOV UR26, 0x1 ;  /* 0x00000001001a7882 */ /* 0x000fe40000000000 */
[----:B------:R-:W-:Y:S01]  /*2590*/  ULEA.HI UR25, UR25, UR8, URZ, 0x7 ;  /* 0x0000000819197291 */ /* 0x000fe2000f8f38ff */
[----:B------:R-:W-:Y:S02]  /*25a0*/  UMOV UR9, URZ ;  /* 0x000000ff00097c82 */ /* 0x000fe40008000000 */
[----:B------:R-:W-:Y:S01]  /*25b0*/  UMOV UR8, 0x1 ;  /* 0x0000000100087882 */ /* 0x000fe20000000000 */
[----:B------:R-:W-:-:S12]  /*25c0*/  USHF.R.S32.HI UR25, URZ, 0x7, UR25 ;  /* 0x00000007ff197899 */ /* 0x000fd80008011419 */
.L_x_74:
[----:B--2---:R-:W-:Y:S05]  /*25d0*/  BRA.U !UP1, `(.L_x_56) ;  /* 0x0000000109047547 */ /* 0x004fea000b800000 */
[----:B------:R-:W-:Y:S05]  /*25e0*/  BPT.TRAP 0x1 ;  /* 0x000000040000795c */ /* 0x000fea0000300000 */
.L_x_56:
[----:B------:R-:W-:Y:S01]  /*25f0*/  ULEA UR11, UR10, UR4, 0x3 ;  /* 0x000000040a0b7291 */ /* 0x000fe2000f8e18ff */
[----:B------:R-:W-:Y:S01]  /*2600*/  SHF.L.U32 R4, R5, 0x1f, RZ ;  /* 0x0000001f05047819 */ /* 0x000fe200000006ff */
[----:B------:R-:W-:Y:S02]  /*2610*/  HFMA2 R0, -RZ, RZ, 0, 0 ;  /* 0x00000000ff007431 */ /* 0x000fe400000001ff */
[----:B------:R-:W-:Y:S05]  /*2620*/  IMAD.MOV.U32 R2, RZ, RZ, RZ ;  /* 0x000000ffff027224 */ /* 0x000fea00078e00ff */
[----:B------:R-:W1:Y:S02]  /*2630*/  SYNCS.PHASECHK.TRANS64.TRYWAIT P0, [UR11+0xa020], R4 ;  /* 0x00a02004ff0075a7 */ /* 0x000e64000800110b */
[----:B-1----:R-:W-:Y:S05]  /*2640*/  @!P0 BRA `(.L_x_57) ;  /* 0x000000f400948947 */ /* 0x002fea0003800000 */
.L_x_352:
[----:B------:R-:W-:Y:S01]  /*2650*/  ULEA UR70, UR10, UR6, 0x9 ;  /* 0x000000060a467291 */ /* 0x000fe2000f8e48ff */
[----:B------:R-:W-:Y:S01]  /*2660*/  R2UR UR12, R2 ;  /* 0x00000000020c72ca */ /* 0x000fe200000e0000 */
[----:B------:R-:W-:Y:S01]  /*2670*/  UIADD3 UR24, UPT, UPT, UR10, 0x1, URZ ;  /* 0x000000010a187890 */ /* 0x000fe2000fffe0ff */
[----:B------:R-:W-:Y:S01]  /*2680*/  R2UR UR11, R0 ;  /* 0x00000000000b72ca */ /* 0x000fe200000e0000 */
[----:B------:R-:W-:Y:S02]  /*2690*/  UIADD3 UR68, UPT, UPT, UR70, 0x2, URZ ;  /* 0x0000000246447890 */ /* 0x000fe4000fffe0ff */
[----:B------:R-:W-:Y:S02]  /*26a0*/  UISETP.NE.AND UP4, UPT, UR42, URZ, UPT ;  /* 0x000000ff2a00728c */ /* 0x000fe4000bf85270 */
[----:B------:R-:W-:Y:S01]  /*26b0*/  UISETP.NE.AND UP0, UPT, UR24, 0x3, UPT ;  /* 0x000000031800788c */ /* 0x000fe2000bf05270 */
[----:B------:R-:W-:Y:S01]  /*26c0*/  UMOV UR18, 0x0 ;  /* 0x0000000000127882 */ /* 0x000fe20000000000 */
[----:B------:R-:W-:Y:S02]  /*26d0*/  UMOV UR19, 0x8200010 ;  /* 0x0820001000137882 */ /* 0x000fe40000000000 */
[----:B------:R-:W-:Y:S02]  /*26e0*/  USEL UR10, URZ, 0x1, UP0 ;  /* 0x00000001ff0a7887 */ /* 0x000fe40008000000 */
[----:B------:R-:W-:Y:S01]  /*26f0*/  USEL UR24, UR24, URZ, UP0 ;  /* 0x000000ff18187287 */ /* 0x000fe20008000000 */
[----:B------:R-:W-:Y:S01]  /*2700*/  UMOV UR71, 0x80004020 ;  /* 0x8000402000477882 */ /* 0x000fe20000000000 */
[----:B------:R-:W-:Y:S01]  /*2710*/  UMOV UR16, UR30 ;  /* 0x0000001e00107c82 */ /* 0x000fe20008000000 */
[----:B------:R2:W-:Y:S01]  /*2720*/  UTCHMMA gdesc[UR28], gdesc[UR70], tmem[UR12], tmem[UR18], idesc[UR19], !UPT ;  /* 0x00ff12461c0075ea */ /* 0x0005e2000f80000c */
[----:B------:R-:W-:Y:S01]  /*2730*/  UMOV UR17, 0x80004020 ;  /* 0x8000402000117882 */ /* 0x000fe20000000000 */
[----:B------:R-:W-:Y:S01]  /*2740*/  UMOV UR14, 0x0 ;  /* 0x00000000000e7882 */ /* 0x000fe20000000000 */
[----:B------:R-:W-:Y:S01]  /*2750*/  UMOV UR15, 0x8200010 ;  /* 0x08200010000f7882 */ /* 0x000fe20000000000 */
[----:B------:R-:W-:Y:S01]  /*2760*/  LOP3.LUT R5, R5, UR10, RZ, 0x3c, !PT ;  /* 0x0000000a05057c12 */ /* 0x000fe2000f8e3cff */
[----:B------:R-:W-:Y:S02]  /*2770*/  UMOV UR69, 0x80004020 ;  /* 0x8000402000457882 */ /* 0x000fe40000000000 */
[----:B------:R2:W-:Y:S01]  /*2780*/  UTCHMMA gdesc[UR16], gdesc[UR68], tmem[UR11], tmem[UR14], idesc[UR15], UPT ;  /* 0x00ff0e44100075ea */ /* 0x0005e2000b80000b */
[----:B------:R-:W-:Y:S05]  /*2790*/  BRA.U UP4, `(.L_x_58) ;  /* 0x0000000104047547 */ /* 0x000fea000b800000 */
[----:B--2---:R-:W-:Y:S05]  /*27a0*/  BPT.TRAP 0x1 ;  /* 0x000000040000795c */ /* 0x004fea0000300000 */
.L_x_58:
[----:B------:R-:W-:Y:S01]  /*27b0*/  LOP3.LUT R6, R6, 0x1, RZ, 0x3c, !PT ;  /* 0x0000000106067812 */ /* 0x000fe200078e3cff */
[----:B------:R-:W-:Y:S09]  /*27c0*/  UIADD3 UR10, UPT, UPT, UR4, 0xa050, URZ ;  /* 0x0000a050040a7890 */ /* 0x000ff2000fffe0ff */
[----:B------:R3:W-:Y:S01]  /*27d0*/  UTCBAR [UR10], URZ ;  /* 0x000000ff0a0073e9 */ /* 0x0007e200080000ff */
[----:B------:R-:W-:Y:S05]  /*27e0*/  BRA.U UP5, `(.L_x_59) ;  /* 0x0000000105047547 */ /* 0x000fea000b800000 */
[----:B--23--:R-:W-:Y:S05]  /*27f0*/  BPT.TRAP 0x1 ;  /* 0x000000040000795c */ /* 0x00cfea0000300000 */
.L_x_59:
[----:B-1----:R-:W-:Y:S01]  /*2800*/  SHF.L.U32 R3, R8, 0x1f, RZ ;  /* 0x0000001f08037819 */ /* 0x002fe200000006ff */
[----:B------:R-:W-:Y:S03]  /*2810*/  UISETP.NE.AND UP3, UPT, UR41, URZ, UPT ;  /* 0x000000ff2900728c */ /* 0x000fe6000bf65270 */
[----:B------:R-:W1:Y:S02]  /*2820*/  SYNCS.PHASECHK.TRANS64.TRYWAIT P0, [UR4+0xa0a8], R3 ;  /* 0x00a0a803ff0075a7 */ /* 0x000e640008001104 */
[----:B-1----:R-:W-:Y:S06]  /*2830*/  @!P0 BRA `(.L_x_60) ;  /* 0x000000f400308947 */ /* 0x002fec0003800000 */
.L_x_354:
[----:B------:R-:W-:Y:S05]  /*2840*/  BRA.U UP3, `(.L_x_61) ;  /* 0x0000000103047547 */ /* 0x000fea000b800000 */
[----:B--23--:R-:W-:Y:S05]  /*2850*/  BPT.TRAP 0x1 ;  /* 0x000000040000795c */ /* 0x00cfea0000300000 */
.L_x_61:
[----:B------:R-:W-:Y:S01]  /*2860*/  SHF.L.U32 R9, R7, 0x1f, RZ ;  /* 0x0000001f07097819 */ /* 0x000fe200000006ff */
[----:B------:R-:W-:Y:S01]  /*2870*/  IMAD.MOV.U32 R4, RZ, RZ, 0xa0 ;  /* 0x000000a0ff047424 */ /* 0x000fe200078e00ff */
[----:B-1----:R-:W-:Y:S02]  /*2880*/  MOV R3, 0x180 ;  /* 0x0000018000037802 */ /* 0x002fe40000000f00 */
[----:B------:R-:W1:Y:S02]  /*2890*/  SYNCS.PHASECHK.TRANS64.TRYWAIT P0, [UR4+0xa068], R9 ;  /* 0x00a06809ff0075a7 */ /* 0x000e640008001104 */
[----:B-1----:R-:W-:Y:S05]  /*28a0*/  @!P0 BRA `(.L_x_62) ;  /* 0x000000f4002c8947 */ /* 0x002fea0003800000 */
.L_x_356:
[----:B------:R-:W-:Y:S01]  /*28b0*/  ULEA UR66, UR8, UR5, 0x9 ;  /* 0x0000000508427291 */ /* 0x000fe2000f8e48ff */
[----:B------:R-:W-:Y:S01]  /*28c0*/  IMAD.MOV.U32 R2, RZ, RZ, 0xa8 ;  /* 0x000000a8ff027424 */ /* 0x000fe200078e00ff */
[----:B------:R-:W-:Y:S01]  /*28d0*/  UISETP.NE.U32.AND UP0, UPT, UR9, URZ, UPT ;  /* 0x000000ff0900728c */ /* 0x000fe2000bf05070 */
[----:B------:R-:W-:Y:S01]  /*28e0*/  R2UR UR22, R4 ;  /* 0x00000000041672ca */ /* 0x000fe200000e0000 */
[----:B------:R-:W-:Y:S01]  /*28f0*/  UIADD3 UR64, UPT, UPT, UR66, 0x40, URZ ;  /* 0x0000004042407890 */ /* 0x000fe2000fffe0ff */
[----:B------:R-:W-:Y:S01]  /*2900*/  IMAD.MOV.U32 R4, RZ, RZ, 0xb0 ;  /* 0x000000b0ff047424 */ /* 0x000fe200078e00ff */
[----:B------:R-:W-:Y:S01]  /*2910*/  UIADD3 UR62, UPT, UPT, UR66, 0x80, URZ ;  /* 0x00000080423e7890 */ /* 0x000fe2000fffe0ff */
[----:B------:R-:W-:Y:S01]  /*2920*/  R2UR UR20, R2 ;  /* 0x00000000021472ca */ /* 0x000fe200000e0000 */
[----:B------:R-:W-:Y:S01]  /*2930*/  UIADD3 UR60, UPT, UPT, UR66, 0xc0, URZ ;  /* 0x000000c0423c7890 */ /* 0x000fe2000fffe0ff */
[----:B------:R-:W-:Y:S01]  /*2940*/  IMAD.MOV.U32 R2, RZ, RZ, 0xb8 ;  /* 0x000000b8ff027424 */ /* 0x000fe200078e00ff */
[----:B------:R-:W-:Y:S01]  /*2950*/  UIADD3 UR58, UPT, UPT, UR66, 0x100, URZ ;  /* 0x00000100423a7890 */ /* 0x000fe2000fffe0ff */
[----:B------:R-:W-:Y:S01]  /*2960*/  R2UR UR23, R3 ;  /* 0x00000000031772ca */ /* 0x000fe200000e0000 */
[----:B------:R-:W-:Y:S01]  /*2970*/  UIADD3 UR56, UPT, UPT, UR66, 0x140, URZ ;  /* 0x0000014042387890 */ /* 0x000fe2000fffe0ff */
[----:B-1----:R-:W-:Y:S01]  /*2980*/  IMAD.MOV.U32 R0, RZ, RZ, 0x180 ;  /* 0x00000180ff007424 */ /* 0x002fe200078e00ff */
[----:B------:R-:W-:Y:S01]  /*2990*/  UIADD3 UR54, UPT, UPT, UR66, 0x180, URZ ;  /* 0x0000018042367890 */ /* 0x000fe2000fffe0ff */
[----:B--2---:R-:W-:Y:S01]  /*29a0*/  R2UR UR16, R2 ;  /* 0x00000000021072ca */ /* 0x004fe200000e0000 */
[----:B------:R-:W-:Y:S01]  /*29b0*/  UIADD3 UR52, UPT, UPT, UR66, 0x1c0, URZ ;  /* 0x000001c042347890 */ /* 0x000fe2000fffe0ff */
[----:B------:R-:W-:Y:S01]  /*29c0*/  IMAD.MOV.U32 R2, RZ, RZ, 0xc8 ;  /* 0x000000c8ff027424 */ /* 0x000fe200078e00ff */
[----:B------:R-:W-:Y:S01]  /*29d0*/  R2UR UR18, R4 ;  /* 0x00000000041272ca */ /* 0x000fe200000e0000 */
[----:B------:R-:W-:Y:S01]  /*29e0*/  IMAD.MOV.U32 R3, RZ, RZ, 0x180 ;  /* 0x00000180ff037424 */ /* 0x000fe200078e00ff */
[----:B------:R-:W-:Y:S01]  /*29f0*/  R2UR UR21, R0 ;  /* 0x00000000001572ca */ /* 0x000fe200000e0000 */
[----:B------:R-:W-:Y:S01]  /*2a00*/  IMAD.MOV.U32 R4, RZ, RZ, 0xc0 ;  /* 0x000000c0ff047424 */ /* 0x000fe200078e00ff */
[----:B------:R-:W-:Y:S01]  /*2a10*/  R2UR UR12, R2 ;  /* 0x00000000020c72ca */ /* 0x000fe200000e0000 */
[----:B------:R-:W-:Y:S01]  /*2a20*/  IMAD.MOV.U32 R2, RZ, RZ, 0xd0 ;  /* 0x000000d0ff027424 */ /* 0x000fe200078e00ff */
[C---:B------:R-:W-:Y:S01]  /*2a30*/  R2UR UR19, R3.reuse ;  /* 0x00000000031372ca */ /* 0x040fe200000e0000 */
[----:B------:R-:W-:Y:S01]  /*2a40*/  UMOV UR50, 0x0 ;  /* 0x0000000000327882 */ /* 0x000fe20000000000 */
[----:B------:R-:W-:Y:S01]  /*2a50*/  R2UR UR17, R0 ;  /* 0x00000000001172ca */ /* 0x000fe200000e0000 */
[----:B------:R-:W-:Y:S01]  /*2a60*/  UMOV UR51, 0x8090010 ;  /* 0x0809001000337882 */ /* 0x000fe20000000000 */
[----:B---3--:R-:W-:Y:S01]  /*2a70*/  R2UR UR10, R2 ;  /* 0x00000000020a72ca */ /* 0x008fe200000e0000 */
[----:B------:R-:W-:Y:S01]  /*2a80*/  IMAD.MOV.U32 R2, RZ, RZ, 0xd8 ;  /* 0x000000d8ff027424 */ /* 0x000fe200078e00ff */
[----:B------:R-:W-:Y:S01]  /*2a90*/  R2UR UR14, R4 ;  /* 0x00000000040e72ca */ /* 0x000fe200000e0000 */
[----:B------:R-:W-:Y:S01]  /*2aa0*/  UMOV UR67, 0x80004020 ;  /* 0x8000402000437882 */ /* 0x000fe20000000000 */
[----:B------:R-:W-:Y:S01]  /*2ab0*/  R2UR UR15, R3 ;  /* 0x00000000030f72ca */ /* 0x000fe200000e0000 */
[----:B------:R1:W-:Y:S01]  /*2ac0*/  UTCHMMA tmem[UR22], gdesc[UR66], tmem[UR23], tmem[UR50], idesc[UR51], UP0 ;  /* 0x00ff3242160079ea */ /* 0x0003e20008000017 */
[C---:B------:R-:W-:Y:S01]  /*2ad0*/  R2UR UR13, R0.reuse ;  /* 0x00000000000d72ca */ /* 0x040fe200000e0000 */
[----:B------:R-:W-:Y:S01]  /*2ae0*/  UMOV UR48, 0x0 ;  /* 0x0000000000307882 */ /* 0x000fe20000000000 */
[----:B------:R-:W-:Y:S01]  /*2af0*/  R2UR UR11, R0 ;  /* 0x00000000000b72ca */ /* 0x000fe200000e0000 */
[----:B------:R-:W-:Y:S01]  /*2b00*/  UMOV UR49, 0x8090010 ;  /* 0x0809001000317882 */ /* 0x000fe20000000000 */
[----:B------:R-:W-:Y:S01]  /*2b10*/  R2UR UR8, R2 ;  /* 0x00000000020872ca */ /* 0x000fe200000e0000 */
[----:B------:R-:W-:Y:S01]  /*2b20*/  UMOV UR65, 0x80004020 ;  /* 0x8000402000417882 */ /* 0x000fe20000000000 */
[----:B------:R-:W-:Y:S01]  /*2b30*/  R2UR UR9, R0 ;  /* 0x00000000000972ca */ /* 0x000fe200000e0000 */
[----:B------:R1:W-:Y:S01]  /*2b40*/  UTCHMMA tmem[UR20], gdesc[UR64], tmem[UR21], tmem[UR48], idesc[UR49], UPT ;  /* 0x00ff3040140079ea */ /* 0x0003e2000b800015 */
[----:B------:R-:W-:Y:S01]  /*2b50*/  UMOV UR46, 0x0 ;  /* 0x00000000002e7882 */ /* 0x000fe20000000000 */
        /* <DEDUP_REMOVED lines=21> */
[----:B------:R-:W-:Y:S02]  /*2cb0*/  UMOV UR53, 0x80004020 ;  /* 0x8000402000357882 */ /* 0x000fe40000000000 */
[----:B------:R1:W-:Y:S01]  /*2cc0*/  UTCHMMA tmem[UR8], gdesc[UR52], tmem[UR9], tmem[UR32], idesc[UR33], UPT ;  /* 0x00ff2034080079ea */ /* 0x0003e2000b800009 */
[----:B------:R-:W-:Y:S05]  /*2cd0*/  BRA.U UP5, `(.L_x_63) ;  /* 0x0000000105047547 */ /* 0x000fea000b800000 */
[----:B-1----:R-:W-:Y:S05]  /*2ce0*/  BPT.TRAP 0x1 ;  /* 0x000000040000795c */ /* 0x002fea0000300000 */
.L_x_63:
[----:B------:R-:W-:Y:S01]  /*2cf0*/  LOP3.LUT R8, R8, 0x1, RZ, 0x3c, !PT ;  /* 0x0000000108087812 */ /* 0x000fe200078e3cff */
[----:B-1----:R-:W-:Y:S09]  /*2d00*/  UIADD3 UR8, UPT, UPT, UR4, 0xa098, URZ ;  /* 0x0000a09804087890 */ /* 0x002ff2000fffe0ff */
[----:B------:R1:W-:Y:S01]  /*2d10*/  UTCBAR [UR8], URZ ;  /* 0x000000ff080073e9 */ /* 0x0003e200080000ff */
[----:B------:R-:W-:Y:S05]  /*2d20*/  BRA.U !UP1, `(.L_x_64) ;  /* 0x0000000109047547 */ /* 0x000fea000b800000 */
[----:B-1----:R-:W-:Y:S05]  /*2d30*/  BPT.TRAP 0x1 ;  /* 0x000000040000795c */ /* 0x002fea0000300000 */
.L_x_64:
[----:B------:R-:W-:Y:S01]  /*2d40*/  ULEA UR10, UR26, UR4, 0x3 ;  /* 0x000000041a0a7291 */ /* 0x000fe2000f8e18ff */
[----:B------:R-:W-:Y:S01]  /*2d50*/  IMAD.MOV.U32 R2, RZ, RZ, 0x80 ;  /* 0x00000080ff027424 */ /* 0x000fe200078e00ff */
[----:B------:R-:W-:Y:S01]  /*2d60*/  UIADD3 UR12, UPT, UPT, UR28, 0x200, URZ ;  /* 0x000002001c0c7890 */ /* 0x000fe2000fffe0ff */
[----:B------:R-:W-:Y:S01]  /*2d70*/  IMAD.MOV.U32 R0, RZ, RZ, 0x80 ;  /* 0x00000080ff007424 */ /* 0x000fe200078e00ff */
[----:B------:R-:W-:Y:S02]  /*2d80*/  UIADD3 UR10, UPT, UPT, UR10, 0xa038, URZ ;  /* 0x0000a0380a0a7890 */ /* 0x000fe4000fffe0ff */
[----:B------:R-:W-:Y:S01]  /*2d90*/  UIADD3 UR14, UPT, UPT, UR28, 0x202, URZ ;  /* 0x000002021c0e7890 */ /* 0x000fe2000fffe0ff */
[----:B------:R-:W-:Y:S01]  /*2da0*/  R2UR UR9, R2 ;  /* 0x00000000020972ca */ /* 0x000fe200000e0000 */
[----:B------:R-:W-:Y:S01]  /*2db0*/  UIADD3 UR11, UPT, UPT, UR26, 0x1, URZ ;  /* 0x000000011a0b7890 */ /* 0x000fe2000fffe0ff */
[----:B-1----:R-:W-:Y:S01]  /*2dc0*/  R2UR UR8, R0 ;  /* 0x00000000000872ca */ /* 0x002fe200000e0000 */
[----:B------:R-:W-:Y:S01]  /*2dd0*/  UMOV UR71, 0x80004020 ;  /* 0x8000402000477882 */ /* 0x000fe20000000000 */
[----:B------:R-:W-:Y:S01]  /*2de0*/  UMOV UR16, 0x0 ;  /* 0x0000000000107882 */ /* 0x000fe20000000000 */
[----:B------:R-:W-:Y:S01]  /*2df0*/  UISETP.NE.AND UP0, UPT, UR11, 0x3, UPT ;  /* 0x000000030b00788c */ /* 0x000fe2000bf05270 */
[----:B------:R1:W-:Y:S01]  /*2e00*/  UTCBAR [UR10], URZ ;  /* 0x000000ff0a0073e9 */ /* 0x0003e200080000ff */
[----:B------:R-:W-:Y:S01]  /*2e10*/  UMOV UR17, 0x8200010 ;  /* 0x0820001000117882 */ /* 0x000fe20000000000 */
[----:B------:R-:W-:Y:S01]  /*2e20*/  UMOV UR13, 0x80004020 ;  /* 0x80004020000d7882 */ /* 0x000fe20000000000 */
[----:B------:R-:W-:Y:S01]  /*2e30*/  USEL UR11, UR11, URZ, UP0 ;  /* 0x000000ff0b0b7287 */ /* 0x000fe20008000000 */
[----:B------:R-:W-:Y:S01]  /*2e40*/  UMOV UR69, 0x80004020 ;  /* 0x8000402000457882 */ /* 0x000fe20000000000 */
[----:B------:R-:W-:Y:S02]  /*2e50*/  UMOV UR18, 0x0 ;  /* 0x0000000000127882 */ /* 0x000fe40000000000 */
[----:B------:R1:W-:Y:S01]  /*2e60*/  UTCHMMA gdesc[UR12], gdesc[UR70], tmem[UR9], tmem[UR16], idesc[UR17], !UPT ;  /* 0x00ff10460c0075ea */ /* 0x0003e2000f800009 */
[----:B------:R-:W-:Y:S01]  /*2e70*/  UMOV UR19, 0x8200010 ;  /* 0x0820001000137882 */ /* 0x000fe20000000000 */
[----:B------:R-:W-:Y:S02]  /*2e80*/  UMOV UR15, 0x80004020 ;  /* 0x80004020000f7882 */ /* 0x000fe40000000000 */
[----:B------:R1:W-:Y:S01]  /*2e90*/  UTCHMMA gdesc[UR14], gdesc[UR68], tmem[UR8], tmem[UR18], idesc[UR19], UPT ;  /* 0x00ff12440e0075ea */ /* 0x0003e2000b800008 */
[----:B------:R-:W-:Y:S05]  /*2ea0*/  BRA.U UP3, `(.L_x_65) ;  /* 0x0000000103047547 */ /* 0x000fea000b800000 */
[----:B-1----:R-:W-:Y:S05]  /*2eb0*/  BPT.TRAP 0x1 ;  /* 0x000000040000795c */ /* 0x002fea0000300000 */
.L_x_65:
[----:B-1----:R-:W-:Y:S09]  /*2ec0*/  UIADD3 UR8, UPT, UPT, UR4, 0xa060, URZ ;  /* 0x0000a06004087890 */ /* 0x002ff2000fffe0ff */
[----:B------:R1:W-:Y:S01]  /*2ed0*/  UTCBAR [UR8], URZ ;  /* 0x000000ff080073e9 */ /* 0x0003e200080000ff */
[----:B------:R-:W-:Y:S05]  /*2ee0*/  BRA.U !UP1, `(.L_x_66) ;  /* 0x0000000109047547 */ /* 0x000fea000b800000 */
[----:B-1----:R-:W-:Y:S05]  /*2ef0*/  BPT.TRAP 0x1 ;  /* 0x000000040000795c */ /* 0x002fea0000300000 */
.L_x_66:
[----:B------:R-:W-:Y:S02]  /*2f00*/  ULEA UR9, UR11, UR4, 0x3 ;  /* 0x000000040b097291 */ /* 0x000fe4000f8e18ff */
[----:B------:R-:W-:Y:S02]  /*2f10*/  UIADD3 UR11, UPT, UPT, UR11, 0x1, URZ ;  /* 0x000000010b0b7890 */ /* 0x000fe4000fffe0ff */
[----:B-1----:R-:W-:Y:S02]  /*2f20*/  UIADD3 UR8, UPT, UPT, UR9, 0xa038, URZ ;  /* 0x0000a03809087890 */ /* 0x002fe4000fffe0ff */
[----:B------:R-:W-:Y:S04]  /*2f30*/  UISETP.NE.AND UP0, UPT, UR11, 0x3, UPT ;  /* 0x000000030b00788c */ /* 0x000fe8000bf05270 */
[----:B------:R-:W-:Y:S03]  /*2f40*/  USEL UR26, UR11, URZ, UP0 ;  /* 0x000000ff0b1a7287 */ /* 0x000fe60008000000 */
[----:B------:R1:W-:Y:S01]  /*2f50*/  UTCBAR [UR8], URZ ;  /* 0x000000ff080073e9 */ /* 0x0003e200080000ff */
[----:B------:R-:W-:Y:S08]  /*2f60*/  BRA.U !UP1, `(.L_x_67) ;  /* 0x0000000109047547 */ /* 0x000ff0000b800000 */
[----:B-1----:R-:W-:Y:S05]  /*2f70*/  BPT.TRAP 0x1 ;  /* 0x000000040000795c */ /* 0x002fea0000300000 */
.L_x_67:
[----:B-1----:R-:W-:Y:S01]  /*2f80*/  ULEA UR8, UR24, UR4, 0x3 ;  /* 0x0000000418087291 */ /* 0x002fe2000f8e18ff */
[----:B------:R-:W-:Y:S08]  /*2f90*/  SHF.L.U32 R3, R5, 0x1f, RZ ;  /* 0x0000001f05037819 */ /* 0x000ff000000006ff */
[----:B------:R-:W1:Y:S02]  /*2fa0*/  SYNCS.PHASECHK.TRANS64.TRYWAIT P0, [UR8+0xa020], R3 ;  /* 0x00a02003ff0075a7 */ /* 0x000e640008001108 */
[----:B-1----:R-:W-:Y:S05]  /*2fb0*/  @!P0 BRA `(.L_x_68) ;  /* 0x000000ec00808947 */ /* 0x002fea0003800000 */
.L_x_358:
[----:B------:R-:W-:Y:S05]  /*2fc0*/  BRA.U UP5, `(.L_x_69) ;  /* 0x0000000105047547 */ /* 0x000fea000b800000 */
[----:B------:R-:W-:Y:S05]  /*2fd0*/  BPT.TRAP 0x1 ;  /* 0x000000040000795c */ /* 0x000fea0000300000 */
.L_x_69:
[----:B-1----:R-:W-:Y:S04]  /*2fe0*/  SHF.L.U32 R3, R8, 0x1f, RZ ;  /* 0x0000001f08037819 */ /* 0x002fe800000006ff */
[----:B------:R-:W1:Y:S02]  /*2ff0*/  SYNCS.PHASECHK.TRANS64.TRYWAIT P0, [UR4+0xa0a0], R3 ;  /* 0x00a0a003ff0075a7 */ /* 0x000e640008001104 */
[----:B-1----:R-:W-:Y:S05]  /*3000*/  @!P0 BRA `(.L_x_70) ;  /* 0x000000ec00848947 */ /* 0x002fea0003800000 */
.L_x_360:
[----:B------:R-:W-:Y:S05]  /*3010*/  BRA.U UP4, `(.L_x_71) ;  /* 0x0000000104047547 */ /* 0x000fea000b800000 */
[----:B------:R-:W-:Y:S05]  /*3020*/  BPT.TRAP 0x1 ;  /* 0x000000040000795c */ /* 0x000fea0000300000 */
.L_x_71:
[----:B------:R-:W-:Y:S01]  /*3030*/  SHF.L.U32 R4, R6, 0x1f, RZ ;  /* 0x0000001f06047819 */ /* 0x000fe200000006ff */
[----:B-1----:R-:W-:Y:S02]  /*3040*/  HFMA2 R0, -RZ, RZ, 0, 1.52587890625e-05 ;  /* 0x00000100ff007431 */ /* 0x002fe400000001ff */
[----:B------:R-:W-:Y:S01]  /*3050*/  IMAD.MOV.U32 R2, RZ, RZ, 0x20 ;  /* 0x00000020ff027424 */ /* 0x000fe200078e00ff */
[----:B------:R-:W1:Y:S02]  /*3060*/  SYNCS.PHASECHK.TRANS64.TRYWAIT P0, [UR4+0xa058], R4 ;  /* 0x00a05804ff0075a7 */ /* 0x000e640008001104 */
[----:B-1----:R-:W-:Y:S05]  /*3070*/  @!P0 BRA `(.L_x_72) ;  /* 0x000000ec00808947 */ /* 0x002fea0003800000 */
.L_x_362:
[----:B------:R-:W-:Y:S01]  /*3080*/  USHF.L.U32 UR27, UR24, 0x9, URZ ;  /* 0x00000009181b7899 */ /* 0x000fe200080006ff */
[----:B------:R-:W-:Y:S01]  /*3090*/  R2UR UR22, R2 ;  /* 0x00000000021672ca */ /* 0x000fe200000e0000 */
[----:B------:R-:W-:Y:S01]  /*30a0*/  IMAD.MOV.U32 R2, RZ, RZ, 0x100 ;  /* 0x00000100ff027424 */ /* 0x000fe200078e00ff */
[----:B------:R-:W-:Y:S01]  /*30b0*/  R2UR UR23, R0 ;  /* 0x00000000001772ca */ /* 0x000fe200000e0000 */
[----:B------:R-:W-:Y:S01]  /*30c0*/  UIADD3 UR66, UPT, UPT, UR5, UR27, URZ ;  /* 0x0000001b05427290 */ /* 0x000fe2000fffe0ff */
[----:B-1----:R-:W-:Y:S01]  /*30d0*/  IMAD.MOV.U32 R3, RZ, RZ, 0x28 ;  /* 0x00000028ff037424 */ /* 0x002fe200078e00ff */
[----:B------:R-:W-:Y:S01]  /*30e0*/  UMOV UR50, 0x0 ;  /* 0x0000000000327882 */ /* 0x000fe20000000000 */
[C---:B------:R-:W-:Y:S01]  /*30f0*/  R2UR UR21, R2.reuse ;  /* 0x00000000021572ca */ /* 0x040fe200000e0000 */
[----:B------:R-:W-:Y:S01]  /*3100*/  UIADD3 UR64, UPT, UPT, UR66, 0x40, URZ ;  /* 0x0000004042407890 */ /* 0x000fe2000fffe0ff */
[----:B------:R-:W-:Y:S01]  /*3110*/  R2UR UR19, R2 ;  /* 0x00000000021372ca */ /* 0x000fe200000e0000 */
[----:B------:R-:W-:Y:S01]  /*3120*/  UIADD3 UR62, UPT, UPT, UR66, 0x80, URZ ;  /* 0x00000080423e7890 */ /* 0x000fe2000fffe0ff */
[----:B------:R-:W-:Y:S01]  /*3130*/  IMAD.MOV.U32 R2, RZ, RZ, 0x40 ;  /* 0x00000040ff027424 */ /* 0x000fe200078e00ff */
[----:B------:R-:W-:Y:S01]  /*3140*/  UIADD3 UR60, UPT, UPT, UR66, 0xc0, URZ ;  /* 0x000000c0423c7890 */ /* 0x000fe2000fffe0ff */
[----:B------:R-:W-:Y:S01]  /*3150*/  IMAD.MOV.U32 R0, RZ, RZ, 0x30 ;  /* 0x00000030ff007424 */ /* 0x000fe200078e00ff */
[----:B------:R-:W-:Y:S01]  /*3160*/  UIADD3 UR58, UPT, UPT, UR66, 0x100, URZ ;  /* 0x00000100423a7890 */ /* 0x000fe2000fffe0ff */
[----:B------:R-:W-:Y:S01]  /*3170*/  R2UR UR20, R3 ;  /* 0x00000000031472ca */ /* 0x000fe200000e0000 */
[----:B------:R-:W-:Y:S01]  /*3180*/  UIADD3 UR56, UPT, UPT, UR66, 0x140, URZ ;  /* 0x0000014042387890 */ /* 0x000fe2000fffe0ff */
[----:B------:R-:W-:Y:S01]  /*3190*/  R2UR UR14, R2 ;  /* 0x00000000020e72ca */ /* 0x000fe200000e0000 */
[----:B------:R-:W-:Y:S01]  /*31a0*/  UIADD3 UR54, UPT, UPT, UR66, 0x180, URZ ;  /* 0x0000018042367890 */ /* 0x000fe2000fffe0ff */
[----:B------:R-:W-:Y:S01]  /*31b0*/  IMAD.MOV.U32 R2, RZ, RZ, 0x100 ;  /* 0x00000100ff027424 */ /* 0x000fe200078e00ff */
        /* <DEDUP_REMOVED lines=8> */
[----:B------:R-:W-:Y:S01]  /*3240*/  R2UR UR17, R0 ;  /* 0x00000000001172ca */ /* 0x000fe200000e0000 */
[----:B------:R-:W-:Y:S01]  /*3250*/  UMOV UR51, 0x8090010 ;  /* 0x0809001000337882 */ /* 0x000fe20000000000 */
[----:B------:R-:W-:Y:S01]  /*3260*/  R2UR UR10, R2 ;  /* 0x00000000020a72ca */ /* 0x000fe200000e0000 */
[----:B------:R-:W-:Y:S01]  /*3270*/  IMAD.MOV.U32 R2, RZ, RZ, 0x58 ;  /* 0x00000058ff027424 */ /* 0x000fe200078e00ff */
[C---:B------:R-:W-:Y:S01]  /*3280*/  R2UR UR15, R0.reuse ;  /* 0x00000000000f72ca */ /* 0x040fe200000e0000 */
[----:B------:R-:W-:Y:S01]  /*3290*/  UMOV UR67, 0x80004020 ;  /* 0x8000402000437882 */ /* 0x000fe20000000000 */
[----:B------:R-:W-:Y:S01]  /*32a0*/  R2UR UR12, R3 ;  /* 0x00000000030c72ca */ /* 0x000fe200000e0000 */
[----:B------:R1:W-:Y:S01]  /*32b0*/  UTCHMMA tmem[UR22], gdesc[UR66], tmem[UR23], tmem[UR50], idesc[UR51], UPT ;  /* 0x00ff3242160079ea */ /* 0x0003e2000b800017 */
[----:B------:R-:W-:Y:S01]  /*32c0*/  R2UR UR11, R0 ;  /* 0x00000000000b72ca */ /* 0x000fe200000e0000 */
[----:B------:R-:W-:Y:S01]  /*32d0*/  UMOV UR48, 0x0 ;  /* 0x0000000000307882 */ /* 0x000fe20000000000 */
[----:B------:R-:W-:Y:S01]  /*32e0*/  R2UR UR8, R2 ;  /* 0x00000000020872ca */ /* 0x000fe200000e0000 */
[----:B------:R-:W-:Y:S01]  /*32f0*/  UMOV UR49, 0x8090010 ;  /* 0x0809001000317882 */ /* 0x000fe20000000000 */
[----:B------:R-:W-:Y:S01]  /*3300*/  R2UR UR9, R0 ;  /* 0x00000000000972ca */ /* 0x000fe200000e0000 */
        /* <DEDUP_REMOVED lines=28> */
.L_x_73:
[----:B-1----:R-:W-:Y:S01]  /*34d0*/  UIADD3 UR11, UPT, UPT, UR4, 0xa090, URZ ;  /* 0x0000a090040b7890 */ /* 0x002fe2000fffe0ff */
[----:B------:R-:W-:Y:S01]  /*34e0*/  LOP3.LUT R7, R7, 0x1, RZ, 0x3c, !PT ;  /* 0x0000000107077812 */ /* 0x000fe200078e3cff */
[----:B------:R-:W-:Y:S02]  /*34f0*/  UIADD3 UR10, UPT, UPT, UR24, 0x1, URZ ;  /* 0x00000001180a7890 */ /* 0x000fe4000fffe0ff */
[----:B------:R-:W-:Y:S02]  /*3500*/  UISETP.GT.AND UP0, UPT, UR25, 0x2, UPT ;  /* 0x000000021900788c */ /* 0x000fe4000bf04270 */
[----:B------:R-:W-:Y:S02]  /*3510*/  UISETP.NE.AND UP2, UPT, UR10, 0x3, UPT ;  /* 0x000000030a00788c */ /* 0x000fe4000bf45270 */
[----:B------:R-:W-:Y:S01]  /*3520*/  UIADD3 UR25, UPT, UPT, UR25, -0x1, URZ ;  /* 0xffffffff19197890 */ /* 0x000fe2000fffe0ff */
[----:B------:R2:W-:Y:S01]  /*3530*/  UTCBAR [UR11], URZ ;  /* 0x000000ff0b0073e9 */ /* 0x0005e200080000ff */
[----:B------:R-:W-:Y:S02]  /*3540*/  USEL UR8, URZ, 0x1, UP2 ;  /* 0x00000001ff087887 */ /* 0x000fe40009000000 */
[----:B------:R-:W-:Y:S01]  /*3550*/  USEL UR10, UR10, URZ, UP2 ;  /* 0x000000ff0a0a7287 */ /* 0x000fe20009000000 */
[----:B------:R-:W-:Y:S03]  /*3560*/  UMOV UR9, 0x1 ;  /* 0x0000000100097882 */ /* 0x000fe60000000000 */
[----:B------:R-:W-:Y:S01]  /*3570*/  LOP3.LUT R5, R5, UR8, RZ, 0x3c, !PT ;  /* 0x0000000805057c12 */ /* 0x000fe2000f8e3cff */
[----:B------:R-:W-:Y:S01]  /*3580*/  UMOV UR8, UR24 ;  /* 0x0000001800087c82 */ /* 0x000fe20008000000 */
[----:B------:R-:W-:Y:S05]  /*3590*/  BRA.U UP0, `(.L_x_74) ;  /* 0xfffffff1000c7547 */ /* 0x000fea000b83ffff */
.L_x_55:
[----:B------:R-:W-:Y:S04]  /*35a0*/  BSSY.RECONVERGENT B0, `(.L_x_75) ;  /* 0x0000003000007945 */ /* 0x000fe80003800200 */
[----:B------:R-:W-:Y:S05]  /*35b0*/  @!P4 BRA `(.L_x_76) ;  /* 0x000000000004c947 */ /* 0x000fea0003800000 */
[----:B-12---:R-:W-:Y:S05]  /*35c0*/  BPT.TRAP 0x1 ;  /* 0x000000040000795c */ /* 0x006fea0000300000 */
.L_x_76:
[----:B-12---:R-:W-:Y:S05]  /*35d0*/  BSYNC.RECONVERGENT B0 ;  /* 0x0000000000007941 */ /* 0x006fea0003800200 */
.L_x_75:
[----:B------:R-:W-:Y:S01]  /*35e0*/  UIADD3 UR6, UPT, UPT, UR4, 0xa010, URZ ;  /* 0x0000a01004067890 */ /* 0x000fe2000fffe0ff */
[----:B------:R-:W-:Y:S08]  /*35f0*/  BSSY.RECONVERGENT B0, `(.L_x_77) ;  /* 0x0000004000007945 */ /* 0x000ff00003800200 */
[----:B------:R1:W-:Y:S01]  /*3600*/  UTCBAR [UR6], URZ ;  /* 0x000000ff060073e9 */ /* 0x0003e200080000ff */
[----:B------:R-:W-:Y:S05]  /*3610*/  @!P4 BRA `(.L_x_78) ;  /* 0x000000000004c947 */ /* 0x000fea0003800000 */
[----:B-1----:R-:W-:Y:S05]  /*3620*/  BPT.TRAP 0x1 ;  /* 0x000000040000795c */ /* 0x002fea0000300000 */
.L_x_78:
[----:B-1----:R-:W-:Y:S05]  /*3630*/  BSYNC.RECONVERGENT B0 ;  /* 0x0000000000007941 */ /* 0x002fea0003800200 */
.L_x_77:
[----:B------:R-:W-:-:S09]  /*3640*/  UIADD3 UR6, UPT, UPT, UR4, 0xa018, URZ ;  /* 0x0000a01804067890 */ /* 0x000fd2000fffe0ff */
[----:B------:R1:W-:Y:S01]  /*3650*/  UTCBAR [UR6], URZ ;  /* 0x000000ff060073e9 */ /* 0x0003e200080000ff */
[----:B------:R-:W-:Y:S05]  /*3660*/  BRA.U UP5, `(.L_x_79) ;  /* 0x0000000105047547 */ /* 0x000fea000b800000 */
[----:B-1----:R-:W-:Y:S05]  /*3670*/  BPT.TRAP 0x1 ;  /* 0x000000040000795c */ /* 0x002fea0000300000 */
.L_x_79:
[----:B------:R-:W-:-:S04]  /*3680*/  SHF.L.U32 R3, R8, 0x1f, RZ ;  /* 0x0000001f08037819 */ /* 0x000fc800000006ff */
[----:B------:R-:W2:Y:S02]  /*3690*/  SYNCS.PHASECHK.TRANS64.TRYWAIT P0, [UR4+0xa0a8], R3 ;  /* 0x00a0a803ff0075a7 */ /* 0x000ea40008001104 */
[----:B--2---:R-:W-:Y:S05]  /*36a0*/  @!P0 BRA `(.L_x_80) ;  /* 0x000000e8000c8947 */ /* 0x004fea0003800000 */
.L_x_364:
[----:B------:R-:W-:Y:S05]  /*36b0*/  BRA.U UP3, `(.L_x_81) ;  /* 0x0000000103047547 */ /* 0x000fea000b800000 */
[----:B-1----:R-:W-:Y:S05]  /*36c0*/  BPT.TRAP 0x1 ;  /* 0x000000040000795c */ /* 0x002fea0000300000 */
.L_x_81:
[----:B------:R-:W-:Y:S01]  /*36d0*/  SHF.L.U32 R7, R7, 0x1f, RZ ;  /* 0x0000001f07077819 */ /* 0x000fe200000006ff */
[----:B--2---:R-:W-:Y:S02]  /*36e0*/  HFMA2 R3, -RZ, RZ, 0, 2.288818359375e-05 ;  /* 0x00000180ff037431 */ /* 0x004fe400000001ff */
[----:B------:R-:W-:Y:S01]  /*36f0*/  IMAD.MOV.U32 R4, RZ, RZ, 0xa0 ;  /* 0x000000a0ff047424 */ /* 0x000fe200078e00ff */
[----:B------:R-:W2:Y:S02]  /*3700*/  SYNCS.PHASECHK.TRANS64.TRYWAIT P0, [UR4+0xa068], R7 ;  /* 0x00a06807ff0075a7 */ /* 0x000ea40008001104 */
[----:B--2---:R-:W-:Y:S05]  /*3710*/  @!P0 BRA `(.L_x_82) ;  /* 0x000000e800088947 */ /* 0x004fea0003800000 */
.L_x_366:
[----:B------:R-:W-:Y:S01]  /*3720*/  IMAD.MOV.U32 R2, RZ, RZ, 0xa8 ;  /* 0x000000a8ff027424 */ /* 0x000fe200078e00ff */
[----:B------:R-:W-:Y:S01]  /*3730*/  R2UR UR17, R4 ;  /* 0x00000000041172ca */ /* 0x000fe200000e0000 */
[----:B------:R-:W-:Y:S01]  /*3740*/  IMAD.MOV.U32 R4, RZ, RZ, 0xb0 ;  /* 0x000000b0ff047424 */ /* 0x000fe200078e00ff */
[----:B------:R-:W-:Y:S01]  /*3750*/  R2UR UR18, R3 ;  /* 0x00000000031272ca */ /* 0x000fe200000e0000 */
[----:B--2---:R-:W-:Y:S01]  /*3760*/  IMAD.MOV.U32 R0, RZ, RZ, 0x180 ;  /* 0x00000180ff007424 */ /* 0x004fe200078e00ff */
[----:B------:R-:W-:Y:S01]  /*3770*/  R2UR UR15, R2 ;  /* 0x00000000020f72ca */ /* 0x000fe200000e0000 */
[----:B------:R-:W-:Y:S01]  /*3780*/  IMAD.MOV.U32 R2, RZ, RZ, 0xb8 ;  /* 0x000000b8ff027424 */ /* 0x000fe200078e00ff */
[----:B------:R-:W-:Y:S01]  /*3790*/  R2UR UR13, R4 ;  /* 0x00000000040d72ca */ /* 0x000fe200000e0000 */
[----:B------:R-:W-:Y:S01]  /*37a0*/  IMAD.MOV.U32 R3, RZ, RZ, 0x180 ;  /* 0x00000180ff037424 */ /* 0x000fe200078e00ff */
[----:B------:R-:W-:Y:S01]  /*37b0*/  R2UR UR16, R0 ;  /* 0x00000000001072ca */ /* 0x000fe200000e0000 */
[----:B------:R-:W-:Y:S01]  /*37c0*/  IMAD.MOV.U32 R4, RZ, RZ, 0xc0 ;  /* 0x000000c0ff047424 */ /* 0x000fe200078e00ff */
[----:B------:R-:W-:Y:S01]  /*37d0*/  R2UR UR11, R2 ;  /* 0x00000000020b72ca */ /* 0x000fe200000e0000 */
[----:B------:R-:W-:Y:S01]  /*37e0*/  IMAD.MOV.U32 R2, RZ, RZ, 0xc8 ;  /* 0x000000c8ff027424 */ /* 0x000fe200078e00ff */
[----:B------:R-:W-:Y:S01]  /*37f0*/  UIADD3 UR22, UPT, UPT, UR5, UR27, URZ ;  /* 0x0000001b05167290 */ /* 0x000fe2000fffe0ff */
[C---:B------:R-:W-:Y:S01]  /*3800*/  R2UR UR14, R3.reuse ;  /* 0x00000000030e72ca */ /* 0x040fe200000e0000 */
[----:B------:R-:W-:Y:S01]  /*3810*/  UISETP.NE.U32.AND UP0, UPT, UR9, URZ, UPT ;  /* 0x000000ff0900728c */ /* 0x000fe2000bf05070 */
[----:B------:R-:W-:Y:S01]  /*3820*/  R2UR UR12, R0 ;  /* 0x00000000000c72ca */ /* 0x000fe200000e0000 */
[----:B------:R-:W-:Y:S01]  /*3830*/  UIADD3 UR54, UPT, UPT, UR22, 0x40, URZ ;  /* 0x0000004016367890 */ /* 0x000fe2000fffe0ff */
[----:B-1----:R-:W-:Y:S01]  /*3840*/  R2UR UR6, R2 ;  /* 0x00000000020672ca */ /* 0x002fe200000e0000 */
[----:B------:R-:W-:Y:S01]  /*3850*/  IMAD.MOV.U32 R2, RZ, RZ, 0xd0 ;  /* 0x000000d0ff027424 */ /* 0x000fe200078e00ff */
[----:B------:R-:W-:Y:S01]  /*3860*/  R2UR UR8, R4 ;  /* 0x00000000040872ca */ /* 0x000fe200000e0000 */
[----:B------:R-:W-:Y:S01]  /*3870*/  UIADD3 UR52, UPT, UPT, UR22, 0x80, URZ ;  /* 0x0000008016347890 */ /* 0x000fe2000fffe0ff */
[----:B------:R-:W-:Y:S01]  /*3880*/  R2UR UR10, R3 ;  /* 0x00000000030a72ca */ /* 0x000fe200000e0000 */
[----:B------:R-:W-:Y:S01]  /*3890*/  UIADD3 UR50, UPT, UPT, UR22, 0xc0, URZ ;  /* 0x000000c016327890 */ /* 0x000fe2000fffe0ff */
[----:B------:R-:W-:Y:S01]  /*38a0*/  R2UR UR19, R2 ;  /* 0x00000000021372ca */ /* 0x000fe200000e0000 */
[----:B------:R-:W-:Y:S01]  /*38b0*/  IMAD.MOV.U32 R2, RZ, RZ, 0xd8 ;  /* 0x000000d8ff027424 */ /* 0x000fe200078e00ff */
[C---:B------:R-:W-:Y:S01]  /*38c0*/  R2UR UR7, R0.reuse ;  /* 0x00000000000772ca */ /* 0x040fe200000e0000 */
[----:B------:R-:W-:Y:S01]  /*38d0*/  UIADD3 UR48, UPT, UPT, UR22, 0x100, URZ ;  /* 0x0000010016307890 */ /* 0x000fe2000fffe0ff */
[----:B------:R-:W-:Y:S01]  /*38e0*/  R2UR UR20, R0 ;  /* 0x00000000001472ca */ /* 0x000fe200000e0000 */
[----:B------:R-:W-:Y:S01]  /*38f0*/  UIADD3 UR46, UPT, UPT, UR22, 0x140, URZ ;  /* 0x00000140162e7890 */ /* 0x000fe2000fffe0ff */
[----:B------:R-:W-:Y:S01]  /*3900*/  R2UR UR5, R2 ;  /* 0x00000000020572ca */ /* 0x000fe200000e0000 */
[----:B------:R-:W-:Y:S01]  /*3910*/  UIADD3 UR44, UPT, UPT, UR22, 0x180, URZ ;  /* 0x00000180162c7890 */ /* 0x000fe2000fffe0ff */
[----:B------:R-:W-:Y:S01]  /*3920*/  R2UR UR9, R0 ;  /* 0x00000000000972ca */ /* 0x000fe200000e0000 */
[----:B------:R-:W-:Y:S01]  /*3930*/  UMOV UR40, 0x0 ;  /* 0x0000000000287882 */ /* 0x000fe20000000000 */
[----:B------:R-:W-:Y:S01]  /*3940*/  UMOV UR41, 0x8090010 ;  /* 0x0809001000297882 */ /* 0x000fe20000000000 */
[----:B------:R-:W-:Y:S01]  /*3950*/  UMOV UR23, 0x80004020 ;  /* 0x8000402000177882 */ /* 0x000fe20000000000 */
[----:B------:R-:W-:Y:S01]  /*3960*/  UIADD3 UR42, UPT, UPT, UR22, 0x1c0, URZ ;  /* 0x000001c0162a7890 */ /* 0x000fe2000fffe0ff */
[----:B------:R1:W-:Y:S01]  /*3970*/  UTCHMMA tmem[UR17], gdesc[UR22], tmem[UR18], tmem[UR40], idesc[UR41], UP0 ;  /* 0x00ff2816110079ea */ /* 0x0003e20008000012 */
[----:B------:R-:W-:Y:S01]  /*3980*/  UMOV UR38, 0x0 ;  /* 0x0000000000267882 */ /* 0x000fe20000000000 */
        /* <DEDUP_REMOVED lines=29> */
.L_x_83:
[----:B-1----:R-:W-:-:S09]  /*3b60*/  UIADD3 UR5, UPT, UPT, UR4, 0xa098, URZ ;  /* 0x0000a09804057890 */ /* 0x002fd2000fffe0ff */
[----:B------:R1:W-:Y:S01]  /*3b70*/  UTCBAR [UR5], URZ ;  /* 0x000000ff050073e9 */ /* 0x0003e200080000ff */
[----:B------:R-:W-:Y:S05]  /*3b80*/  BRA.U !UP1, `(.L_x_84) ;  /* 0x0000000109047547 */ /* 0x000fea000b800000 */
[----:B-1----:R-:W-:Y:S05]  /*3b90*/  BPT.TRAP 0x1 ;  /* 0x000000040000795c */ /* 0x002fea0000300000 */
.L_x_84:
[----:B-1----:R-:W-:-:S04]  /*3ba0*/  ULEA UR5, UR26, UR4, 0x3 ;  /* 0x000000041a057291 */ /* 0x002fc8000f8e18ff */
[----:B------:R-:W-:-:S09]  /*3bb0*/  UIADD3 UR5, UPT, UPT, UR5, 0xa038, URZ ;  /* 0x0000a03805057890 */ /* 0x000fd2000fffe0ff */
[----:B------:R1:W-:Y:S01]  /*3bc0*/  UTCBAR [UR5], URZ ;  /* 0x000000ff050073e9 */ /* 0x0003e200080000ff */
[----:B------:R-:W-:Y:S05]  /*3bd0*/  BRA.U UP4, `(.L_x_85) ;  /* 0x0000000104047547 */ /* 0x000fea000b800000 */
[----:B-1----:R-:W-:Y:S05]  /*3be0*/  BPT.TRAP 0x1 ;  /* 0x000000040000795c */ /* 0x002fea0000300000 */
.L_x_85:
[----:B-1----:R-:W-:-:S09]  /*3bf0*/  UIADD3 UR5, UPT, UPT, UR4, 0xa050, URZ ;  /* 0x0000a05004057890 */ /* 0x002fd2000fffe0ff */
[----:B------:R1:W-:Y:S01]  /*3c00*/  UTCBAR [UR5], URZ ;  /* 0x000000ff050073e9 */ /* 0x0003e200080000ff */
[----:B------:R-:W-:Y:S05]  /*3c10*/  BRA.U UP3, `(.L_x_86) ;  /* 0x0000000103047547 */ /* 0x000fea000b800000 */
[----:B-1----:R-:W-:Y:S05]  /*3c20*/  BPT.TRAP 0x1 ;  /* 0x000000040000795c */ /* 0x002fea0000300000 */
.L_x_86:
[----:B------:R-:W-:-:S13]  /*3c30*/  ELECT P0, URZ, PT ;  /* 0x0000000000ff782f */ /* 0x000fda0003800000 */
[----:B-1----:R-:W-:Y:S05]  /*3c40*/  @!P0 EXIT ;  /* 0x000000000000894d */ /* 0x002fea0003800000 */
[----:B------:R-:W-:-:S09]  /*3c50*/  UIADD3 UR4, UPT, UPT, UR4, 0xa060, URZ ;  /* 0x0000a06004047890 */ /* 0x000fd2000fffe0ff */
[----:B------:R1:W-:Y:S01]  /*3c60*/  UTCBAR [UR4], URZ ;  /* 0x000000ff040073e9 */ /* 0x0003e200080000ff */
[----:B------:R-:W-:Y:S01]  /*3c70*/  NOP ;  /* 0x0000000000007918 */ /* 0x000fe20000000000 */
[----:B-1----:R-:W-:Y:S05]  /*3c80*/  EXIT ;  /* 0x000000000000794d */ /* 0x002fea0003800000 */
.L_x_28:
[----:B------:R-:W-:-:S08]  /*3c90*/  NOP ;  /* 0x0000000000007918 */ /* 0x000fd00000000000 */
[----:B------:R-:W1:-:S00]  /*3ca0*/  USETMAXREG.DEALLOC.CTAPOOL 0x60 ;  /* 0x00000060000079c8 */ /* 0x000e4000080e0500 */
[----:B-1----:R-:W1:Y:S01]  /*3cb0*/  S2R R0, SR_CTAID.X ;  /* 0x0000000000007919 */ /* 0x002e620000002500 */
[----:B------:R-:W2:Y:S01]  /*3cc0*/  LDCU UR4, c[0x0][0x380] ;  /* 0x00007000ff0477ac */ /* 0x000ea20008000800 */
[----:B-1----:R-:W-:-:S04]  /*3cd0*/  SHF.L.U32 R16, R0, 0x8, RZ ;  /* 0x0000000800107819 */ /* 0x002fc800000006ff */
[----:B--2---:R-:W-:-:S13]  /*3ce0*/  ISETP.GE.U32.AND P0, PT, R16, UR4, PT ;  /* 0x0000000410007c0c */ /* 0x004fda000bf06070 */
[----:B------:R-:W-:Y:S05]  /*3cf0*/  @P0 EXIT ;  /* 0x000000000000094d */ /* 0x000fea0003800000 */
[----:B------:R-:W1:Y:S01]  /*3d00*/  LDCU UR5, c[0x0][0x384] ;  /* 0x00007080ff0577ac */ /* 0x000e620008000800 */
[----:B------:R-:W2:Y:S01]  /*3d10*/  LDCU.64 UR48, c[0x0][0x358] ;  /* 0x00006b00ff3077ac */ /* 0x000ea20008000a00 */
[----:B-1----:R-:W-:-:S09]  /*3d20*/  UISETP.NE.AND UP0, UPT, UR5, URZ, UPT ;  /* 0x000000ff0500728c */ /* 0x002fd2000bf05270 */
[----:B--2---:R-:W-:Y:S05]  /*3d30*/  BRA.U UP0, `(.L_x_87) ;  /* 0x0000003500647547 */ /* 0x004fea000b800000 */
[----:B------:R-:W-:-:S09]  /*3d40*/  UISETP.NE.AND UP0, UPT, UR38, URZ, UPT ;  /* 0x000000ff2600728c */ /* 0x000fd2000bf05270 */
[----:B------:R-:W-:Y:S05]  /*3d50*/  BRA.U UP0, `(.L_x_88) ;  /* 0x0000000100047547 */ /* 0x000fea000b800000 */
[----:B------:R-:W-:Y:S05]  /*3d60*/  BPT.TRAP 0x1 ;  /* 0x000000040000795c */ /* 0x000fea0000300000 */
.L_x_88:
[----:B------:R-:W1:Y:S01]  /*3d70*/  S2R R17, SR_CgaCtaId ;  /* 0x0000000000117919 */ /* 0x000e620000008800 */
[----:B------:R-:W-:Y:S01]  /*3d80*/  IMAD.MOV.U32 R2, RZ, RZ, 0x1 ;  /* 0x00000001ff027424 */ /* 0x000fe200078e00ff */
[----:B------:R-:W-:Y:S02]  /*3d90*/  MOV R4, 0x400 ;  /* 0x0000040000047802 */ /* 0x000fe40000000f00 */
[----:B------:R-:W-:Y:S02]  /*3da0*/  LOP3.LUT P1, R19, R18, 0x7f, RZ, 0xc0, !PT ;  /* 0x0000007f12137812 */ /* 0x000fe4000782c0ff */
[----:B------:R-:W-:Y:S02]  /*3db0*/  SHF.L.U32 R2, R2, 0x1f, RZ ;  /* 0x0000001f02027819 */ /* 0x000fe400000006ff */
[----:B-1----:R-:W-:-:S04]  /*3dc0*/  LEA R17, R17, R4, 0x18 ;  /* 0x0000000411117211 */ /* 0x002fc800078ec0ff */
[----:B------:R-:W1:Y:S02]  /*3dd0*/  SYNCS.PHASECHK.TRANS64.TRYWAIT P0, [R17+URZ+0xa0c0], R2 ;  /* 0x00a0c002110075a7 */ /* 0x000e6400080011ff */
[----:B-1----:R-:W-:Y:S05]  /*3de0*/  @!P0 BRA `(.L_x_89) ;  /* 0x000000e0006c8947 */ /* 0x002fea0003800000 */
.L_x_367:
[----:B------:R-:W-:Y:S04]  /*3df0*/  BSSY.RECONVERGENT B6, `(.L_x_90) ;  /* 0x000023d000067945 */ /* 0x000fe80003800200 */
[----:B------:R-:W-:Y:S05]  /*3e00*/  @P1 BRA `(.L_x_91) ;  /* 0x0000002000ec1947 */ /* 0x000fea0003800000 */
[----:B------:R-:W2:Y:S01]  /*3e10*/  S2UR UR4, SR_CTAID.Z ;  /* 0x00000000000479c3 */ /* 0x000ea20000002700 */
[----:B------:R-:W3:Y:S01]  /*3e20*/  S2R R3, SR_CTAID.Y ;  /* 0x0000000000037919 */ /* 0x000ee20000002600 */
[----:B------:R-:W2:Y:S01]  /*3e30*/  LDCU UR6, c[0x0][0x370] ;  /* 0x00006e00ff0677ac */ /* 0x000ea20008000800 */
[----:B------:R-:W4:Y:S01]  /*3e40*/  LDCU UR5, c[0x0][0x374] ;  /* 0x00006e80ff0577ac */ /* 0x000f220008000800 */
[----:B--2---:R-:W-:-:S04]  /*3e50*/  UIMAD UR4, UR6, UR4, URZ ;  /* 0x00000004060472a4 */ /* 0x004fc8000f8e02ff */
[----:B------:R-:W-:-:S04]  /*3e60*/  UIADD3 UR4, UPT, UPT, URZ, -UR4, URZ ;  /* 0x80000004ff047290 */ /* 0x000fc8000fffe0ff */
[----:B----4-:R-:W-:Y:S01]  /*3e70*/  UIMAD UR4, UR4, UR5, URZ ;  /* 0x00000005040472a4 */ /* 0x010fe2000f8e02ff */
[----:B---3--:R-:W-:-:S05]  /*3e80*/  IMAD R3, R3, UR6, R0 ;  /* 0x0000000603037c24 */ /* 0x008fca000f8e0200 */
[----:B------:R-:W-:-:S13]  /*3e90*/  ISETP.NE.AND P0, PT, R3, UR4, PT ;  /* 0x0000000403007c0c */ /* 0x000fda000bf05270 */
[----:B------:R-:W-:Y:S05]  /*3ea0*/  @P0 BRA `(.L_x_91) ;  /* 0x0000002000c40947 */ /* 0x000fea0003800000 */
[----:B------:R-:W2:Y:S01]  /*3eb0*/  LDC.64 R8, c[0x4][0xa0] ;  /* 0x01002800ff087b82 */ /* 0x000ea20000000a00 */
[----:B------:R-:W-:Y:S01]  /*3ec0*/  MOV R26, 0x0 ;  /* 0x00000000001a7802 */ /* 0x000fe20000000f00 */
[----:B------:R-:W3:Y:S01]  /*3ed0*/  LDCU.64 UR4, c[0x4][0xd0] ;  /* 0x01001a00ff0477ac */ /* 0x000ee20008000a00 */
[----:B------:R-:W-:Y:S01]  /*3ee0*/  IADD3 R25, P0, PT, R23, 0x8, RZ ;  /* 0x0000000817197810 */ /* 0x000fe20007f1e0ff */
[----:B------:R-:W-:Y:S01]  /*3ef0*/  IMAD.MOV.U32 R6, RZ, RZ, R23 ;  /* 0x000000ffff067224 */ /* 0x000fe200078e0017 */
[----:B------:R-:W-:-:S03]  /*3f00*/  MOV R7, R22 ;  /* 0x0000001600077202 */ /* 0x000fc60000000f00 */
[----:B-1----:R1:W4:Y:S01]  /*3f10*/  LDC.64 R2, c[0x4][R26] ;  /* 0x010000001a027b82 */ /* 0x0023220000000a00 */
[----:B------:R-:W-:Y:S02]  /*3f20*/  IMAD.X R24, RZ, RZ, R22, P0 ;  /* 0x000000ffff187224 */ /* 0x000fe400000e0616 */
[----:B---3--:R-:W-:Y:S01]  /*3f30*/  IMAD.U32 R4, RZ, RZ, UR4 ;  /* 0x00000004ff047e24 */ /* 0x008fe2000f8e00ff */
[----:B------:R-:W-:Y:S01]  /*3f40*/  MOV R5, UR5 ;  /* 0x0000000500057c02 */ /* 0x000fe20008000f00 */
[----:B--2---:R1:W-:Y:S04]  /*3f50*/  STL.64 [R1], R8 ;  /* 0x0000000801007387 */ /* 0x0043e80000100a00 */
[----:B------:R-:W-:-:S07]  /*3f60*/  LEPC R20, `(.L_x_92) ;  /* 0x000000001014794e */ /* 0x000fce0000000000 */
[----:B-1--4-:R-:W-:Y:S05]  /*3f70*/  CALL.ABS.NOINC R2 ;  /* 0x0000000002007343 */ /* 0x012fea0003c00000 */
.L_x_92:
[----:B------:R-:W-:Y:S01]  /*3f80*/  HFMA2 R2, -RZ, RZ, 0, 1.1920928955078125e-07 ;  /* 0x00000002ff027431 */ /* 0x000fe200000001ff */
[----:B------:R-:W-:Y:S01]  /*3f90*/  MOV R3, 0x4 ;  /* 0x0000000400037802 */ /* 0x000fe20000000f00 */
[----:B------:R-:W-:Y:S01]  /*3fa0*/  IMAD.MOV.U32 R0, RZ, RZ, 0x3 ;  /* 0x00000003ff007424 */ /* 0x000fe200078e00ff */
[----:B------:R1:W2:Y:S01]  /*3fb0*/  LDC.64 R8, c[0x4][R26] ;  /* 0x010000001a087b82 */ /* 0x0002a20000000a00 */
[----:B------:R-:W3:Y:S01]  /*3fc0*/  LDCU.64 UR4, c[0x4][0xe8] ;  /* 0x01001d00ff0477ac */ /* 0x000ee20008000a00 */
[----:B------:R-:W-:Y:S01]  /*3fd0*/  MOV R6, R25 ;  /* 0x0000001900067202 */ /* 0x000fe20000000f00 */
[----:B------:R-:W-:Y:S01]  /*3fe0*/  IMAD.MOV.U32 R7, RZ, RZ, R24 ;  /* 0x000000ffff077224 */ /* 0x000fe200078e0018 */
[----:B------:R1:W-:Y:S04]  /*3ff0*/  STL.64 [R1+0x8], R2 ;  /* 0x0000080201007387 */ /* 0x0003e80000100a00 */
[----:B------:R1:W-:Y:S01]  /*4000*/  STL [R1+0x10], R0 ;  /* 0x0000100001007387 */ /* 0x0003e20000100800 */
[----:B---3--:R-:W-:Y:S01]  /*4010*/  MOV R4, UR4 ;  /* 0x0000000400047c02 */ /* 0x008fe20008000f00 */
[----:B------:R-:W-:-:S02]  /*4020*/  IMAD.U32 R5, RZ, RZ, UR5 ;  /* 0x00000005ff057e24 */ /* 0x000fc4000f8e00ff */
[----:B------:R-:W-:-:S07]  /*4030*/  LEPC R20, `(.L_x_93) ;  /* 0x000000001014794e */ /* 0x000fce0000000000 */
[----:B-12---:R-:W-:Y:S05]  /*4040*/  CALL.ABS.NOINC R8 ;  /* 0x0000000008007343 */ /* 0x006fea0003c00000 */
.L_x_93:
[----:B------:R1:W2:Y:S01]  /*4050*/  LDC.64 R2, c[0x4][R26] ;  /* 0x010000001a027b82 */ /* 0x0002a20000000a00 */
[----:B------:R-:W3:Y:S01]  /*4060*/  LDCU.64 UR4, c[0x4][0xe0] ;  /* 0x01001c00ff0477ac */ /* 0x000ee20008000a00 */
[----:B------:R-:W-:Y:S01]  /*4070*/  CS2R R6, SRZ ;  /* 0x0000000000067805 */ /* 0x000fe2000001ff00 */
[----:B---3--:R-:W-:Y:S01]  /*4080*/  IMAD.U32 R4, RZ, RZ, UR4 ;  /* 0x00000004ff047e24 */ /* 0x008fe2000f8e00ff */
[----:B------:R-:W-:-:S04]  /*4090*/  MOV R5, UR5 ;  /* 0x0000000500057c02 */ /* 0x000fc80008000f00 */
[----:B------:R-:W-:-:S07]  /*40a0*/  LEPC R20, `(.L_x_94) ;  /* 0x000000001014794e */ /* 0x000fce0000000000 */
[----:B-12---:R-:W-:Y:S05]  /*40b0*/  CALL.ABS.NOINC R2 ;  /* 0x0000000002007343 */ /* 0x006fea0003c00000 */
.L_x_94:
[----:B------:R1:W2:Y:S01]  /*40c0*/  LDC.64 R2, c[0x4][R26] ;  /* 0x010000001a027b82 */ /* 0x0002a20000000a00 */
[----:B------:R-:W3:Y:S01]  /*40d0*/  LDCU.64 UR4, c[0x4][0xf0] ;  /* 0x01001e00ff0477ac */ /* 0x000ee20008000a00 */
[----:B------:R-:W-:Y:S01]  /*40e0*/  CS2R R6, SRZ ;  /* 0x0000000000067805 */ /* 0x000fe2000001ff00 */
[----:B---3--:R-:W-:Y:S01]  /*40f0*/  IMAD.U32 R4, RZ, RZ, UR4 ;  /* 0x00000004ff047e24 */ /* 0x008fe2000f8e00ff */
[----:B------:R-:W-:-:S04]  /*4100*/  MOV R5, UR5 ;  /* 0x0000000500057c02 */ /* 0x000fc80008000f00 */
[----:B------:R-:W-:-:S07]  /*4110*/  LEPC R20, `(.L_x_95) ;  /* 0x000000001014794e */ /* 0x000fce0000000000 */
[----:B-12---:R-:W-:Y:S05]  /*4120*/  CALL.ABS.NOINC R2 ;  /* 0x0000000002007343 */ /* 0x006fea0003c00000 */
.L_x_95:
[----:B------:R1:W2:Y:S01]  /*4130*/  LDC.64 R2, c[0x4][R26] ;  /* 0x010000001a027b82 */ /* 0x0002a20000000a00 */
[----:B------:R-:W3:Y:S01]  /*4140*/  LDCU.64 UR4, c[0x4][0xf8] ;  /* 0x01001f00ff0477ac */ /* 0x000ee20008000a00 */
[----:B------:R-:W-:Y:S01]  /*4150*/  CS2R R6, SRZ ;  /* 0x0000000000067805 */ /* 0x000fe2000001ff00 */
[----:B---3--:R-:W-:Y:S01]  /*4160*/  IMAD.U32 R4, RZ, RZ, UR4 ;  /* 0x00000004ff047e24 */ /* 0x008fe2000f8e00ff */
[----:B------:R-:W-:-:S04]  /*4170*/  MOV R5, UR5 ;  /* 0x0000000500057c02 */ /* 0x000fc80008000f00 */
[----:B------:R-:W-:-:S07]  /*4180*/  LEPC R20, `(.L_x_96) ;  /* 0x000000001014794e */ /* 0x000fce0000000000 */
[----:B-12---:R-:W-:Y:S05]  /*4190*/  CALL.ABS.NOINC R2 ;  /* 0x0000000002007343 */ /* 0x006fea0003c00000 */
.L_x_96:
[----:B------:R-:W-:Y:S01]  /*41a0*/  HFMA2 R0, -RZ, RZ, 0, 9.5367431640625e-07 ;  /* 0x00000010ff007431 */ /* 0x000fe200000001ff */
[----:B------:R1:W2:Y:S01]  /*41b0*/  LDC.64 R2, c[0x4][R26] ;  /* 0x010000001a027b82 */ /* 0x0002a20000000a00 */
[----:B------:R-:W3:Y:S01]  /*41c0*/  LDCU.64 UR4, c[0x4][0xc8] ;  /* 0x01001900ff0477ac */ /* 0x000ee20008000a00 */
[----:B------:R-:W-:Y:S01]  /*41d0*/  MOV R6, R23 ;  /* 0x0000001700067202 */ /* 0x000fe20000000f00 */
[----:B------:R-:W-:Y:S01]  /*41e0*/  IMAD.MOV.U32 R7, RZ, RZ, R22 ;  /* 0x000000ffff077224 */ /* 0x000fe200078e0016 */
[----:B------:R1:W-:Y:S01]  /*41f0*/  STL [R1], R0 ;  /* 0x0000000001007387 */ /* 0x0003e20000100800 */
[----:B---3--:R-:W-:Y:S01]  /*4200*/  MOV R4, UR4 ;  /* 0x0000000400047c02 */ /* 0x008fe20008000f00 */
[----:B------:R-:W-:-:S04]  /*4210*/  IMAD.U32 R5, RZ, RZ, UR5 ;  /* 0x00000005ff057e24 */ /* 0x000fc8000f8e00ff */
[----:B------:R-:W-:-:S07]  /*4220*/  LEPC R20, `(.L_x_97) ;  /* 0x000000001014794e */ /* 0x000fce0000000000 */
[----:B-12---:R-:W-:Y:S05]  /*4230*/  CALL.ABS.NOINC R2 ;  /* 0x0000000002007343 */ /* 0x006fea0003c00000 */
.L_x_97:
[----:B------:R-:W1:Y:S01]  /*4240*/  S2R R0, SR_SWINHI ;  /* 0x0000000000007919 */ /* 0x000e620000002f00 */
[----:B------:R2:W3:Y:S01]  /*4250*/  LDC.64 R2, c[0x4][R26] ;  /* 0x010000001a027b82 */ /* 0x0004e20000000a00 */
[----:B------:R-:W4:Y:S01]  /*4260*/  LDCU.64 UR4, c[0x4][0x100] ;  /* 0x01002000ff0477ac */ /* 0x000f220008000a00 */
[----:B------:R-:W-:Y:S02]  /*4270*/  MOV R6, R23 ;  /* 0x0000001700067202 */ /* 0x000fe40000000f00 */
[----:B------:R-:W-:Y:S01]  /*4280*/  MOV R7, R22 ;  /* 0x0000001600077202 */ /* 0x000fe20000000f00 */
[----:B----4-:R-:W-:Y:S02]  /*4290*/  IMAD.U32 R4, RZ, RZ, UR4 ;  /* 0x00000004ff047e24 */ /* 0x010fe4000f8e00ff */
[----:B------:R-:W-:Y:S01]  /*42a0*/  IMAD.U32 R5, RZ, RZ, UR5 ;  /* 0x00000005ff057e24 */ /* 0x000fe2000f8e00ff */
[----:B------:R-:W-:Y:S02]  /*42b0*/  MOV R8, R17 ;  /* 0x0000001100087202 */ /* 0x000fe40000000f00 */
[----:B-1----:R-:W-:-:S05]  /*42c0*/  MOV R9, R0 ;  /* 0x0000000000097202 */ /* 0x002fca0000000f00 */
[----:B------:R2:W-:Y:S02]  /*42d0*/  STL.64 [R1], R8 ;  /* 0x0000000801007387 */ /* 0x0005e40000100a00 */
[----:B------:R-:W-:-:S07]  /*42e0*/  LEPC R20, `(.L_x_98) ;  /* 0x000000001014794e */ /* 0x000fce0000000000 */
[----:B--23--:R-:W-:Y:S05]  /*42f0*/  CALL.ABS.NOINC R2 ;  /* 0x0000000002007343 */ /* 0x00cfea0003c00000 */
.L_x_98:
[----:B------:R-:W1:Y:S01]  /*4300*/  LDC.64 R8, c[0x4][0xd8] ;  /* 0x01003600ff087b82 */ /* 0x000e620000000a00 */
[----:B------:R-:W2:Y:S01]  /*4310*/  LDCU.64 UR4, c[0x4][0xd0] ;  /* 0x01001a00ff0477ac */ /* 0x000ea20008000a00 */
[----:B------:R-:W-:Y:S02]  /*4320*/  MOV R6, R23 ;  /* 0x0000001700067202 */ /* 0x000fe40000000f00 */
[----:B------:R-:W-:-:S04]  /*4330*/  MOV R7, R22 ;  /* 0x0000001600077202 */ /* 0x000fc80000000f00 */
[----:B------:R3:W4:Y:S01]  /*4340*/  LDC.64 R2, c[0x4][R26] ;  /* 0x010000001a027b82 */ /* 0x0007220000000a00 */
[----:B--2---:R-:W-:Y:S02]  /*4350*/  IMAD.U32 R4, RZ, RZ, UR4 ;  /* 0x00000004ff047e24 */ /* 0x004fe4000f8e00ff */
[----:B------:R-:W-:Y:S01]  /*4360*/  IMAD.U32 R5, RZ, RZ, UR5 ;  /* 0x00000005ff057e24 */ /* 0x000fe2000f8e00ff */
[----:B-1----:R3:W-:Y:S04]  /*4370*/  STL.64 [R1], R8 ;  /* 0x0000000801007387 */ /* 0x0027e80000100a00 */
[----:B------:R-:W-:-:S07]  /*4380*/  LEPC R20, `(.L_x_99) ;  /* 0x000000001014794e */ /* 0x000fce0000000000 */
[----:B---34-:R-:W-:Y:S05]  /*4390*/  CALL.ABS.NOINC R2 ;  /* 0x0000000002007343 */ /* 0x018fea0003c00000 */
.L_x_99:
[----:B------:R-:W-:Y:S01]  /*43a0*/  HFMA2 R0, -RZ, RZ, 0, 2.384185791015625e-06 ;  /* 0x00000028ff007431 */ /* 0x000fe200000001ff */
        /* <DEDUP_REMOVED lines=9> */
.L_x_100:
        /* <DEDUP_REMOVED lines=10> */
.L_x_101:
[----:B------:R1:W2:Y:S01]  /*44e0*/  LDC.64 R2, c[0x4][R26] ;  /* 0x010000001a027b82 */ /* 0x0002a20000000a00 */
[----:B------:R-:W3:Y:S01]  /*44f0*/  LDCU.64 UR4, c[0x4][0xe0] ;  /* 0x01001c00ff0477ac */ /* 0x000ee20008000a00 */
[----:B------:R-:W-:Y:S01]  /*4500*/  CS2R R6, SRZ ;  /* 0x0000000000067805 */ /* 0x000fe2000001ff00 */
[----:B---3--:R-:W-:Y:S01]  /*4510*/  IMAD.U32 R4, RZ, RZ, UR4 ;  /* 0x00000004ff047e24 */ /* 0x008fe2000f8e00ff */
[----:B------:R-:W-:-:S04]  /*4520*/  MOV R5, UR5 ;  /* 0x0000000500057c02 */ /* 0x000fc80008000f00 */
[----:B------:R-:W-:-:S07]  /*4530*/  LEPC R20, `(.L_x_102) ;  /* 0x000000001014794e */ /* 0x000fce0000000000 */
[----:B-12---:R-:W-:Y:S05]  /*4540*/  CALL.ABS.NOINC R2 ;  /* 0x0000000002007343 */ /* 0x006fea0003c00000 */
.L_x_102:
[----:B------:R-:W-:Y:S01]  /*4550*/  HFMA2 R0, -RZ, RZ, 0, 4.76837158203125e-07 ;  /* 0x00000008ff007431 */ /* 0x000fe200000001ff */
        /* <DEDUP_REMOVED lines=9> */
.L_x_103:
[----:B------:R-:W-:Y:S01]  /*45f0*/  HFMA2 R0, -RZ, RZ, 0, 2.6226043701171875e-06 ;  /* 0x0000002cff007431 */ /* 0x000fe200000001ff */
        /* <DEDUP_REMOVED lines=9> */
.L_x_104:
[----:B------:R1:W2:Y:S01]  /*4690*/  LDC.64 R2, c[0x4][R26] ;  /* 0x010000001a027b82 */ /* 0x0002a20000000a00 */
[----:B------:R-:W3:Y:S01]  /*46a0*/  LDCU.64 UR4, c[0x4][0xe0] ;  /* 0x01001c00ff0477ac */ /* 0x000ee20008000a00 */
[----:B------:R-:W-:Y:S01]  /*46b0*/  CS2R R6, SRZ ;  /* 0x0000000000067805 */ /* 0x000fe2000001ff00 */
[----:B---3--:R-:W-:Y:S01]  /*46c0*/  IMAD.U32 R4, RZ, RZ, UR4 ;  /* 0x00000004ff047e24 */ /* 0x008fe2000f8e00ff */
[----:B------:R-:W-:-:S04]  /*46d0*/  MOV R5, UR5 ;  /* 0x0000000500057c02 */ /* 0x000fc80008000f00 */
[----:B------:R-:W-:-:S07]  /*46e0*/  LEPC R20, `(.L_x_105) ;  /* 0x000000001014794e */ /* 0x000fce0000000000 */
[----:B-12---:R-:W-:Y:S05]  /*46f0*/  CALL.ABS.NOINC R2 ;  /* 0x0000000002007343 */ /* 0x006fea0003c00000 */
.L_x_105:
        /* <DEDUP_REMOVED lines=10> */
.L_x_106:
[----:B------:R-:W-:Y:S01]  /*47a0*/  HFMA2 R0, -RZ, RZ, 0, 2.443790435791015625e-06 ;  /* 0x00000029ff007431 */ /* 0x000fe200000001ff */
        /* <DEDUP_REMOVED lines=9> */
.L_x_107:
        /* <DEDUP_REMOVED lines=10> */
.L_x_108:
        /* <DEDUP_REMOVED lines=10> */
.L_x_109:
[----:B------:R1:W2:Y:S01]  /*4980*/  LDC.64 R2, c[0x4][R26] ;  /* 0x010000001a027b82 */ /* 0x0002a20000000a00 */
[----:B------:R-:W3:Y:S01]  /*4990*/  LDCU.64 UR4, c[0x4][0xe0] ;  /* 0x01001c00ff0477ac */ /* 0x000ee20008000a00 */
[----:B------:R-:W-:Y:S01]  /*49a0*/  CS2R R6, SRZ ;  /* 0x0000000000067805 */ /* 0x000fe2000001ff00 */
[----:B---3--:R-:W-:Y:S01]  /*49b0*/  IMAD.U32 R4, RZ, RZ, UR4 ;  /* 0x00000004ff047e24 */ /* 0x008fe2000f8e00ff */
[----:B------:R-:W-:-:S04]  /*49c0*/  MOV R5, UR5 ;  /* 0x0000000500057c02 */ /* 0x000fc80008000f00 */
[----:B------:R-:W-:-:S07]  /*49d0*/  LEPC R20, `(.L_x_110) ;  /* 0x000000001014794e */ /* 0x000fce0000000000 */
[----:B-12---:R-:W-:Y:S05]  /*49e0*/  CALL.ABS.NOINC R2 ;  /* 0x0000000002007343 */ /* 0x006fea0003c00000 */
.L_x_110:
[----:B------:R-:W-:Y:S01]  /*49f0*/  HFMA2 R0, -RZ, RZ, 0, 1.9073486328125e-06 ;  /* 0x00000020ff007431 */ /* 0x000fe200000001ff */
        /* <DEDUP_REMOVED lines=9> */
.L_x_111:
        /* <DEDUP_REMOVED lines=10> */
.L_x_112:
[----:B------:R1:W2:Y:S01]  /*4b30*/  LDC.64 R2, c[0x4][R26] ;  /* 0x010000001a027b82 */ /* 0x0002a20000000a00 */
[----:B------:R-:W3:Y:S01]  /*4b40*/  LDCU.64 UR4, c[0x4][0xe0] ;  /* 0x01001c00ff0477ac */ /* 0x000ee20008000a00 */
[----:B------:R-:W-:Y:S01]  /*4b50*/  CS2R R6, SRZ ;  /* 0x0000000000067805 */ /* 0x000fe2000001ff00 */
[----:B---3--:R-:W-:Y:S01]  /*4b60*/  IMAD.U32 R4, RZ, RZ, UR4 ;  /* 0x00000004ff047e24 */ /* 0x008fe2000f8e00ff */
[----:B------:R-:W-:-:S04]  /*4b70*/  MOV R5, UR5 ;  /* 0x0000000500057c02 */ /* 0x000fc80008000f00 */
[----:B------:R-:W-:-:S07]  /*4b80*/  LEPC R20, `(.L_x_113) ;  /* 0x000000001014794e */ /* 0x000fce0000000000 */
[----:B-12---:R-:W-:Y:S05]  /*4b90*/  CALL.ABS.NOINC R2 ;  /* 0x0000000002007343 */ /* 0x006fea0003c00000 */
.L_x_113:
[----:B------:R-:W-:Y:S01]  /*4ba0*/  HFMA2 R0, -RZ, RZ, 0, 5.9604644775390625e-08 ;  /* 0x00000001ff007431 */ /* 0x000fe200000001ff */
        /* <DEDUP_REMOVED lines=9> */
.L_x_114:
        /* <DEDUP_REMOVED lines=10> */
.L_x_115:
        /* <DEDUP_REMOVED lines=10> */
.L_x_116:
        /* <DEDUP_REMOVED lines=10> */
.L_x_117:
[----:B------:R1:W2:Y:S01]  /*4e20*/  LDC.64 R2, c[0x4][R26] ;  /* 0x010000001a027b82 */ /* 0x0002a20000000a00 */
[----:B------:R-:W3:Y:S01]  /*4e30*/  LDCU.64 UR4, c[0x4][0xe0] ;  /* 0x01001c00ff0477ac */ /* 0x000ee20008000a00 */
[----:B------:R-:W-:Y:S01]  /*4e40*/  CS2R R6, SRZ ;  /* 0x0000000000067805 */ /* 0x000fe2000001ff00 */
[----:B---3--:R-:W-:Y:S01]  /*4e50*/  IMAD.U32 R4, RZ, RZ, UR4 ;  /* 0x00000004ff047e24 */ /* 0x008fe2000f8e00ff */
[----:B------:R-:W-:-:S04]  /*4e60*/  MOV R5, UR5 ;  /* 0x0000000500057c02 */ /* 0x000fc80008000f00 */
[----:B------:R-:W-:-:S07]  /*4e70*/  LEPC R20, `(.L_x_118) ;  /* 0x000000001014794e */ /* 0x000fce0000000000 */
[----:B-12---:R-:W-:Y:S05]  /*4e80*/  CALL.ABS.NOINC R2 ;  /* 0x0000000002007343 */ /* 0x006fea0003c00000 */
.L_x_118:
        /* <DEDUP_REMOVED lines=10> */
.L_x_119:
        /* <DEDUP_REMOVED lines=10> */
.L_x_120:
[----:B------:R1:W2:Y:S01]  /*4fd0*/  LDC.64 R2, c[0x4][R26] ;  /* 0x010000001a027b82 */ /* 0x0002a20000000a00 */
[----:B------:R-:W3:Y:S01]  /*4fe0*/  LDCU.64 UR4, c[0x4][0xe0] ;  /* 0x01001c00ff0477ac */ /* 0x000ee20008000a00 */
[----:B------:R-:W-:Y:S01]  /*4ff0*/  CS2R R6, SRZ ;  /* 0x0000000000067805 */ /* 0x000fe2000001ff00 */
[----:B---3--:R-:W-:Y:S01]  /*5000*/  IMAD.U32 R4, RZ, RZ, UR4 ;  /* 0x00000004ff047e24 */ /* 0x008fe2000f8e00ff */
[----:B------:R-:W-:-:S04]  /*5010*/  MOV R5, UR5 ;  /* 0x0000000500057c02 */ /* 0x000fc80008000f00 */
[----:B------:R-:W-:-:S07]  /*5020*/  LEPC R20, `(.L_x_121) ;  /* 0x000000001014794e */ /* 0x000fce0000000000 */
[----:B-12---:R-:W-:Y:S05]  /*5030*/  CALL.ABS.NOINC R2 ;  /* 0x0000000002007343 */ /* 0x006fea0003c00000 */
.L_x_121:
[----:B------:R-:W-:Y:S01]  /*5040*/  HFMA2 R0, -RZ, RZ, 0, 1.1920928955078125e-07 ;  /* 0x00000002ff007431 */ /* 0x000fe200000001ff */
        /* <DEDUP_REMOVED lines=9> */
.L_x_122:
        /* <DEDUP_REMOVED lines=10> */
.L_x_123:
        /* <DEDUP_REMOVED lines=10> */
.L_x_124:
        /* <DEDUP_REMOVED lines=10> */
.L_x_125:
        /* <DEDUP_REMOVED lines=10> */
.L_x_126:
        /* <DEDUP_REMOVED lines=10> */
.L_x_127:
[----:B------:R1:W2:Y:S01]  /*5400*/  LDC.64 R2, c[0x4][R26] ;  /* 0x010000001a027b82 */ /* 0x0002a20000000a00 */
[----:B------:R-:W3:Y:S01]  /*5410*/  LDCU.64 UR4, c[0x4][0xe0] ;  /* 0x01001c00ff0477ac */ /* 0x000ee20008000a00 */
[----:B------:R-:W-:Y:S01]  /*5420*/  CS2R R6, SRZ ;  /* 0x0000000000067805 */ /* 0x000fe2000001ff00 */
[----:B---3--:R-:W-:Y:S01]  /*5430*/  IMAD.U32 R4, RZ, RZ, UR4 ;  /* 0x00000004ff047e24 */ /* 0x008fe2000f8e00ff */
[----:B------:R-:W-:-:S04]  /*5440*/  MOV R5, UR5 ;  /* 0x0000000500057c02 */ /* 0x000fc80008000f00 */
[----:B------:R-:W-:-:S07]  /*5450*/  LEPC R20, `(.L_x_128) ;  /* 0x000000001014794e */ /* 0x000fce0000000000 */
[----:B-12---:R-:W-:Y:S05]  /*5460*/  CALL.ABS.NOINC R2 ;  /* 0x0000000002007343 */ /* 0x006fea0003c00000 */
.L_x_128:
        /* <DEDUP_REMOVED lines=10> */
.L_x_129:
        /* <DEDUP_REMOVED lines=10> */
.L_x_130:
[----:B------:R1:W2:Y:S01]  /*55b0*/  LDC.64 R2, c[0x4][R26] ;  /* 0x010000001a027b82 */ /* 0x0002a20000000a00 */
[----:B------:R-:W3:Y:S01]  /*55c0*/  LDCU.64 UR4, c[0x4][0xe0] ;  /* 0x01001c00ff0477ac */ /* 0x000ee20008000a00 */
[----:B------:R-:W-:Y:S01]  /*55d0*/  CS2R R6, SRZ ;  /* 0x0000000000067805 */ /* 0x000fe2000001ff00 */
[----:B---3--:R-:W-:Y:S01]  /*55e0*/  IMAD.U32 R4, RZ, RZ, UR4 ;  /* 0x00000004ff047e24 */ /* 0x008fe2000f8e00ff */
[----:B------:R-:W-:-:S04]  /*55f0*/  MOV R5, UR5 ;  /* 0x0000000500057c02 */ /* 0x000fc80008000f00 */
[----:B------:R-:W-:-:S07]  /*5600*/  LEPC R20, `(.L_x_131) ;  /* 0x000000001014794e */ /* 0x000fce0000000000 */
[----:B-12---:R-:W-:Y:S05]  /*5610*/  CALL.ABS.NOINC R2 ;  /* 0x0000000002007343 */ /* 0x006fea0003c00000 */
.L_x_131:
[----:B------:R-:W-:Y:S01]  /*5620*/  HFMA2 R0, -RZ, RZ, 0, 1.52587890625e-05 ;  /* 0x00000100ff007431 */ /* 0x000fe200000001ff */
        /* <DEDUP_REMOVED lines=9> */
.L_x_132:
        /* <DEDUP_REMOVED lines=10> */
.L_x_133:
        /* <DEDUP_REMOVED lines=10> */
.L_x_134:
        /* <DEDUP_REMOVED lines=10> */
.L_x_135:
[----:B------:R1:W2:Y:S01]  /*58a0*/  LDC.64 R2, c[0x4][R26] ;  /* 0x010000001a027b82 */ /* 0x0002a20000000a00 */
[----:B------:R-:W3:Y:S01]  /*58b0*/  LDCU.64 UR4, c[0x4][0xe0] ;  /* 0x01001c00ff0477ac */ /* 0x000ee20008000a00 */
[----:B------:R-:W-:Y:S01]  /*58c0*/  CS2R R6, SRZ ;  /* 0x0000000000067805 */ /* 0x000fe2000001ff00 */
[----:B---3--:R-:W-:Y:S01]  /*58d0*/  IMAD.U32 R4, RZ, RZ, UR4 ;  /* 0x00000004ff047e24 */ /* 0x008fe2000f8e00ff */
[----:B------:R-:W-:-:S04]  /*58e0*/  MOV R5, UR5 ;  /* 0x0000000500057c02 */ /* 0x000fc80008000f00 */
[----:B------:R-:W-:-:S07]  /*58f0*/  LEPC R20, `(.L_x_136) ;  /* 0x000000001014794e */ /* 0x000fce0000000000 */
[----:B-12---:R-:W-:Y:S05]  /*5900*/  CALL.ABS.NOINC R2 ;  /* 0x0000000002007343 */ /* 0x006fea0003c00000 */
.L_x_136:
        /* <DEDUP_REMOVED lines=10> */
.L_x_137:
        /* <DEDUP_REMOVED lines=10> */
.L_x_138:
[----:B------:R1:W2:Y:S01]  /*5a50*/  LDC.64 R2, c[0x4][R26] ;  /* 0x010000001a027b82 */ /* 0x0002a20000000a00 */
[----:B------:R-:W3:Y:S01]  /*5a60*/  LDCU.64 UR4, c[0x4][0xe0] ;  /* 0x01001c00ff0477ac */ /* 0x000ee20008000a00 */
[----:B------:R-:W-:Y:S01]  /*5a70*/  CS2R R6, SRZ ;  /* 0x0000000000067805 */ /* 0x000fe2000001ff00 */
[----:B---3--:R-:W-:Y:S01]  /*5a80*/  IMAD.U32 R4, RZ, RZ, UR4 ;  /* 0x00000004ff047e24 */ /* 0x008fe2000f8e00ff */
[----:B------:R-:W-:-:S04]  /*5a90*/  MOV R5, UR5 ;  /* 0x0000000500057c02 */ /* 0x000fc80008000f00 */
[----:B------:R-:W-:-:S07]  /*5aa0*/  LEPC R20, `(.L_x_139) ;  /* 0x000000001014794e */ /* 0x000fce0000000000 */
[----:B-12---:R-:W-:Y:S05]  /*5ab0*/  CALL.ABS.NOINC R2 ;  /* 0x0000000002007343 */ /* 0x006fea0003c00000 */
.L_x_139:
[----:B------:R1:W-:Y:S01]  /*5ac0*/  STL [R1], RZ ;  /* 0x000000ff01007387 */ /* 0x0003e20000100800 */
[----:B------:R1:W2:Y:S01]  /*5ad0*/  LDC.64 R2, c[0x4][R26] ;  /* 0x010000001a027b82 */ /* 0x0002a20000000a00 */
[----:B------:R-:W3:Y:S01]  /*5ae0*/  LDCU.64 UR4, c[0x4][0xc8] ;  /* 0x01001900ff0477ac */ /* 0x000ee20008000a00 */
[----:B------:R-:W-:Y:S02]  /*5af0*/  MOV R6, R23 ;  /* 0x0000001700067202 */ /* 0x000fe40000000f00 */
[----:B------:R-:W-:Y:S01]  /*5b00*/  MOV R7, R22 ;  /* 0x0000001600077202 */ /* 0x000fe20000000f00 */
[----:B---3--:R-:W-:Y:S02]  /*5b10*/  IMAD.U32 R4, RZ, RZ, UR4 ;  /* 0x00000004ff047e24 */ /* 0x008fe4000f8e00ff */
[----:B------:R-:W-:Y:S02]  /*5b20*/  IMAD.U32 R5, RZ, RZ, UR5 ;  /* 0x00000005ff057e24 */ /* 0x000fe4000f8e00ff */
[----:B------:R-:W-:-:S07]  /*5b30*/  LEPC R20, `(.L_x_140) ;  /* 0x000000001014794e */ /* 0x000fce0000000000 */
[----:B-12---:R-:W-:Y:S05]  /*5b40*/  CALL.ABS.NOINC R2 ;  /* 0x0000000002007343 */ /* 0x006fea0003c00000 */
.L_x_140:
        /* <DEDUP_REMOVED lines=10> */
.L_x_141:
        /* <DEDUP_REMOVED lines=10> */
.L_x_142:
        /* <DEDUP_REMOVED lines=10> */
.L_x_143:
[----:B------:R1:W2:Y:S01]  /*5d30*/  LDC.64 R2, c[0x4][R26] ;  /* 0x010000001a027b82 */ /* 0x0002a20000000a00 */
[----:B------:R-:W3:Y:S01]  /*5d40*/  LDCU.64 UR4, c[0x4][0xe0] ;  /* 0x01001c00ff0477ac */ /* 0x000ee20008000a00 */
[----:B------:R-:W-:Y:S01]  /*5d50*/  CS2R R6, SRZ ;  /* 0x0000000000067805 */ /* 0x000fe2000001ff00 */
[----:B---3--:R-:W-:Y:S01]  /*5d60*/  IMAD.U32 R4, RZ, RZ, UR4 ;  /* 0x00000004ff047e24 */ /* 0x008fe2000f8e00ff */
[----:B------:R-:W-:-:S04]  /*5d70*/  MOV R5, UR5 ;  /* 0x0000000500057c02 */ /* 0x000fc80008000f00 */
[----:B------:R-:W-:-:S07]  /*5d80*/  LEPC R20, `(.L_x_144) ;  /* 0x000000001014794e */ /* 0x000fce0000000000 */
[----:B-12---:R-:W-:Y:S05]  /*5d90*/  CALL.ABS.NOINC R2 ;  /* 0x0000000002007343 */ /* 0x006fea0003c00000 */
.L_x_144:
        /* <DEDUP_REMOVED lines=9> */
.L_x_145:
        /* <DEDUP_REMOVED lines=10> */
.L_x_146:
[----:B------:R1:W2:Y:S01]  /*5ed0*/  LDC.64 R2, c[0x4][R26] ;  /* 0x010000001a027b82 */ /* 0x0002a20000000a00 */
[----:B------:R-:W3:Y:S01]  /*5ee0*/  LDCU.64 UR4, c[0x4][0xe0] ;  /* 0x01001c00ff0477ac */ /* 0x000ee20008000a00 */
[----:B------:R-:W-:Y:S01]  /*5ef0*/  CS2R R6, SRZ ;  /* 0x0000000000067805 */ /* 0x000fe2000001ff00 */
[----:B---3--:R-:W-:Y:S01]  /*5f00*/  IMAD.U32 R4, RZ, RZ, UR4 ;  /* 0x00000004ff047e24 */ /* 0x008fe2000f8e00ff */
[----:B------:R-:W-:-:S04]  /*5f10*/  MOV R5, UR5 ;  /* 0x0000000500057c02 */ /* 0x000fc80008000f00 */
[----:B------:R-:W-:-:S07]  /*5f20*/  LEPC R20, `(.L_x_147) ;  /* 0x000000001014794e */ /* 0x000fce0000000000 */
[----:B-12---:R-:W-:Y:S05]  /*5f30*/  CALL.ABS.NOINC R2 ;  /* 0x0000000002007343 */ /* 0x006fea0003c00000 */
.L_x_147:
[----:B------:R-:W-:Y:S01]  /*5f40*/  HFMA2 R0, -RZ, RZ, 0, 0.00048828125 ;  /* 0x00001000ff007431 */ /* 0x000fe200000001ff */
        /* <DEDUP_REMOVED lines=9> */
.L_x_148:
        /* <DEDUP_REMOVED lines=10> */
.L_x_149:
        /* <DEDUP_REMOVED lines=10> */
.L_x_150:
[----:B------:R-:W1:Y:S01]  /*6120*/  LDC.64 R2, c[0x4][0xa8] ;  /* 0x01002a00ff027b82 */ /* 0x000e620000000a00 */
[----:B------:R-:W2:Y:S01]  /*6130*/  LDCU.64 UR4, c[0x4][0xd0] ;  /* 0x01001a00ff0477ac */ /* 0x000ea20008000a00 */
[----:B------:R-:W-:Y:S02]  /*6140*/  MOV R6, R23 ;  /* 0x0000001700067202 */ /* 0x000fe40000000f00 */
[----:B------:R-:W-:-:S04]  /*6150*/  MOV R7, R22 ;  /* 0x0000001600077202 */ /* 0x000fc80000000f00 */
[----:B------:R-:W3:Y:S01]  /*6160*/  LDC.64 R26, c[0x4][R26] ;  /* 0x010000001a1a7b82 */ /* 0x000ee20000000a00 */
[----:B--2---:R-:W-:Y:S02]  /*6170*/  IMAD.U32 R4, RZ, RZ, UR4 ;  /* 0x00000004ff047e24 */ /* 0x004fe4000f8e00ff */
[----:B------:R-:W-:Y:S01]  /*6180*/  IMAD.U32 R5, RZ, RZ, UR5 ;  /* 0x00000005ff057e24 */ /* 0x000fe2000f8e00ff */
[----:B-1----:R1:W-:Y:S04]  /*6190*/  STL.64 [R1], R2 ;  /* 0x0000000201007387 */ /* 0x0023e80000100a00 */
[----:B------:R-:W-:-:S07]  /*61a0*/  LEPC R20, `(.L_x_91) ;  /* 0x000000001014794e */ /* 0x000fce0000000000 */
[----:B-1-3--:R-:W-:Y:S05]  /*61b0*/  CALL.ABS.NOINC R26 ;  /* 0x000000001a007343 */ /* 0x00afea0003c00000 */
.L_x_91:
[----:B------:R-:W-:Y:S05]  /*61c0*/  BSYNC.RECONVERGENT B6 ;  /* 0x0000000000067941 */ /* 0x000fea0003800200 */
.L_x_90:
[----:B------:R-:W2:Y:S01]  /*61d0*/  S2R R0, SR_SWINHI ;  /* 0x0000000000007919 */ /* 0x000ea20000002f00 */
[----:B------:R-:W-:Y:S01]  /*61e0*/  IMAD.SHL.U32 R26, R18, 0x2, RZ ;  /* 0x00000002121a7824 */ /* 0x000fe200078e00ff */
[----:B------:R-:W3:Y:S04]  /*61f0*/  LDCU.64 UR4, c[0x0][0x880] ;  /* 0x00011000ff0477ac */ /* 0x000ee80008000a00 */
[----:B------:R-:W-:Y:S02]  /*6200*/  LOP3.LUT R26, R26, 0xfe, RZ, 0xc0, !PT ;  /* 0x000000fe1a1a7812 */ /* 0x000fe400078ec0ff */
[----:B---3--:R-:W-:-:S04]  /*6210*/  ISETP.NE.U32.AND P6, PT, RZ, UR4, PT ;  /* 0x00000004ff007c0c */ /* 0x008fc8000bfc5070 */
[----:B------:R-:W-:Y:S02]  /*6220*/  ISETP.NE.AND.EX P6, PT, RZ, UR5, PT, P6 ;  /* 0x00000005ff007c0c */ /* 0x000fe4000bfc5360 */
[----:B-1----:R-:W-:Y:S02]  /*6230*/  MOV R2, R17 ;  /* 0x0000001100027202 */ /* 0x002fe40000000f00 */
[----:B--2---:R-:W-:-:S03]  /*6240*/  MOV R3, R0 ;  /* 0x0000000000037202 */ /* 0x004fc60000000f00 */
[----:B------:R-:W-:-:S03]  /*6250*/  IMAD.WIDE.U32 R26, R26, 0x2, R2 ;  /* 0x000000021a1a7825 */ /* 0x000fc600078e0002 */
[C---:B------:R-:W-:Y:S02]  /*6260*/  IADD3 R3, P2, PT, R26.reuse, 0x200, RZ ;  /* 0x000002001a037810 */ /* 0x040fe40007f5e0ff */
[C---:B------:R-:W-:Y:S02]  /*6270*/  IADD3 R5, P1, PT, R26.reuse, 0x400, RZ ;  /* 0x000004001a057810 */ /* 0x040fe40007f3e0ff */
[C---:B------:R-:W-:Y:S01]  /*6280*/  IADD3 R7, P0, PT, R26.reuse, 0x600, RZ ;  /* 0x000006001a077810 */ /* 0x040fe20007f1e0ff */
[--C-:B------:R-:W-:Y:S01]  /*6290*/  IMAD.X R37, RZ, RZ, R27.reuse, P2 ;  /* 0x000000ffff257224 */ /* 0x100fe200010e061b */
[--C-:B------:R-:W-:Y:S01]  /*62a0*/  SHF.R.U64 R11, R26, 0x3, R27.reuse ;  /* 0x000000031a0b7819 */ /* 0x100fe2000000121b */
[--C-:B------:R-:W-:Y:S02]  /*62b0*/  IMAD.X R35, RZ, RZ, R27.reuse, P1 ;  /* 0x000000ffff237224 */ /* 0x100fe400008e061b */
[----:B------:R-:W-:Y:S01]  /*62c0*/  IMAD.X R33, RZ, RZ, R27, P0 ;  /* 0x000000ffff217224 */ /* 0x000fe200000e061b */
[----:B------:R-:W-:-:S02]  /*62d0*/  SHF.R.U64 R0, R3, 0x3, R37 ;  /* 0x0000000303007819 */ /* 0x000fc40000001225 */
[----:B------:R-:W-:Y:S02]  /*62e0*/  SHF.R.U64 R2, R5, 0x3, R35 ;  /* 0x0000000305027819 */ /* 0x000fe40000001223 */
[----:B------:R-:W-:Y:S02]  /*62f0*/  SHF.R.U64 R4, R7, 0x3, R33 ;  /* 0x0000000307047819 */ /* 0x000fe40000001221 */
[----:B------:R-:W-:Y:S02]  /*6300*/  LOP3.LUT R36, R3, 0x30, R0, 0x78, !PT ;  /* 0x0000003003247812 */ /* 0x000fe400078e7800 */
[----:B------:R-:W-:Y:S02]  /*6310*/  LOP3.LUT R34, R5, 0x30, R2, 0x78, !PT ;  /* 0x0000003005227812 */ /* 0x000fe400078e7802 */
[----:B------:R-:W-:Y:S02]  /*6320*/  IADD3 R3, P3, PT, R26, 0x800, RZ ;  /* 0x000008001a037810 */ /* 0x000fe40007f7e0ff */
[----:B------:R-:W-:-:S02]  /*6330*/  LOP3.LUT R32, R7, 0x30, R4, 0x78, !PT ;  /* 0x0000003007207812 */ /* 0x000fc400078e7804 */
[C---:B------:R-:W-:Y:S01]  /*6340*/  IADD3 R5, P2, PT, R26.reuse, 0xa00, RZ ;  /* 0x00000a001a057810 */ /* 0x040fe20007f5e0ff */
[--C-:B------:R-:W-:Y:S01]  /*6350*/  IMAD.X R31, RZ, RZ, R27.reuse, P3 ;  /* 0x000000ffff1f7224 */ /* 0x100fe200018e061b */
[C---:B------:R-:W-:Y:S02]  /*6360*/  IADD3 R7, P1, PT, R26.reuse, 0xc00, RZ ;  /* 0x00000c001a077810 */ /* 0x040fe40007f3e0ff */
[C---:B------:R-:W-:Y:S01]  /*6370*/  IADD3 R9, P0, PT, R26.reuse, 0xe00, RZ ;  /* 0x00000e001a097810 */ /* 0x040fe20007f1e0ff */
[----:B------:R-:W-:Y:S01]  /*6380*/  IMAD.X R29, RZ, RZ, R27, P2 ;  /* 0x000000ffff1d7224 */ /* 0x000fe200010e061b */
[----:B------:R-:W-:Y:S01]  /*6390*/  SHF.R.U64 R0, R3, 0x3, R31 ;  /* 0x0000000303007819 */ /* 0x000fe2000000121f */
[----:B------:R-:W-:Y:S01]  /*63a0*/  IMAD.X R25, RZ, RZ, R27, P1 ;  /* 0x000000ffff197224 */ /* 0x000fe200008e061b */
[----:B------:R-:W-:Y:S01]  /*63b0*/  LOP3.LUT R10, R26, 0x30, R11, 0x78, !PT ;  /* 0x000000301a0a7812 */ /* 0x000fe200078e780b */
[----:B------:R-:W-:Y:S01]  /*63c0*/  IMAD.X R23, RZ, RZ, R27, P0 ;  /* 0x000000ffff177224 */ /* 0x000fe200000e061b */
[----:B------:R-:W-:Y:S01]  /*63d0*/  SHF.R.U64 R2, R5, 0x3, R29 ;  /* 0x0000000305027819 */ /* 0x000fe2000000121d */
[----:B------:R-:W-:Y:S01]  /*63e0*/  IMAD.MOV.U32 R11, RZ, RZ, R27 ;  /* 0x000000ffff0b7224 */ /* 0x000fe200078e001b */
[----:B------:R-:W-:-:S02]  /*63f0*/  SHF.R.U64 R4, R7, 0x3, R25 ;  /* 0x0000000307047819 */ /* 0x000fc40000001219 */
[----:B------:R-:W-:Y:S02]  /*6400*/  SHF.R.U64 R6, R9, 0x3, R23 ;  /* 0x0000000309067819 */ /* 0x000fe40000001217 */
[----:B------:R-:W-:Y:S01]  /*6410*/  LOP3.LUT R30, R3, 0x30, R0, 0x78, !PT ;  /* 0x00000030031e7812 */ /* 0x000fe200078e7800 */
[----:B------:R1:W-:Y:S01]  /*6420*/  ST.E desc[UR48][R10.64], RZ ;  /* 0x000000ff0a007985 */ /* 0x0003e2000c101930 */
[----:B------:R-:W-:Y:S02]  /*6430*/  LOP3.LUT R28, R5, 0x30, R2, 0x78, !PT ;  /* 0x00000030051c7812 */ /* 0x000fe400078e7802 */
[C---:B------:R-:W-:Y:S01]  /*6440*/  IADD3 R0, P3, PT, R26.reuse, 0x1000, RZ ;  /* 0x000010001a007810 */ /* 0x040fe20007f7e0ff */
[----:B------:R2:W-:Y:S01]  /*6450*/  ST.E desc[UR48][R36.64], RZ ;  /* 0x000000ff24007985 */ /* 0x0005e2000c101930 */
[----:B------:R-:W-:Y:S02]  /*6460*/  LOP3.LUT R24, R7, 0x30, R4, 0x78, !PT ;  /* 0x0000003007187812 */ /* 0x000fe400078e7804 */
[C---:B------:R-:W-:Y:S01]  /*6470*/  IADD3 R2, P2, PT, R26.reuse, 0x1200, RZ ;  /* 0x000012001a027810 */ /* 0x040fe20007f5e0ff */
[--C-:B------:R-:W-:Y:S01]  /*6480*/  IMAD.X R21, RZ, RZ, R27.reuse, P3 ;  /* 0x000000ffff157224 */ /* 0x100fe200018e061b */
[----:B------:R-:W-:Y:S01]  /*6490*/  LOP3.LUT R22, R9, 0x30, R6, 0x78, !PT ;  /* 0x0000003009167812 */ /* 0x000fe200078e7806 */
[----:B------:R2:W-:Y:S01]  /*64a0*/  ST.E desc[UR48][R34.64], RZ ;  /* 0x000000ff22007985 */ /* 0x0005e2000c101930 */
[C---:B------:R-:W-:Y:S01]  /*64b0*/  IADD3 R4, P1, PT, R26.reuse, 0x1400, RZ ;  /* 0x000014001a047810 */ /* 0x040fe20007f3e0ff */
[----:B------:R-:W-:Y:S01]  /*64c0*/  IMAD.X R15, RZ, RZ, R27, P2 ;  /* 0x000000ffff0f7224 */ /* 0x000fe200010e061b */
[----:B------:R-:W-:Y:S01]  /*64d0*/  IADD3 R6, P0, PT, R26, 0x1600, RZ ;  /* 0x000016001a067810 */ /* 0x000fe20007f1e0ff */
[----:B------:R2:W-:Y:S01]  /*64e0*/  ST.E desc[UR48][R32.64], RZ ;  /* 0x000000ff20007985 */ /* 0x0005e2000c101930 */
[----:B------:R-:W-:Y:S01]  /*64f0*/  SHF.R.U64 R3, R0, 0x3, R21 ;  /* 0x0000000300037819 */ /* 0x000fe20000001215 */
[----:B------:R-:W-:Y:S01]  /*6500*/  IMAD.X R13, RZ, RZ, R27, P1 ;  /* 0x000000ffff0d7224 */ /* 0x000fe200008e061b */
[----:B------:R-:W-:Y:S01]  /*6510*/  SHF.R.U64 R5, R2, 0x3, R15 ;  /* 0x0000000302057819 */ /* 0x000fe2000000120f */
[----:B------:R2:W-:Y:S01]  /*6520*/  ST.E desc[UR48][R30.64], RZ ;  /* 0x000000ff1e007985 */ /* 0x0005e2000c101930 */
[----:B------:R-:W-:-:S02]  /*6530*/  LOP3.LUT R20, R0, 0x30, R3, 0x78, !PT ;  /* 0x0000003000147812 */ /* 0x000fc400078e7803 */
[----:B------:R-:W-:Y:S01]  /*6540*/  SHF.R.U64 R7, R4, 0x3, R13 ;  /* 0x0000000304077819 */ /* 0x000fe2000000120d */
[----:B------:R2:W-:Y:S01]  /*6550*/  ST.E desc[UR48][R28.64], RZ ;  /* 0x000000ff1c007985 */ /* 0x0005e2000c101930 */
[----:B------:R-:W-:Y:S01]  /*6560*/  LOP3.LUT R14, R2, 0x30, R5, 0x78, !PT ;  /* 0x00000030020e7812 */ /* 0x000fe200078e7805 */
[----:B-1----:R-:W-:Y:S01]  /*6570*/  IMAD.X R11, RZ, RZ, R27, P0 ;  /* 0x000000ffff0b7224 */ /* 0x002fe200000e061b */
[----:B------:R-:W-:Y:S01]  /*6580*/  IADD3 R0, P3, PT, R26, 0x1800, RZ ;  /* 0x000018001a007810 */ /* 0x000fe20007f7e0ff */
[----:B------:R2:W-:Y:S01]  /*6590*/  ST.E desc[UR48][R24.64], RZ ;  /* 0x000000ff18007985 */ /* 0x0005e2000c101930 */
[----:B------:R-:W-:Y:S02]  /*65a0*/  LOP3.LUT R12, R4, 0x30, R7, 0x78, !PT ;  /* 0x00000030040c7812 */ /* 0x000fe400078e7807 */
[----:B------:R-:W-:Y:S01]  /*65b0*/  SHF.R.U64 R9, R6, 0x3, R11 ;  /* 0x0000000306097819 */ /* 0x000fe2000000120b */
[----:B------:R-:W-:Y:S01]  /*65c0*/  IMAD.X R45, RZ, RZ, R27, P3 ;  /* 0x000000ffff2d7224 */ /* 0x000fe200018e061b */
[----:B------:R-:W-:Y:S01]  /*65d0*/  IADD3 R2, P2, PT, R26, 0x1a00, RZ ;  /* 0x00001a001a027810 */ /* 0x000fe20007f5e0ff */
[----:B------:R2:W-:Y:S01]  /*65e0*/  ST.E desc[UR48][R22.64], RZ ;  /* 0x000000ff16007985 */ /* 0x0005e2000c101930 */
[----:B------:R-:W-:-:S02]  /*65f0*/  LOP3.LUT R10, R6, 0x30, R9, 0x78, !PT ;  /* 0x00000030060a7812 */ /* 0x000fc400078e7809 */
[C---:B------:R-:W-:Y:S01]  /*6600*/  IADD3 R4, P1, PT, R26.reuse, 0x1c00, RZ ;  /* 0x00001c001a047810 */ /* 0x040fe20007f3e0ff */
[----:B------:R-:W-:Y:S01]  /*6610*/  IMAD.X R43, RZ, RZ, R27, P2 ;  /* 0x000000ffff2b7224 */ /* 0x000fe200010e061b */
[----:B------:R-:W-:Y:S01]  /*6620*/  IADD3 R6, P0, PT, R26, 0x1e00, RZ ;  /* 0x00001e001a067810 */ /* 0x000fe20007f1e0ff */
[----:B------:R2:W-:Y:S01]  /*6630*/  ST.E desc[UR48][R20.64], RZ ;  /* 0x000000ff14007985 */ /* 0x0005e2000c101930 */
[----:B------:R-:W-:Y:S01]  /*6640*/  SHF.R.U64 R3, R0, 0x3, R45 ;  /* 0x0000000300037819 */ /* 0x000fe2000000122d */
[----:B------:R-:W-:Y:S01]  /*6650*/  IMAD.X R41, RZ, RZ, R27, P1 ;  /* 0x000000ffff297224 */ /* 0x000fe200008e061b */
[----:B------:R-:W-:Y:S01]  /*6660*/  SHF.R.U64 R5, R2, 0x3, R43 ;  /* 0x0000000302057819 */ /* 0x000fe2000000122b */
[----:B------:R-:W-:Y:S01]  /*6670*/  IMAD.X R39, RZ, RZ, R27, P0 ;  /* 0x000000ffff277224 */ /* 0x000fe200000e061b */
[----:B------:R-:W-:Y:S01]  /*6680*/  LOP3.LUT R44, R0, 0x30, R3, 0x78, !PT ;  /* 0x00000030002c7812 */ /* 0x000fe200078e7803 */
[----:B------:R2:W-:Y:S01]  /*6690*/  ST.E desc[UR48][R14.64], RZ ;  /* 0x000000ff0e007985 */ /* 0x0005e2000c101930 */
[----:B------:R-:W-:-:S02]  /*66a0*/  SHF.R.U64 R7, R4, 0x3, R41 ;  /* 0x0000000304077819 */ /* 0x000fc40000001229 */
[----:B------:R-:W-:Y:S01]  /*66b0*/  SHF.R.U64 R9, R6, 0x3, R39 ;  /* 0x0000000306097819 */ /* 0x000fe20000001227 */
[----:B------:R2:W-:Y:S01]  /*66c0*/  ST.E desc[UR48][R12.64], RZ ;  /* 0x000000ff0c007985 */ /* 0x0005e2000c101930 */
[----:B------:R-:W-:Y:S02]  /*66d0*/  LOP3.LUT R42, R2, 0x30, R5, 0x78, !PT ;  /* 0x00000030022a7812 */ /* 0x000fe400078e7805 */
[----:B------:R-:W-:Y:S01]  /*66e0*/  LOP3.LUT R40, R4, 0x30, R7, 0x78, !PT ;  /* 0x0000003004287812 */ /* 0x000fe200078e7807 */
[----:B------:R2:W-:Y:S01]  /*66f0*/  ST.E desc[UR48][R10.64], RZ ;  /* 0x000000ff0a007985 */ /* 0x0005e2000c101930 */
[----:B------:R-:W-:-:S03]  /*6700*/  LOP3.LUT R38, R6, 0x30, R9, 0x78, !PT ;  /* 0x0000003006267812 */ /* 0x000fc600078e7809 */
[----:B------:R2:W-:Y:S04]  /*6710*/  ST.E desc[UR48][R44.64], RZ ;  /* 0x000000ff2c007985 */ /* 0x0005e8000c101930 */
[----:B------:R2:W-:Y:S04]  /*6720*/  ST.E desc[UR48][R42.64], RZ ;  /* 0x000000ff2a007985 */ /* 0x0005e8000c101930 */
[----:B------:R2:W-:Y:S01]  /*6730*/  ST.E desc[UR48][R40.64], RZ ;  /* 0x000000ff28007985 */ /* 0x0005e2000c101930 */
[----:B------:R-:W1:Y:S01]  /*6740*/  S2R R2, SR_CTAID.Y ;  /* 0x0000000000027919 */ /* 0x000e620000002600 */
[----:B------:R-:W3:Y:S02]  /*6750*/  S2R R0, SR_CTAID.Z ;  /* 0x0000000000007919 */ /* 0x000ee40000002700 */
[----:B------:R2:W-:Y:S01]  /*6760*/  ST.E desc[UR48][R38.64], RZ ;  /* 0x000000ff26007985 */ /* 0x0005e2000c101930 */
[----:B------:R-:W-:Y:S05]  /*6770*/  @!P6 BRA `(.L_x_151) ;  /* 0x000000000090e947 */ /* 0x000fea0003800000 */
[----:B------:R-:W4:Y:S01]  /*6780*/  LDCU UR4, c[0x0][0x380] ;  /* 0x00007000ff0477ac */ /* 0x000f220008000800 */
[----:B------:R-:W-:Y:S01]  /*6790*/  IADD3 R3, PT, PT, R19, R16, RZ ;  /* 0x0000001013037210 */ /* 0x000fe20007ffe0ff */
[----:B------:R-:W-:Y:S03]  /*67a0*/  BSSY.RECONVERGENT B0, `(.L_x_151) ;  /* 0x0000021000007945 */ /* 0x000fe60003800200 */
[----:B----4-:R-:W-:-:S13]  /*67b0*/  ISETP.GE.AND P0, PT, R3, UR4, PT ;  /* 0x0000000403007c0c */ /* 0x010fda000bf06270 */
[----:B------:R-:W-:Y:S05]  /*67c0*/  @P0 BRA `(.L_x_152) ;  /* 0x0000000000780947 */ /* 0x000fea0003800000 */
[----:B------:R-:W4:Y:S01]  /*67d0*/  LDCU UR7, c[0x0][0x38c] ;  /* 0x00007180ff0777ac */ /* 0x000f220008000800 */
[----:B------:R-:W3:Y:S01]  /*67e0*/  LDCU UR6, c[0x0][0x890] ;  /* 0x00011200ff0677ac */ /* 0x000ee20008000800 */
[----:B------:R-:W5:Y:S01]  /*67f0*/  LDCU.64 UR4, c[0x0][0x888] ;  /* 0x00011100ff0477ac */ /* 0x000f620008000a00 */
[----:B----4-:R-:W4:Y:S01]  /*6800*/  I2F.U32.RP R8, UR7 ;  /* 0x0000000700087d06 */ /* 0x010f220008209000 */
[----:B------:R-:W-:-:S07]  /*6810*/  ISETP.NE.U32.AND P0, PT, RZ, UR7, PT ;  /* 0x00000007ff007c0c */ /* 0x000fce000bf05070 */
[----:B----4-:R-:W4:Y:S02]  /*6820*/  MUFU.RCP R6, R8 ;  /* 0x0000000800067308 */ /* 0x010f240000001000 */
[----:B----4-:R-:W-:-:S06]  /*6830*/  IADD3 R6, PT, PT, R6, 0xffffffe, RZ ;  /* 0x0ffffffe06067810 */ /* 0x010fcc0007ffe0ff */
[----:B------:R-:W4:Y:S02]  /*6840*/  F2I.FTZ.U32.TRUNC.NTZ R5, R6 ;  /* 0x0000000600057305 */ /* 0x000f24000021f000 */
[----:B----4-:R-:W-:-:S05]  /*6850*/  IADD3 R4, PT, PT, RZ, -R5, RZ ;  /* 0x80000005ff047210 */ /* 0x010fca0007ffe0ff */
[----:B------:R-:W-:Y:S02]  /*6860*/  IMAD R7, R4, UR7, RZ ;  /* 0x0000000704077c24 */ /* 0x000fe4000f8e02ff */
[----:B------:R-:W-:-:S05]  /*6870*/  HFMA2 R4, -RZ, RZ, 0, 0 ;  /* 0x00000000ff047431 */ /* 0x000fca00000001ff */
[----:B------:R-:W-:-:S04]  /*6880*/  IMAD.HI.U32 R5, R5, R7, R4 ;  /* 0x0000000705057227 */ /* 0x000fc800078e0004 */
[----:B---3--:R-:W-:Y:S02]  /*6890*/  IMAD R4, R0, UR6, R3 ;  /* 0x0000000600047c24 */ /* 0x008fe4000f8e0203 */
[----:B-1----:R-:W-:-:S04]  /*68a0*/  IMAD.HI.U32 R5, R5, R2, RZ ;  /* 0x0000000205057227 */ /* 0x002fc800078e00ff */
[----:B------:R-:W-:-:S04]  /*68b0*/  IMAD.MOV R7, RZ, RZ, -R5 ;  /* 0x000000ffff077224 */ /* 0x000fc800078e0a05 */
[----:B------:R-:W-:-:S05]  /*68c0*/  IMAD R7, R7, UR7, R2 ;  /* 0x0000000707077c24 */ /* 0x000fca000f8e0202 */
[----:B------:R-:W-:-:S13]  /*68d0*/  ISETP.GE.U32.AND P2, PT, R7, UR7, PT ;  /* 0x0000000707007c0c */ /* 0x000fda000bf46070 */
[----:B------:R-:W-:Y:S02]  /*68e0*/  @P2 IADD3 R7, PT, PT, R7, -UR7, RZ ;  /* 0x8000000707072c10 */ /* 0x000fe4000fffe0ff */
[----:B------:R-:W-:Y:S02]  /*68f0*/  @P2 IADD3 R5, PT, PT, R5, 0x1, RZ ;  /* 0x0000000105052810 */ /* 0x000fe40007ffe0ff */
[----:B------:R-:W-:Y:S02]  /*6900*/  ISETP.GE.U32.AND P1, PT, R7, UR7, PT ;  /* 0x0000000707007c0c */ /* 0x000fe4000bf26070 */
[----:B------:R-:W1:Y:S11]  /*6910*/  LDC.64 R6, c[0x0][0x880] ;  /* 0x00022000ff067b82 */ /* 0x000e760000000a00 */
[----:B------:R-:W-:Y:S01]  /*6920*/  @P1 VIADD R5, R5, 0x1 ;  /* 0x0000000105051836 */ /* 0x000fe20000000000 */
[----:B------:R-:W-:-:S04]  /*6930*/  @!P0 LOP3.LUT R5, RZ, UR7, RZ, 0x33, !PT ;  /* 0x00000007ff058c12 */ /* 0x000fc8000f8e33ff */
[C---:B------:R-:W-:Y:S01]  /*6940*/  IADD3 R3, PT, PT, -R5.reuse, RZ, RZ ;  /* 0x000000ff05037210 */ /* 0x040fe20007ffe1ff */
[----:B-----5:R-:W-:-:S04]  /*6950*/  IMAD R5, R5, UR5, R4 ;  /* 0x0000000505057c24 */ /* 0x020fc8000f8e0204 */
[----:B------:R-:W-:Y:S01]  /*6960*/  IMAD R4, R3, UR7, R2 ;  /* 0x0000000703047c24 */ /* 0x000fe2000f8e0202 */
[----:B------:R-:W-:-:S03]  /*6970*/  MOV R3, 0xff800000 ;  /* 0xff80000000037802 */ /* 0x000fc60000000f00 */
[----:B------:R-:W-:-:S04]  /*6980*/  IMAD R5, R4, UR4, R5 ;  /* 0x0000000404057c24 */ /* 0x000fc8000f8e0205 */
[----:B-1----:R-:W-:-:S05]  /*6990*/  IMAD.WIDE.U32 R6, R5, 0x4, R6 ;  /* 0x0000000405067825 */ /* 0x002fca00078e0006 */
[----:B------:R4:W-:Y:S02]  /*69a0*/  STG.E desc[UR48][R6.64], R3 ;  /* 0x0000000306007986 */ /* 0x0009e4000c101930 */
.L_x_152:
[----:B------:R-:W-:Y:S05]  /*69b0*/  BSYNC.RECONVERGENT B0 ;  /* 0x0000000000007941 */ /* 0x000fea0003800200 */
.L_x_151:
[----:B------:R-:W-:-:S09]  /*69c0*/  UISETP.NE.AND UP0, UPT, UR38, URZ, UPT ;  /* 0x000000ff2600728c */ /* 0x000fd2000bf05270 */
[----:B------:R-:W-:Y:S05]  /*69d0*/  BRA.U UP0, `(.L_x_153) ;  /* 0x0000000100047547 */ /* 0x000fea000b800000 */
[----:B------:R-:W-:Y:S05]  /*69e0*/  BPT.TRAP 0x1 ;  /* 0x000000040000795c */ /* 0x000fea0000300000 */
.L_x_153:
[C---:B----4-:R-:W-:Y:S01]  /*69f0*/  IADD3 R3, P3, PT, R26.reuse, 0x2000, RZ ;  /* 0x000020001a037810 */ /* 0x050fe20007f7e0ff */
[----:B------:R4:W-:Y:S01]  /*6a00*/  SYNCS.ARRIVE.TRANS64.A1T0 RZ, [R17+URZ+0xa0b0], RZ ;  /* 0x00a0b0ff11ff79a7 */ /* 0x0009e200081000ff */
[C---:B------:R-:W-:Y:S01]  /*6a10*/  IADD3 R5, P2, PT, R26.reuse, 0x2200, RZ ;  /* 0x000022001a057810 */ /* 0x040fe20007f5e0ff */
[----:B------:R-:W-:Y:S01]  /*6a20*/  UISETP.NE.AND UP0, UPT, UR38, URZ, UPT ;  /* 0x000000ff2600728c */ /* 0x000fe2000bf05270 */
[C---:B------:R-:W-:Y:S01]  /*6a30*/  IADD3 R9, P0, PT, R26.reuse, 0x2600, RZ ;  /* 0x000026001a097810 */ /* 0x040fe20007f1e0ff */
[--C-:B------:R-:W-:Y:S01]  /*6a40*/  IMAD.X R57, RZ, RZ, R27.reuse, P3 ;  /* 0x000000ffff397224 */ /* 0x100fe200018e061b */
[C---:B------:R-:W-:Y:S01]  /*6a50*/  IADD3 R7, P1, PT, R26.reuse, 0x2400, RZ ;  /* 0x000024001a077810 */ /* 0x040fe20007f3e0ff */
[--C-:B------:R-:W-:Y:S01]  /*6a60*/  IMAD.X R55, RZ, RZ, R27.reuse, P2 ;  /* 0x000000ffff377224 */ /* 0x100fe200010e061b */
[C---:B--2---:R-:W-:Y:S01]  /*6a70*/  IADD3 R12, P4, PT, R26.reuse, 0x2a00, RZ ;  /* 0x00002a001a0c7810 */ /* 0x044fe20007f9e0ff */
[--C-:B------:R-:W-:Y:S01]  /*6a80*/  IMAD.X R51, RZ, RZ, R27.reuse, P0 ;  /* 0x000000ffff337224 */ /* 0x100fe200000e061b */
[C---:B------:R-:W-:Y:S01]  /*6a90*/  IADD3 R11, P5, PT, R26.reuse, 0x2800, RZ ;  /* 0x000028001a0b7810 */ /* 0x040fe20007fbe0ff */
[--C-:B------:R-:W-:Y:S01]  /*6aa0*/  IMAD.X R53, RZ, RZ, R27.reuse, P1 ;  /* 0x000000ffff357224 */ /* 0x100fe200008e061b */
[C---:B------:R-:W-:Y:S01]  /*6ab0*/  IADD3 R14, P2, PT, R26.reuse, 0x2e00, RZ ;  /* 0x00002e001a0e7810 */ /* 0x040fe20007f5e0ff */
[--C-:B------:R-:W-:Y:S01]  /*6ac0*/  IMAD.X R47, RZ, RZ, R27.reuse, P4 ;  /* 0x000000ffff2f7224 */ /* 0x100fe200020e061b */
[C---:B------:R-:W-:Y:S01]  /*6ad0*/  IADD3 R13, P3, PT, R26.reuse, 0x2c00, RZ ;  /* 0x00002c001a0d7810 */ /* 0x040fe20007f7e0ff */
[--C-:B------:R-:W-:Y:S01]  /*6ae0*/  IMAD.X R49, RZ, RZ, R27.reuse, P5 ;  /* 0x000000ffff317224 */ /* 0x100fe200028e061b */
[C---:B------:R-:W-:Y:S01]  /*6af0*/  IADD3 R18, P0, PT, R26.reuse, 0x3200, RZ ;  /* 0x000032001a127810 */ /* 0x040fe20007f1e0ff */
[----:B------:R-:W-:Y:S01]  /*6b00*/  IMAD.X R43, RZ, RZ, R27, P2 ;  /* 0x000000ffff2b7224 */ /* 0x000fe200010e061b */
[----:B------:R-:W-:Y:S01]  /*6b10*/  SHF.R.U64 R4, R3, 0x3, R57 ;  /* 0x0000000303047819 */ /* 0x000fe20000001239 */
[--C-:B------:R-:W-:Y:S01]  /*6b20*/  IMAD.X R45, RZ, RZ, R27.reuse, P3 ;  /* 0x000000ffff2d7224 */ /* 0x100fe200018e061b */
[C---:B------:R-:W-:Y:S01]  /*6b30*/  IADD3 R15, P1, PT, R26.reuse, 0x3000, RZ ;  /* 0x000030001a0f7810 */ /* 0x040fe20007f3e0ff */
[----:B------:R-:W-:Y:S01]  /*6b40*/  IMAD.X R39, RZ, RZ, R27, P0 ;  /* 0x000000ffff277224 */ /* 0x000fe200000e061b */
[----:B------:R-:W-:-:S02]  /*6b50*/  IADD3 R20, P5, PT, R26, 0x3400, RZ ;  /* 0x000034001a147810 */ /* 0x000fc40007fbe0ff */
[----:B------:R-:W-:Y:S01]  /*6b60*/  SHF.R.U64 R6, R5, 0x3, R55 ;  /* 0x0000000305067819 */ /* 0x000fe20000001237 */
[--C-:B------:R-:W-:Y:S01]  /*6b70*/  IMAD.X R41, RZ, RZ, R27.reuse, P1 ;  /* 0x000000ffff297224 */ /* 0x100fe200008e061b */
[C---:B------:R-:W-:Y:S01]  /*6b80*/  IADD3 R21, P4, PT, R26.reuse, 0x3600, RZ ;  /* 0x000036001a157810 */ /* 0x040fe20007f9e0ff */
[--C-:B------:R-:W-:Y:S01]  /*6b90*/  IMAD.X R37, RZ, RZ, R27.reuse, P5 ;  /* 0x000000ffff257224 */ /* 0x100fe200028e061b */
[----:B------:R-:W-:Y:S02]  /*6ba0*/  LOP3.LUT R56, R3, 0x30, R4, 0x78, !PT ;  /* 0x0000003003387812 */ /* 0x000fe400078e7804 */
[----:B------:R-:W-:Y:S01]  /*6bb0*/  IADD3 R22, P3, PT, R26, 0x3800, RZ ;  /* 0x000038001a167810 */ /* 0x000fe20007f7e0ff */
[----:B------:R-:W-:Y:S01]  /*6bc0*/  IMAD.X R35, RZ, RZ, R27, P4 ;  /* 0x000000ffff237224 */ /* 0x000fe200020e061b */
[----:B------:R-:W-:Y:S01]  /*6bd0*/  SHF.R.U64 R8, R7, 0x3, R53 ;  /* 0x0000000307087819 */ /* 0x000fe20000001235 */
[----:B------:R4:W-:Y:S01]  /*6be0*/  ST.E desc[UR48][R56.64], RZ ;  /* 0x000000ff38007985 */ /* 0x0009e2000c101930 */
[----:B------:R-:W-:Y:S01]  /*6bf0*/  SHF.R.U64 R3, R12, 0x3, R47 ;  /* 0x000000030c037819 */ /* 0x000fe2000000122f */
[----:B------:R-:W-:Y:S01]  /*6c00*/  IMAD.X R33, RZ, RZ, R27, P3 ;  /* 0x000000ffff217224 */ /* 0x000fe200018e061b */
[----:B------:R-:W-:-:S02]  /*6c10*/  IADD3 R23, P2, PT, R26, 0x3a00, RZ ;  /* 0x00003a001a177810 */ /* 0x000fc40007f5e0ff */
[----:B------:R-:W-:Y:S02]  /*6c20*/  SHF.R.U64 R10, R9, 0x3, R51 ;  /* 0x00000003090a7819 */ /* 0x000fe40000001233 */
[----:B------:R-:W-:Y:S01]  /*6c30*/  LOP3.LUT R54, R5, 0x30, R6, 0x78, !PT ;  /* 0x0000003005367812 */ /* 0x000fe200078e7806 */
[----:B------:R-:W-:Y:S01]  /*6c40*/  IMAD.X R31, RZ, RZ, R27, P2 ;  /* 0x000000ffff1f7224 */ /* 0x000fe200010e061b */
[----:B------:R-:W-:Y:S02]  /*6c50*/  SHF.R.U64 R4, R11, 0x3, R49 ;  /* 0x000000030b047819 */ /* 0x000fe40000001231 */
[----:B------:R-:W-:Y:S01]  /*6c60*/  IADD3 R24, P1, PT, R26, 0x3c00, RZ ;  /* 0x00003c001a187810 */ /* 0x000fe20007f3e0ff */
[----:B------:R4:W-:Y:S01]  /*6c70*/  ST.E desc[UR48][R54.64], RZ ;  /* 0x000000ff36007985 */ /* 0x0009e2000c101930 */
[----:B------:R-:W-:Y:S02]  /*6c80*/  SHF.R.U64 R5, R14, 0x3, R43 ;  /* 0x000000030e057819 */ /* 0x000fe4000000122b */
[----:B------:R-:W-:Y:S01]  /*6c90*/  IADD3 R25, P0, PT, R26, 0x3e00, RZ ;  /* 0x00003e001a197810 */ /* 0x000fe20007f1e0ff */
[----:B------:R-:W-:Y:S01]  /*6ca0*/  IMAD.X R29, RZ, RZ, R27, P1 ;  /* 0x000000ffff1d7224 */ /* 0x000fe200008e061b */
[----:B------:R-:W-:-:S02]  /*6cb0*/  SHF.R.U64 R6, R13, 0x3, R45 ;  /* 0x000000030d067819 */ /* 0x000fc4000000122d */
[----:B------:R-:W-:Y:S01]  /*6cc0*/  LOP3.LUT R52, R7, 0x30, R8, 0x78, !PT ;  /* 0x0000003007347812 */ /* 0x000fe200078e7808 */
[----:B------:R-:W-:Y:S01]  /*6cd0*/  IMAD.X R27, RZ, RZ, R27, P0 ;  /* 0x000000ffff1b7224 */ /* 0x000fe200000e061b */
[----:B------:R-:W-:Y:S02]  /*6ce0*/  LOP3.LUT R46, R12, 0x30, R3, 0x78, !PT ;  /* 0x000000300c2e7812 */ /* 0x000fe400078e7803 */
[----:B------:R-:W-:Y:S01]  /*6cf0*/  LOP3.LUT R50, R9, 0x30, R10, 0x78, !PT ;  /* 0x0000003009327812 */ /* 0x000fe200078e780a */
[----:B------:R4:W-:Y:S01]  /*6d00*/  ST.E desc[UR48][R52.64], RZ ;  /* 0x000000ff34007985 */ /* 0x0009e2000c101930 */
[----:B------:R-:W-:Y:S02]  /*6d10*/  LOP3.LUT R48, R11, 0x30, R4, 0x78, !PT ;  /* 0x000000300b307812 */ /* 0x000fe400078e7804 */
[----:B------:R-:W-:Y:S01]  /*6d20*/  SHF.R.U64 R3, R18, 0x3, R39 ;  /* 0x0000000312037819 */ /* 0x000fe20000001227 */
[----:B------:R4:W-:Y:S01]  /*6d30*/  ST.E desc[UR48][R50.64], RZ ;  /* 0x000000ff32007985 */ /* 0x0009e2000c101930 */
[----:B------:R-:W-:-:S02]  /*6d40*/  LOP3.LUT R42, R14, 0x30, R5, 0x78, !PT ;  /* 0x000000300e2a7812 */ /* 0x000fc400078e7805 */
[----:B------:R-:W-:Y:S01]  /*6d50*/  SHF.R.U64 R4, R15, 0x3, R41 ;  /* 0x000000030f047819 */ /* 0x000fe20000001229 */
[----:B------:R4:W-:Y:S01]  /*6d60*/  ST.E desc[UR48][R48.64], RZ ;  /* 0x000000ff30007985 */ /* 0x0009e2000c101930 */
[----:B------:R-:W-:Y:S02]  /*6d70*/  LOP3.LUT R44, R13, 0x30, R6, 0x78, !PT ;  /* 0x000000300d2c7812 */ /* 0x000fe400078e7806 */
[----:B------:R-:W-:Y:S01]  /*6d80*/  SHF.R.U64 R5, R20, 0x3, R37 ;  /* 0x0000000314057819 */ /* 0x000fe20000001225 */
[----:B------:R4:W-:Y:S01]  /*6d90*/  ST.E desc[UR48][R46.64], RZ ;  /* 0x000000ff2e007985 */ /* 0x0009e2000c101930 */
[----:B------:R-:W-:Y:S02]  /*6da0*/  SHF.R.U64 R6, R21, 0x3, R35 ;  /* 0x0000000315067819 */ /* 0x000fe40000001223 */
[----:B------:R-:W-:Y:S01]  /*6db0*/  LOP3.LUT R38, R18, 0x30, R3, 0x78, !PT ;  /* 0x0000003012267812 */ /* 0x000fe200078e7803 */
[----:B------:R4:W-:Y:S01]  /*6dc0*/  ST.E desc[UR48][R44.64], RZ ;  /* 0x000000ff2c007985 */ /* 0x0009e2000c101930 */
[----:B------:R-:W-:-:S02]  /*6dd0*/  LOP3.LUT R40, R15, 0x30, R4, 0x78, !PT ;  /* 0x000000300f287812 */ /* 0x000fc400078e7804 */
[----:B------:R-:W-:Y:S01]  /*6de0*/  SHF.R.U64 R3, R22, 0x3, R33 ;  /* 0x0000000316037819 */ /* 0x000fe20000001221 */
[----:B------:R4:W-:Y:S01]  /*6df0*/  ST.E desc[UR48][R42.64], RZ ;  /* 0x000000ff2a007985 */ /* 0x0009e2000c101930 */
[----:B------:R-:W-:Y:S02]  /*6e00*/  LOP3.LUT R36, R20, 0x30, R5, 0x78, !PT ;  /* 0x0000003014247812 */ /* 0x000fe400078e7805 */
[----:B------:R-:W-:Y:S01]  /*6e10*/  SHF.R.U64 R4, R23, 0x3, R31 ;  /* 0x0000000317047819 */ /* 0x000fe2000000121f */
[----:B------:R4:W-:Y:S01]  /*6e20*/  ST.E desc[UR48][R40.64], RZ ;  /* 0x000000ff28007985 */ /* 0x0009e2000c101930 */
[----:B------:R-:W-:Y:S02]  /*6e30*/  LOP3.LUT R34, R21, 0x30, R6, 0x78, !PT ;  /* 0x0000003015227812 */ /* 0x000fe400078e7806 */
[----:B------:R-:W-:Y:S01]  /*6e40*/  SHF.R.U64 R5, R24, 0x3, R29 ;  /* 0x0000000318057819 */ /* 0x000fe2000000121d */
[----:B------:R4:W-:Y:S01]  /*6e50*/  ST.E desc[UR48][R38.64], RZ ;  /* 0x000000ff26007985 */ /* 0x0009e2000c101930 */
[----:B------:R-:W-:-:S02]  /*6e60*/  SHF.R.U64 R6, R25, 0x3, R27 ;  /* 0x0000000319067819 */ /* 0x000fc4000000121b */
[----:B------:R-:W-:Y:S01]  /*6e70*/  LOP3.LUT R32, R22, 0x30, R3, 0x78, !PT ;  /* 0x0000003016207812 */ /* 0x000fe200078e7803 */
[----:B------:R4:W-:Y:S01]  /*6e80*/  ST.E desc[UR48][R36.64], RZ ;  /* 0x000000ff24007985 */ /* 0x0009e2000c101930 */
[----:B------:R-:W-:Y:S02]  /*6e90*/  LOP3.LUT R30, R23, 0x30, R4, 0x78, !PT ;  /* 0x00000030171e7812 */ /* 0x000fe400078e7804 */
[----:B------:R-:W-:Y:S01]  /*6ea0*/  LOP3.LUT R28, R24, 0x30, R5, 0x78, !PT ;  /* 0x00000030181c7812 */ /* 0x000fe200078e7805 */
[----:B------:R4:W-:Y:S01]  /*6eb0*/  ST.E desc[UR48][R34.64], RZ ;  /* 0x000000ff22007985 */ /* 0x0009e2000c101930 */
[----:B------:R-:W-:-:S03]  /*6ec0*/  LOP3.LUT R26, R25, 0x30, R6, 0x78, !PT ;  /* 0x00000030191a7812 */ /* 0x000fc600078e7806 */
[----:B------:R4:W-:Y:S04]  /*6ed0*/  ST.E desc[UR48][R32.64], RZ ;  /* 0x000000ff20007985 */ /* 0x0009e8000c101930 */
[----:B------:R4:W-:Y:S04]  /*6ee0*/  ST.E desc[UR48][R30.64], RZ ;  /* 0x000000ff1e007985 */ /* 0x0009e8000c101930 */
[----:B------:R4:W-:Y:S04]  /*6ef0*/  ST.E desc[UR48][R28.64], RZ ;  /* 0x000000ff1c007985 */ /* 0x0009e8000c101930 */
[----:B------:R4:W-:Y:S01]  /*6f00*/  ST.E desc[UR48][R26.64], RZ ;  /* 0x000000ff1a007985 */ /* 0x0009e2000c101930 */
[----:B------:R-:W-:Y:S01]  /*6f10*/  @!PT LDS RZ, [RZ] ;  /* 0x00000000fffff984 */ /* 0x000fe20000000800 */
[----:B------:R-:W-:Y:S01]  /*6f20*/  @!PT LDS RZ, [RZ] ;  /* 0x00000000fffff984 */ /* 0x000fe20000000800 */
[----:B------:R-:W-:Y:S01]  /*6f30*/  @!PT LDS RZ, [RZ] ;  /* 0x00000000fffff984 */ /* 0x000fe20000000800 */
[----:B------:R-:W-:Y:S01]  /*6f40*/  @!PT LDS RZ, [RZ] ;  /* 0x00000000fffff984 */ /* 0x000fe20000000800 */
[----:B------:R2:W-:Y:S06]  /*6f50*/  MEMBAR.ALL.CTA ;  /* 0x0000000000007992 */ /* 0x0005ec0000008000 */
[----:B--2---:R-:W2:Y:S01]  /*6f60*/  FENCE.VIEW.ASYNC.S ;  /* 0x00000000000073c6 */ /* 0x004ea20000000000 */
[----:B------:R-:W-:Y:S05]  /*6f70*/  BRA.U UP0, `(.L_x_154) ;  /* 0x0000000100047547 */ /* 0x000fea000b800000 */
[----:B------:R-:W-:Y:S05]  /*6f80*/  BPT.TRAP 0x1 ;  /* 0x000000040000795c */ /* 0x000fea0000300000 */
.L_x_154:
[----:B------:R-:W-:-:S05]  /*6f90*/  HFMA2 R3, -RZ, RZ, 0, 5.9604644775390625e-08 ;  /* 0x00000001ff037431 */ /* 0x000fca00000001ff */
[----:B------:R-:W-:-:S04]  /*6fa0*/  SHF.L.U32 R4, R3, 0x1f, RZ ;  /* 0x0000001f03047819 */ /* 0x000fc800000006ff */
[----:B--2---:R-:W2:Y:S02]  /*6fb0*/  SYNCS.PHASECHK.TRANS64.TRYWAIT P0, [R17+URZ+0xa0c8], R4 ;  /* 0x00a0c804110075a7 */ /* 0x004ea400080011ff */
[----:B--2---:R-:W-:Y:S05]  /*6fc0*/  @!P0 BRA `(.L_x_155) ;  /* 0x000000b000088947 */ /* 0x004fea0003800000 */
.L_x_368:
[----:B------:R-:W-:Y:S05]  /*6fd0*/  @!P6 BRA `(.L_x_156) ;  /* 0x000000000090e947 */ /* 0x000fea0003800000 */
[----:B------:R-:W5:Y:S01]  /*6fe0*/  LDCU UR4, c[0x0][0x380] ;  /* 0x00007000ff0477ac */ /* 0x000f620008000800 */
[----:B------:R-:W-:Y:S01]  /*6ff0*/  IADD3 R19, PT, PT, R16, 0x80, R19 ;  /* 0x0000008010137810 */ /* 0x000fe20007ffe013 */
[----:B------:R-:W-:Y:S03]  /*7000*/  BSSY.RECONVERGENT B0, `(.L_x_156) ;  /* 0x0000021000007945 */ /* 0x000fe60003800200 */
[----:B-----5:R-:W-:-:S13]  /*7010*/  ISETP.GE.AND P0, PT, R19, UR4, PT ;  /* 0x0000000413007c0c */ /* 0x020fda000bf06270 */
[----:B------:R-:W-:Y:S05]  /*7020*/  @P0 BRA `(.L_x_157) ;  /* 0x0000000000780947 */ /* 0x000fea0003800000 */
[----:B------:R-:W5:Y:S01]  /*7030*/  LDCU UR7, c[0x0][0x38c] ;  /* 0x00007180ff0777ac */ /* 0x000f620008000800 */
[----:B--2---:R-:W-:Y:S01]  /*7040*/  MOV R4, RZ ;  /* 0x000000ff00047202 */ /* 0x004fe20000000f00 */
[----:B------:R-:W3:Y:S01]  /*7050*/  LDCU UR6, c[0x0][0x890] ;  /* 0x00011200ff0677ac */ /* 0x000ee20008000800 */
[----:B------:R-:W2:Y:S01]  /*7060*/  LDCU.64 UR4, c[0x0][0x888] ;  /* 0x00011100ff0477ac */ /* 0x000ea20008000a00 */
[----:B-----5:R-:W5:Y:S01]  /*7070*/  I2F.U32.RP R7, UR7 ;  /* 0x0000000700077d06 */ /* 0x020f620008209000 */
[----:B------:R-:W-:Y:S01]  /*7080*/  ISETP.NE.U32.AND P0, PT, RZ, UR7, PT ;  /* 0x00000007ff007c0c */ /* 0x000fe2000bf05070 */
[----:B---3--:R-:W-:-:S06]  /*7090*/  IMAD R0, R0, UR6, R19 ;  /* 0x0000000600007c24 */ /* 0x008fcc000f8e0213 */
[----:B-----5:R-:W3:Y:S02]  /*70a0*/  MUFU.RCP R6, R7 ;  /* 0x0000000700067308 */ /* 0x020ee40000001000 */
[----:B---3--:R-:W-:-:S06]  /*70b0*/  IADD3 R6, PT, PT, R6, 0xffffffe, RZ ;  /* 0x0ffffffe06067810 */ /* 0x008fcc0007ffe0ff */
[----:B------:R-:W3:Y:S02]  /*70c0*/  F2I.FTZ.U32.TRUNC.NTZ R5, R6 ;  /* 0x0000000600057305 */ /* 0x000ee4000021f000 */
[----:B---3--:R-:W-:-:S05]  /*70d0*/  IADD3 R3, PT, PT, RZ, -R5, RZ ;  /* 0x80000005ff037210 */ /* 0x008fca0007ffe0ff */
[----:B------:R-:W-:-:S04]  /*70e0*/  IMAD R3, R3, UR7, RZ ;  /* 0x0000000703037c24 */ /* 0x000fc8000f8e02ff */
[----:B------:R-:W-:-:S06]  /*70f0*/  IMAD.HI.U32 R3, R5, R3, R4 ;  /* 0x0000000305037227 */ /* 0x000fcc00078e0004 */
        /* <DEDUP_REMOVED lines=11> */
[----:B--2---:R-:W-:-:S04]  /*71b0*/  IMAD R0, R3, UR5, R0 ;  /* 0x0000000503007c24 */ /* 0x004fc8000f8e0200 */
[----:B------:R-:W-:-:S04]  /*71c0*/  IMAD R7, R7, UR7, R2 ;  /* 0x0000000707077c24 */ /* 0x000fc8000f8e0202 */
[----:B------:R-:W-:Y:S01]  /*71d0*/  IMAD R7, R7, UR4, R0 ;  /* 0x0000000407077c24 */ /* 0x000fe2000f8e0200 */
[----:B------:R-:W-:-:S03]  /*71e0*/  MOV R0, 0xff800000 ;  /* 0xff80000000007802 */ /* 0x000fc60000000f00 */
[----:B-1----:R-:W-:-:S05]  /*71f0*/  IMAD.WIDE.U32 R4, R7, 0x4, R4 ;  /* 0x0000000407047825 */ /* 0x002fca00078e0004 */
[----:B------:R1:W-:Y:S02]  /*7200*/  STG.E desc[UR48][R4.64], R0 ;  /* 0x0000000004007986 */ /* 0x0003e4000c101930 */
.L_x_157:
[----:B------:R-:W-:Y:S05]  /*7210*/  BSYNC.RECONVERGENT B0 ;  /* 0x0000000000007941 */ /* 0x000fea0003800200 */
.L_x_156:
[----:B------:R-:W-:Y:S01]  /*7220*/  @!PT LDS RZ, [RZ] ;  /* 0x00000000fffff984 */ /* 0x000fe20000000800 */
[----:B------:R-:W-:Y:S01]  /*7230*/  @!PT LDS RZ, [RZ] ;  /* 0x00000000fffff984 */ /* 0x000fe20000000800 */
[----:B------:R-:W-:Y:S01]  /*7240*/  @!PT LDS RZ, [RZ] ;  /* 0x00000000fffff984 */ /* 0x000fe20000000800 */
[----:B------:R-:W-:Y:S01]  /*7250*/  @!PT LDS RZ, [RZ] ;  /* 0x00000000fffff984 */ /* 0x000fe20000000800 */
[----:B------:R5:W-:Y:S06]  /*7260*/  MEMBAR.ALL.CTA ;  /* 0x0000000000007992 */ /* 0x000bec0000008000 */
[----:B-----5:R-:W1:Y:S01]  /*7270*/  FENCE.VIEW.ASYNC.S ;  /* 0x00000000000073c6 */ /* 0x020e620000000000 */
[----:B------:R-:W-:-:S09]  /*7280*/  UISETP.NE.AND UP0, UPT, UR38, URZ, UPT ;  /* 0x000000ff2600728c */ /* 0x000fd2000bf05270 */
[----:B------:R-:W-:Y:S05]  /*7290*/  BRA.U UP0, `(.L_x_158) ;  /* 0x0000000100047547 */ /* 0x000fea000b800000 */
[----:B------:R-:W-:Y:S05]  /*72a0*/  BPT.TRAP 0x1 ;  /* 0x000000040000795c */ /* 0x000fea0000300000 */
.L_x_158:
[----:B-1----:R-:W-:Y:S01]  /*72b0*/  SYNCS.ARRIVE.TRANS64.A1T0 RZ, [R17+URZ+0xa0b8], RZ ;  /* 0x00a0b8ff11ff79a7 */ /* 0x002fe200081000ff */
[----:B------:R-:W-:Y:S05]  /*72c0*/  EXIT ;  /* 0x000000000000794d */ /* 0x000fea0003800000 */
.L_x_87:
[----:B------:R-:W-:Y:S01]  /*72d0*/  UISETP.NE.AND UP0, UPT, UR37, URZ, UPT ;  /* 0x000000ff2500728c */ /* 0x000fe2000bf05270 */
[C---:B------:R-:W-:Y:S01]  /*72e0*/  IMAD.U32 R56, R18.reuse, 0x10000, RZ ;  /* 0x0001000012387824 */ /* 0x040fe200078e00ff */
[C---:B------:R-:W-:Y:S02]  /*72f0*/  LOP3.LUT R16, R18.reuse, 0x1f, RZ, 0xc0, !PT ;  /* 0x0000001f12107812 */ /* 0x040fe400078ec0ff */
[----:B------:R-:W-:Y:S02]  /*7300*/  LOP3.LUT R2, R18, 0x7f, RZ, 0xc0, !PT ;  /* 0x0000007f12027812 */ /* 0x000fe400078ec0ff */
[----:B------:R-:W-:-:S04]  /*7310*/  LOP3.LUT R56, R56, 0x600000, RZ, 0xc0, !PT ;  /* 0x0060000038387812 */ /* 0x000fc800078ec0ff */
[----:B------:R-:W-:Y:S01]  /*7320*/  LOP3.LUT R57, R56, 0x80, RZ, 0xfc, !PT ;  /* 0x0000008038397812 */ /* 0x000fe200078efcff */
[----:B------:R-:W-:Y:S05]  /*7330*/  BRA.U !UP0, `(.L_x_159) ;  /* 0x0000000108047547 */ /* 0x000fea000b800000 */
[----:B------:R-:W-:Y:S05]  /*7340*/  BPT.TRAP 0x1 ;  /* 0x000000040000795c */ /* 0x000fea0000300000 */
.L_x_159:
[----:B------:R-:W1:Y:S01]  /*7350*/  S2UR UR40, SR_CgaCtaId ;  /* 0x00000000002879c3 */ /* 0x000e620000008800 */
[----:B------:R-:W-:Y:S01]  /*7360*/  UMOV UR39, 0x400 ;  /* 0x0000040000277882 */ /* 0x000fe20000000000 */
[----:B------:R-:W-:Y:S01]  /*7370*/  SHF.L.U32 R3, RZ, 0x1f, RZ ;  /* 0x0000001fff037819 */ /* 0x000fe200000006ff */
[----:B-1----:R-:W-:-:S09]  /*7380*/  ULEA UR39, UR40, UR39, 0x18 ;  /* 0x0000002728277291 */ /* 0x002fd2000f8ec0ff */
[----:B------:R-:W1:Y:S02]  /*7390*/  SYNCS.PHASECHK.TRANS64.TRYWAIT P0, [UR39+0xa070], R3 ;  /* 0x00a07003ff0075a7 */ /* 0x000e640008001127 */
[----:B-1----:R-:W-:Y:S05]  /*73a0*/  @!P0 BRA `(.L_x_160) ;  /* 0x000000ac00248947 */ /* 0x002fea0003800000 */
.L_x_369:
[----:B------:R-:W-:-:S09]  /*73b0*/  UISETP.NE.AND UP0, UPT, UR37, URZ, UPT ;  /* 0x000000ff2500728c */ /* 0x000fd2000bf05270 */
[----:B------:R-:W-:Y:S05]  /*73c0*/  BRA.U !UP0, `(.L_x_161) ;  /* 0x0000000108047547 */ /* 0x000fea000b800000 */
[----:B------:R-:W-:Y:S05]  /*73d0*/  BPT.TRAP 0x1 ;  /* 0x000000040000795c */ /* 0x000fea0000300000 */
.L_x_161:
[----:B------:R-:W-:Y:S02]  /*73e0*/  UIADD3 UR45, UPT, UPT, UR39, 0xa078, URZ ;  /* 0x0000a078272d7890 */ /* 0x000fe4000fffe0ff */
[----:B------:R-:W-:Y:S02]  /*73f0*/  UISETP.NE.AND UP0, UPT, UR36, URZ, UPT ;  /* 0x000000ff2400728c */ /* 0x000fe4000bf05270 */
[----:B------:R-:W-:-:S09]  /*7400*/  UPRMT UR4, UR40, 0x654, UR45 ;  /* 0x0000065428047896 */ /* 0x000fd2000800002d */
[----:B------:R-:W-:Y:S01]  /*7410*/  SYNCS.ARRIVE.TRANS64.RED.A1T0 RZ, [UR4], RZ ;  /* 0x000000ffffff79a7 */ /* 0x000fe20008100404 */
[----:B------:R-:W-:Y:S05]  /*7420*/  BRA.U !UP0, `(.L_x_162) ;  /* 0x0000000108047547 */ /* 0x000fea000b800000 */
[----:B------:R-:W-:Y:S05]  /*7430*/  BPT.TRAP 0x1 ;  /* 0x000000040000795c */ /* 0x000fea0000300000 */
.L_x_162:
[----:B------:R-:W2:Y:S01]  /*7440*/  SYNCS.PHASECHK.TRANS64.TRYWAIT P0, [UR39+0xa080], R3 ;  /* 0x00a08003ff0075a7 */ /* 0x000ea20008001127 */
[----:B------:R-:W-:Y:S01]  /*7450*/  UMOV UR44, URZ ;  /* 0x000000ff002c7c82 */ /* 0x000fe20008000000 */
[----:B--2---:R-:W-:Y:S05]  /*7460*/  @!P0 BRA `(.L_x_163) ;  /* 0x000000ac000c8947 */ /* 0x004fea0003800000 */
.L_x_370:
[----:B------:R-:W-:Y:S01]  /*7470*/  UISETP.GE.AND UP0, UPT, UR5, 0x81, UPT ;  /* 0x000000810500788c */ /* 0x000fe2000bf06270 */
[----:B------:R-:W-:Y:S01]  /*7480*/  HFMA2 R18, -RZ, RZ, 0, 5.9604644775390625e-08 ;  /* 0x00000001ff127431 */ /* 0x000fe200000001ff */
[----:B------:R-:W-:-:S07]  /*7490*/  UMOV UR43, 0x1 ;  /* 0x00000001002b7882 */ /* 0x000fce0000000000 */
[----:B------:R-:W-:Y:S05]  /*74a0*/  BRA.U !UP0, `(.L_x_164) ;  /* 0x0000001508487547 */ /* 0x000fea000b800000 */
[----:B------:R-:W-:Y:S01]  /*74b0*/  UIADD3 UR5, UPT, UPT, UR5, 0x7f, URZ ;  /* 0x0000007f05057890 */ /* 0x000fe2000fffe0ff */
[C---:B------:R-:W-:Y:S01]  /*74c0*/  VIADD R60, R56.reuse, 0x100 ;  /* 0x00000100383c7836 */ /* 0x040fe20000000000 */
[----:B------:R-:W-:Y:S01]  /*74d0*/  LOP3.LUT R59, R17, 0x3, RZ, 0xc0, !PT ;  /* 0x00000003113b7812 */ /* 0x000fe200078ec0ff */
[C---:B------:R-:W-:Y:S01]  /*74e0*/  VIADD R58, R56.reuse, 0x110 ;  /* 0x00000110383a7836 */ /* 0x040fe20000000000 */
[----:B------:R-:W-:Y:S01]  /*74f0*/  USHF.R.S32.HI UR4, URZ, 0x1f, UR5 ;  /* 0x0000001fff047899 */ /* 0x000fe20008011405 */
[C---:B------:R-:W-:Y:S01]  /*7500*/  VIADD R22, R56.reuse, 0x180 ;  /* 0x0000018038167836 */ /* 0x040fe20000000000 */
[----:B------:R-:W-:Y:S01]  /*7510*/  SHF.R.U32.HI R23, RZ, 0x15, R57 ;  /* 0x00000015ff177819 */ /* 0x000fe20000011639 */
[----:B------:R-:W-:Y:S01]  /*7520*/  VIADD R19, R56, 0x190 ;  /* 0x0000019038137836 */ /* 0x000fe20000000000 */
[----:B------:R-:W-:Y:S01]  /*7530*/  ULEA.HI UR4, UR4, UR5, URZ, 0x7 ;  /* 0x0000000504047291 */ /* 0x000fe2000f8f38ff */
[----:B------:R-:W-:Y:S01]  /*7540*/  IMAD.MOV.U32 R18, RZ, RZ, 0x1 ;  /* 0x00000001ff127424 */ /* 0x000fe200078e00ff */
[----:B------:R-:W-:Y:S01]  /*7550*/  SHF.R.U32.HI R60, RZ, 0x15, R60 ;  /* 0x00000015ff3c7819 */ /* 0x000fe2000001163c */
[----:B------:R-:W-:Y:S01]  /*7560*/  UMOV UR44, URZ ;  /* 0x000000ff002c7c82 */ /* 0x000fe20008000000 */
[----:B------:R-:W-:Y:S01]  /*7570*/  SHF.R.U32.HI R58, RZ, 0x15, R58 ;  /* 0x00000015ff3a7819 */ /* 0x000fe2000001163a */
[----:B------:R-:W-:Y:S01]  /*7580*/  USHF.R.S32.HI UR42, URZ, 0x7, UR4 ;  /* 0x00000007ff2a7899 */ /* 0x000fe20008011404 */
[----:B------:R-:W-:Y:S01]  /*7590*/  SHF.R.U32.HI R22, RZ, 0x15, R22 ;  /* 0x00000015ff167819 */ /* 0x000fe20000011616 */
[----:B------:R-:W-:Y:S01]  /*75a0*/  UMOV UR41, URZ ;  /* 0x000000ff00297c82 */ /* 0x000fe20008000000 */
[----:B------:R-:W-:-:S09]  /*75b0*/  SHF.R.U32.HI R19, RZ, 0x15, R19 ;  /* 0x00000015ff137819 */ /* 0x000fd20000011613 */
.L_x_188:
[----:B------:R-:W-:Y:S01]  /*75c0*/  UISETP.NE.AND UP0, UPT, UR37, URZ, UPT ;  /* 0x000000ff2500728c */ /* 0x000fe2000bf05270 */
[----:B------:R-:W-:Y:S01]  /*75d0*/  UMOV UR4, UR42 ;  /* 0x0000002a00047c82 */ /* 0x000fe20008000000 */
[----:B------:R-:W-:Y:S02]  /*75e0*/  UIADD3 UR42, UPT, UPT, UR42, -0x1, URZ ;  /* 0xffffffff2a2a7890 */ /* 0x000fe4000fffe0ff */
[----:B------:R-:W-:Y:S01]  /*75f0*/  UISETP.GT.AND UP1, UPT, UR4, 0x2, UPT ;  /* 0x000000020400788c */ /* 0x000fe2000bf24270 */
[----:B------:R-:W-:-:S03]  /*7600*/  UMOV UR43, UR41 ;  /* 0x00000029002b7c82 */ /* 0x000fc60008000000 */
[----:B------:R-:W-:Y:S01]  /*7610*/  UP2UR UR46, UPR, URZ, 0x2 ;  /* 0x00000002ff2e7883 */ /* 0x000fe20008000000 */
[----:B--234-:R-:W-:Y:S11]  /*7620*/  BRA.U !UP0, `(.L_x_165) ;  /* 0x0000000108047547 */ /* 0x01cff6000b800000 */
[----:B------:R-:W-:Y:S05]  /*7630*/  BPT.TRAP 0x1 ;  /* 0x000000040000795c */ /* 0x000fea0000300000 */
.L_x_165:
[----:B-1----:R-:W-:-:S04]  /*7640*/  SHF.L.U32 R3, R18, 0x1f, RZ ;  /* 0x0000001f12037819 */ /* 0x002fc800000006ff */
[----:B------:R-:W1:Y:S02]  /*7650*/  SYNCS.PHASECHK.TRANS64.TRYWAIT P0, [UR39+0xa070], R3 ;  /* 0x00a07003ff0075a7 */ /* 0x000e640008001127 */
[----:B-1----:R-:W-:Y:S05]  /*7660*/  @!P0 BRA `(.L_x_166) ;  /* 0x000000a800a48947 */ /* 0x002fea0003800000 */
.L_x_371:
[----:B------:R-:W-:Y:S01]  /*7670*/  R2UR UR4, R56 ;  /* 0x00000000380472ca */ /* 0x000fe200000e0000 */
[----:B------:R-:W-:Y:S01]  /*7680*/  UISETP.NE.AND UP0, UPT, UR38, URZ, UPT ;  /* 0x000000ff2600728c */ /* 0x000fe2000bf05270 */
[----:B------:R-:W-:Y:S01]  /*7690*/  PLOP3.LUT P0, PT, PT, PT, PT, 0x80, 0x8 ;  /* 0x000000000008781c */ /* 0x000fe20003f0f070 */
[----:B------:R-:W-:-:S10]  /*76a0*/  IMAD.MOV.U32 R61, RZ, RZ, 0x3f800000 ;  /* 0x3f800000ff3d7424 */ /* 0x000fd400078e00ff */
[----:B------:R-:W2:Y:S02]  /*76b0*/  LDTM.x2 R4, tmem[UR4] ;  /* 0x00000004000479ee */ /* 0x000ea400080c0000 */
[----:B--2---:R-:W-:-:S13]  /*76c0*/  FSETP.NEU.AND P2, PT, R4, R5, PT ;  /* 0x000000050400720b */ /* 0x004fda0003f4d000 */
[----:B-1----:R-:W1:Y:S01]  /*76d0*/  @P2 LDC R0, c[0x0][0x704] ;  /* 0x0001c100ff002b82 */ /* 0x002e620000000800 */
[----:B------:R-:W-:-:S04]  /*76e0*/  @P2 FADD R5, R4, -R5 ;  /* 0x8000000504052221 */ /* 0x000fc80000000000 */
[----:B-1----:R-:W-:-:S05]  /*76f0*/  @P2 FMUL R5, R5, R0 ;  /* 0x0000000005052220 */ /* 0x002fca0000400000 */
[----:B------:R-:W-:-:S04]  /*7700*/  @P2 FSETP.GEU.AND P1, PT, R5, -126, PT ;  /* 0xc2fc00000500280b */ /* 0x000fc80003f2e000 */
[----:B------:R-:W-:-:S13]  /*7710*/  @P2 PLOP3.LUT P0, PT, P1, PT, PT, 0x80, 0x8 ;  /* 0x000000000008281c */ /* 0x000fda0000f0f070 */
[----:B------:R-:W-:-:S04]  /*7720*/  @!P0 FMUL R5, R5, 0.5 ;  /* 0x3f00000005058820 */ /* 0x000fc80000400000 */
[----:B------:R-:W1:Y:S02]  /*7730*/  @P2 MUFU.EX2 R0, R5 ;  /* 0x0000000500002308 */ /* 0x000e640000000800 */
[----:B-1----:R-:W-:-:S05]  /*7740*/  @!P0 FMUL R0, R0, R0 ;  /* 0x0000000000008220 */ /* 0x002fca0000400000 */
[----:B------:R-:W-:Y:S01]  /*7750*/  @P2 MOV R61, R0 ;  /* 0x00000000003d2202 */ /* 0x000fe20000000f00 */
[----:B------:R-:W-:Y:S06]  /*7760*/  BRA.U UP0, `(.L_x_167) ;  /* 0x0000000100047547 */ /* 0x000fec000b800000 */
[----:B------:R-:W-:Y:S05]  /*7770*/  BPT.TRAP 0x1 ;  /* 0x000000040000795c */ /* 0x000fea0000300000 */
.L_x_167:
[----:B------:R-:W-:Y:S01]  /*7780*/  IMAD.U32 R3, RZ, RZ, UR44 ;  /* 0x0000002cff037e24 */ /* 0x000fe2000f8e00ff */
[----:B------:R-:W-:-:S04]  /*7790*/  FSETP.NEU.AND P1, PT, R61, 1, PT ;  /* 0x3f8000003d00780b */ /* 0x000fc80003f2d000 */
[----:B------:R-:W-:-:S04]  /*77a0*/  SHF.L.U32 R3, R3, 0x1f, RZ ;  /* 0x0000001f03037819 */ /* 0x000fc800000006ff */
[----:B------:R-:W1:Y:S02]  /*77b0*/  SYNCS.PHASECHK.TRANS64.TRYWAIT P0, [UR39+0xa090], R3 ;  /* 0x00a09003ff0075a7 */ /* 0x000e640008001127 */
[----:B-1----:R-:W-:Y:S05]  /*77c0*/  @!P0 BRA `(.L_x_168) ;  /* 0x000000a800648947 */ /* 0x002fea0003800000 */
.L_x_372:
[----:B------:R-:W-:-:S13]  /*77d0*/  VOTE.ANY P1, P1 ;  /* 0x0000000000ff7806 */ /* 0x000fda0000820100 */
[----:B------:R-:W-:Y:S05]  /*77e0*/  @!P1 BRA `(.L_x_169) ;  /* 0x0000000400989947 */ /* 0x000fea0003800000 */
[----:B------:R-:W-:-:S13]  /*77f0*/  ISETP.NE.AND P0, PT, R59, R60, PT ;  /* 0x0000003c3b00720c */ /* 0x000fda0003f05270 */
[----:B------:R-:W-:Y:S05]  /*7800*/  @!P0 BRA `(.L_x_170) ;  /* 0x0000000000408947 */ /* 0x000fea0003800000 */
[----:B------:R-:W-:Y:S01]  /*7810*/  MOV R14, 0x8 ;  /* 0x00000008000e7802 */ /* 0x000fe20000000f00 */
[----:B------:R-:W2:Y:S01]  /*7820*/  LDCU.64 UR8, c[0x4][0xb0] ;  /* 0x01001600ff0877ac */ /* 0x000ea20008000a00 */
[----:B------:R-:W-:Y:S02]  /*7830*/  HFMA2 R12, -RZ, RZ, 0, 5.9604644775390625e-08 ;  /* 0x00000001ff0c7431 */ /* 0x000fe400000001ff */
[----:B------:R-:W-:Y:S01]  /*7840*/  IMAD.MOV.U32 R8, RZ, RZ, 0x192 ;  /* 0x00000192ff087424 */ /* 0x000fe200078e00ff */
[----:B------:R-:W3:Y:S01]  /*7850*/  LDCU.64 UR6, c[0x4][0xb8] ;  /* 0x01001700ff0677ac */ /* 0x000ee20008000a00 */
[----:B------:R-:W4:Y:S01]  /*7860*/  LDC.64 R14, c[0x4][R14] ;  /* 0x010000000e0e7b82 */ /* 0x000f220000000a00 */
[----:B------:R-:W-:Y:S01]  /*7870*/  IMAD.MOV.U32 R13, RZ, RZ, RZ ;  /* 0x000000ffff0d7224 */ /* 0x000fe200078e00ff */
[----:B------:R-:W5:Y:S01]  /*7880*/  LDCU.64 UR4, c[0x4][0x30] ;  /* 0x01000600ff0477ac */ /* 0x000f620008000a00 */
[----:B--2---:R-:W-:Y:S01]  /*7890*/  IMAD.U32 R4, RZ, RZ, UR8 ;  /* 0x00000008ff047e24 */ /* 0x004fe2000f8e00ff */
[----:B------:R-:W-:Y:S01]  /*78a0*/  MOV R5, UR9 ;  /* 0x0000000900057c02 */ /* 0x000fe20008000f00 */
[----:B---3--:R-:W-:Y:S01]  /*78b0*/  IMAD.U32 R6, RZ, RZ, UR6 ;  /* 0x00000006ff067e24 */ /* 0x008fe2000f8e00ff */
[----:B------:R-:W-:Y:S01]  /*78c0*/  MOV R7, UR7 ;  /* 0x0000000700077c02 */ /* 0x000fe20008000f00 */
[----:B-----5:R-:W-:Y:S01]  /*78d0*/  IMAD.U32 R10, RZ, RZ, UR4 ;  /* 0x00000004ff0a7e24 */ /* 0x020fe2000f8e00ff */
[----:B------:R-:W-:-:S02]  /*78e0*/  MOV R11, UR5 ;  /* 0x00000005000b7c02 */ /* 0x000fc40008000f00 */
[----:B------:R-:W-:-:S07]  /*78f0*/  LEPC R20, `(.L_x_170) ;  /* 0x000000001014794e */ /* 0x000fce0000000000 */
[----:B-1--4-:R-:W-:Y:S05]  /*7900*/  CALL.ABS.NOINC R14 ;  /* 0x000000000e007343 */ /* 0x012fea0003c00000 */
.L_x_170:
[----:B------:R-:W-:Y:S05]  /*7910*/  WARPSYNC.ALL ;  /* 0x0000000000007948 */ /* 0x000fea0003800000 */
[----:B------:R-:W-:Y:S02]  /*7920*/  R2UR UR4, R56 ;  /* 0x00000000380472ca */ /* 0x000fe400000e0000 */
[----:B------:R-:W-:-:S11]  /*7930*/  ISETP.NE.AND P0, PT, R59, R58, PT ;  /* 0x0000003a3b00720c */ /* 0x000fd60003f05270 */
[----:B------:R-:W2:Y:S02]  /*7940*/  LDTM.x16 R40, tmem[UR4+0x100] ;  /* 0x00010004002879ee */ /* 0x000ea40008240000 */
[----:B--2---:R-:W-:Y:S05]  /*7950*/  @!P0 BRA `(.L_x_171) ;  /* 0x0000000000408947 */ /* 0x004fea0003800000 */
        /* <DEDUP_REMOVED lines=16> */
.L_x_171:
[----:B------:R-:W-:Y:S05]  /*7a60*/  WARPSYNC.ALL ;  /* 0x0000000000007948 */ /* 0x000fea0003800000 */
[----:B------:R-:W-:Y:S02]  /*7a70*/  R2UR UR4, R56 ;  /* 0x00000000380472ca */ /* 0x000fe400000e0000 */
[----:B------:R-:W-:Y:S02]  /*7a80*/  ISETP.NE.AND P0, PT, R59, R60, PT ;  /* 0x0000003c3b00720c */ /* 0x000fe40003f05270 */
[----:B------:R-:W-:-:S09]  /*7a90*/  FSETP.NEU.AND P1, PT, R61, 1, PT ;  /* 0x3f8000003d00780b */ /* 0x000fd20003f2d000 */
[----:B------:R-:W2:Y:S04]  /*7aa0*/  LDTM.x16 R24, tmem[UR4+0x110] ;  /* 0x00011004001879ee */ /* 0x000ea80008240000 */
[C---:B------:R-:W-:Y:S02]  /*7ab0*/  @P1 FMUL2 R40, R61.reuse.F32, R40.F32x2.HI_LO ;  /* 0x000000283d28124a */ /* 0x040fe40000040000 */
[C---:B------:R-:W-:Y:S02]  /*7ac0*/  @P1 FMUL2 R42, R61.reuse.F32, R42.F32x2.HI_LO ;  /* 0x0000002a3d2a124a */ /* 0x040fe40000040000 */
[C---:B------:R-:W-:Y:S02]  /*7ad0*/  @P1 FMUL2 R44, R61.reuse.F32, R44.F32x2.HI_LO ;  /* 0x0000002c3d2c124a */ /* 0x040fe40000040000 */
[----:B------:R-:W-:-:S02]  /*7ae0*/  @P1 FMUL2 R46, R61.F32, R46.F32x2.HI_LO ;  /* 0x0000002e3d2e124a */ /* 0x000fc40000040000 */
[C---:B------:R-:W-:Y:S02]  /*7af0*/  @P1 FMUL2 R48, R61.reuse.F32, R48.F32x2.HI_LO ;  /* 0x000000303d30124a */ /* 0x040fe40000040000 */
[C---:B------:R-:W-:Y:S02]  /*7b00*/  @P1 FMUL2 R50, R61.reuse.F32, R50.F32x2.HI_LO ;  /* 0x000000323d32124a */ /* 0x040fe40000040000 */
[C---:B------:R-:W-:Y:S02]  /*7b10*/  @P1 FMUL2 R52, R61.reuse.F32, R52.F32x2.HI_LO ;  /* 0x000000343d34124a */ /* 0x040fe40000040000 */
[----:B------:R-:W-:Y:S01]  /*7b20*/  @P1 FMUL2 R54, R61.F32, R54.F32x2.HI_LO ;  /* 0x000000363d36124a */ /* 0x000fe20000040000 */
[----:B--2---:R-:W-:Y:S06]  /*7b30*/  @!P0 BRA `(.L_x_172) ;  /* 0x0000000000408947 */ /* 0x004fec0003800000 */
        /* <DEDUP_REMOVED lines=16> */
.L_x_172:
[----:B------:R-:W-:Y:S05]  /*7c40*/  WARPSYNC.ALL ;  /* 0x0000000000007948 */ /* 0x000fea0003800000 */
[----:B------:R-:W-:Y:S02]  /*7c50*/  R2UR UR4, R56 ;  /* 0x00000000380472ca */ /* 0x000fe400000e0000 */
[----:B------:R-:W-:Y:S02]  /*7c60*/  ISETP.NE.AND P0, PT, R59, R58, PT ;  /* 0x0000003a3b00720c */ /* 0x000fe40003f05270 */
[----:B------:R-:W-:-:S09]  /*7c70*/  FSETP.NEU.AND P1, PT, R61, 1, PT ;  /* 0x3f8000003d00780b */ /* 0x000fd20003f2d000 */
[----:B------:R2:W-:Y:S04]  /*7c80*/  STTM.x16 tmem[UR4+0x100], R40 ;  /* 0x00010028000079ed */ /* 0x0005e80008240004 */
        /* <DEDUP_REMOVED lines=8> */
[----:B------:R-:W-:Y:S06]  /*7d10*/  @!P0 BRA `(.L_x_173) ;  /* 0x0000000000408947 */ /* 0x000fec0003800000 */
[----:B------:R-:W-:Y:S01]  /*7d20*/  MOV R14, 0x8 ;  /* 0x00000008000e7802 */ /* 0x000fe20000000f00 */
[----:B------:R-:W3:Y:S01]  /*7d30*/  LDCU.64 UR8, c[0x4][0xb0] ;  /* 0x01001600ff0877ac */ /* 0x000ee20008000a00 */
[----:B------:R-:W-:Y:S02]  /*7d40*/  HFMA2 R12, -RZ, RZ, 0, 5.9604644775390625e-08 ;  /* 0x00000001ff0c7431 */ /* 0x000fe400000001ff */
[----:B------:R-:W-:Y:S01]  /*7d50*/  IMAD.MOV.U32 R8, RZ, RZ, 0x1be ;  /* 0x000001beff087424 */ /* 0x000fe200078e00ff */
[----:B------:R-:W4:Y:S01]  /*7d60*/  LDCU.64 UR6, c[0x4][0xb8] ;  /* 0x01001700ff0677ac */ /* 0x000f220008000a00 */
[----:B------:R-:W1:Y:S01]  /*7d70*/  LDC.64 R14, c[0x4][R14] ;  /* 0x010000000e0e7b82 */ /* 0x000e620000000a00 */
[----:B------:R-:W-:Y:S01]  /*7d80*/  IMAD.MOV.U32 R13, RZ, RZ, RZ ;  /* 0x000000ffff0d7224 */ /* 0x000fe200078e00ff */
[----:B------:R-:W5:Y:S01]  /*7d90*/  LDCU.64 UR4, c[0x4][0x38] ;  /* 0x01000700ff0477ac */ /* 0x000f620008000a00 */
[----:B---3--:R-:W-:Y:S01]  /*7da0*/  IMAD.U32 R4, RZ, RZ, UR8 ;  /* 0x00000008ff047e24 */ /* 0x008fe2000f8e00ff */
[----:B------:R-:W-:Y:S01]  /*7db0*/  MOV R5, UR9 ;  /* 0x0000000900057c02 */ /* 0x000fe20008000f00 */
[----:B----4-:R-:W-:Y:S01]  /*7dc0*/  IMAD.U32 R6, RZ, RZ, UR6 ;  /* 0x00000006ff067e24 */ /* 0x010fe2000f8e00ff */
[----:B------:R-:W-:Y:S01]  /*7dd0*/  MOV R7, UR7 ;  /* 0x0000000700077c02 */ /* 0x000fe20008000f00 */
[----:B-----5:R-:W-:Y:S01]  /*7de0*/  IMAD.U32 R10, RZ, RZ, UR4 ;  /* 0x00000004ff0a7e24 */ /* 0x020fe2000f8e00ff */
[----:B------:R-:W-:-:S02]  /*7df0*/  MOV R11, UR5 ;  /* 0x00000005000b7c02 */ /* 0x000fc40008000f00 */
[----:B------:R-:W-:-:S07]  /*7e00*/  LEPC R20, `(.L_x_173) ;  /* 0x000000001014794e */ /* 0x000fce0000000000 */
[----:B-12---:R-:W-:Y:S05]  /*7e10*/  CALL.ABS.NOINC R14 ;  /* 0x000000000e007343 */ /* 0x006fea0003c00000 */
.L_x_173:
[----:B------:R-:W-:Y:S05]  /*7e20*/  WARPSYNC.ALL ;  /* 0x0000000000007948 */ /* 0x000fea0003800000 */
[----:B------:R-:W-:-:S13]  /*7e30*/  R2UR UR4, R56 ;  /* 0x00000000380472ca */ /* 0x000fda00000e0000 */
[----:B------:R3:W-:Y:S02]  /*7e40*/  STTM.x16 tmem[UR4+0x110], R24 ;  /* 0x00011018000079ed */ /* 0x0007e40008240004 */
.L_x_169:
[----:B------:R-:W-:-:S09]  /*7e50*/  UISETP.NE.AND UP0, UPT, UR36, URZ, UPT ;  /* 0x000000ff2400728c */ /* 0x000fd2000bf05270 */
[----:B------:R-:W-:Y:S05]  /*7e60*/  BRA.U !UP0, `(.L_x_174) ;  /* 0x0000000108047547 */ /* 0x000fea000b800000 */
[----:B------:R-:W-:Y:S05]  /*7e70*/  BPT.TRAP 0x1 ;  /* 0x000000040000795c */ /* 0x000fea0000300000 */
.L_x_174:
[----:B------:R-:W-:Y:S02]  /*7e80*/  UIADD3 UR4, UPT, UPT, UR39, 0xa088, URZ ;  /* 0x0000a08827047890 */ /* 0x000fe4000fffe0ff */
[----:B------:R-:W-:Y:S02]  /*7e90*/  UISETP.NE.AND UP0, UPT, UR38, URZ, UPT ;  /* 0x000000ff2600728c */ /* 0x000fe4000bf05270 */
[----:B------:R-:W-:Y:S02]  /*7ea0*/  UPRMT UR4, UR40, 0x654, UR4 ;  /* 0x0000065428047896 */ /* 0x000fe40008000004 */
[----:B------:R-:W-:-:S07]  /*7eb0*/  ULOP3.LUT UR41, UR43, 0x1, URZ, 0x3c, !UPT ;  /* 0x000000012b297892 */ /* 0x000fce000f8e3cff */
[----:B------:R-:W-:Y:S01]  /*7ec0*/  SYNCS.ARRIVE.TRANS64.RED.A1T0 RZ, [UR4], RZ ;  /* 0x000000ffffff79a7 */ /* 0x000fe20008100404 */
[----:B------:R-:W4:Y:S01]  /*7ed0*/  FENCE.VIEW.ASYNC.T ;  /* 0x00000000000073c6 */ /* 0x000f220000000200 */
[----:B------:R-:W-:Y:S05]  /*7ee0*/  BRA.U UP0, `(.L_x_175) ;  /* 0x0000000100087547 */ /* 0x000fea000b800000 */
[----:B------:R-:W-:Y:S05]  /*7ef0*/  BPT.TRAP 0x1 ;  /* 0x000000040000795c */ /* 0x000fea0000300000 */
[----:B------:R-:W-:Y:S05]  /*7f00*/  BPT.TRAP 0x1 ;  /* 0x000000040000795c */ /* 0x000fea0000300000 */
.L_x_175:
[----:B------:R-:W-:Y:S02]  /*7f10*/  UIADD3 UR4, UPT, UPT, UR39, 0xa0a0, URZ ;  /* 0x0000a0a027047890 */ /* 0x000fe4000fffe0ff */
[----:B------:R-:W-:Y:S02]  /*7f20*/  UISETP.NE.AND UP0, UPT, UR36, URZ, UPT ;  /* 0x000000ff2400728c */ /* 0x000fe4000bf05270 */
[----:B------:R-:W-:-:S09]  /*7f30*/  UPRMT UR4, UR40, 0x654, UR4 ;  /* 0x0000065428047896 */ /* 0x000fd20008000004 */
[----:B----4-:R-:W-:Y:S01]  /*7f40*/  SYNCS.ARRIVE.TRANS64.RED.A1T0 RZ, [UR4], RZ ;  /* 0x000000ffffff79a7 */ /* 0x010fe20008100404 */
[----:B------:R-:W-:Y:S05]  /*7f50*/  BRA.U !UP0, `(.L_x_176) ;  /* 0x0000000108047547 */ /* 0x000fea000b800000 */
[----:B------:R-:W-:Y:S05]  /*7f60*/  BPT.TRAP 0x1 ;  /* 0x000000040000795c */ /* 0x000fea0000300000 */
.L_x_176:
[----:B-1----:R-:W-:Y:S01]  /*7f70*/  IMAD.U32 R3, RZ, RZ, UR41 ;  /* 0x00000029ff037e24 */ /* 0x002fe2000f8e00ff */
[----:B------:R-:W-:-:S04]  /*7f80*/  ISETP.NE.AND P0, PT, R59, R23, PT ;  /* 0x000000173b00720c */ /* 0x000fc80003f05270 */
[----:B------:R-:W-:-:S04]  /*7f90*/  SHF.L.U32 R3, R3, 0x1f, RZ ;  /* 0x0000001f03037819 */ /* 0x000fc800000006ff */
[----:B------:R-:W1:Y:S02]  /*7fa0*/  SYNCS.PHASECHK.TRANS64.TRYWAIT P1, [UR39+0xa080], R3 ;  /* 0x00a08003ff0075a7 */ /* 0x000e640008021127 */
[----:B-1----:R-:W-:Y:S05]  /*7fb0*/  @!P1 BRA `(.L_x_177) ;  /* 0x000000a000809947 */ /* 0x002fea0003800000 */
.L_x_373:
[----:B------:R-:W-:Y:S05]  /*7fc0*/  @!P0 BRA `(.L_x_178) ;  /* 0x0000000000408947 */ /* 0x000fea0003800000 */
[----:B------:R-:W-:Y:S01]  /*7fd0*/  MOV R14, 0x8 ;  /* 0x00000008000e7802 */ /* 0x000fe20000000f00 */
[----:B------:R-:W4:Y:S01]  /*7fe0*/  LDCU.64 UR6, c[0x4][0xb0] ;  /* 0x01001600ff0677ac */ /* 0x000f220008000a00 */
[----:B------:R-:W-:Y:S02]  /*7ff0*/  HFMA2 R12, -RZ, RZ, 0, 5.9604644775390625e-08 ;  /* 0x00000001ff0c7431 */ /* 0x000fe400000001ff */
[----:B------:R-:W-:Y:S01]  /*8000*/  IMAD.MOV.U32 R8, RZ, RZ, 0x192 ;  /* 0x00000192ff087424 */ /* 0x000fe200078e00ff */
[----:B------:R-:W5:Y:S01]  /*8010*/  LDCU.64 UR4, c[0x4][0xb8] ;  /* 0x01001700ff0477ac */ /* 0x000f620008000a00 */
[----:B------:R-:W1:Y:S01]  /*8020*/  LDC.64 R14, c[0x4][R14] ;  /* 0x010000000e0e7b82 */ /* 0x000e620000000a00 */
[----:B------:R-:W-:Y:S01]  /*8030*/  IMAD.MOV.U32 R13, RZ, RZ, RZ ;  /* 0x000000ffff0d7224 */ /* 0x000fe200078e00ff */
[----:B------:R-:W2:Y:S01]  /*8040*/  LDCU.64 UR8, c[0x4][0x28] ;  /* 0x01000500ff0877ac */ /* 0x000ea20008000a00 */
[----:B----4-:R-:W-:Y:S01]  /*8050*/  IMAD.U32 R4, RZ, RZ, UR6 ;  /* 0x00000006ff047e24 */ /* 0x010fe2000f8e00ff */
[----:B------:R-:W-:Y:S01]  /*8060*/  MOV R5, UR7 ;  /* 0x0000000700057c02 */ /* 0x000fe20008000f00 */
[----:B-----5:R-:W-:Y:S01]  /*8070*/  IMAD.U32 R6, RZ, RZ, UR4 ;  /* 0x00000004ff067e24 */ /* 0x020fe2000f8e00ff */
[----:B------:R-:W-:Y:S01]  /*8080*/  MOV R7, UR5 ;  /* 0x0000000500077c02 */ /* 0x000fe20008000f00 */
[----:B--2---:R-:W-:Y:S01]  /*8090*/  IMAD.U32 R10, RZ, RZ, UR8 ;  /* 0x00000008ff0a7e24 */ /* 0x004fe2000f8e00ff */
[----:B------:R-:W-:-:S02]  /*80a0*/  MOV R11, UR9 ;  /* 0x00000009000b7c02 */ /* 0x000fc40008000f00 */
[----:B------:R-:W-:-:S07]  /*80b0*/  LEPC R20, `(.L_x_178) ;  /* 0x000000001014794e */ /* 0x000fce0000000000 */
[----:B-1-3--:R-:W-:Y:S05]  /*80c0*/  CALL.ABS.NOINC R14 ;  /* 0x000000000e007343 */ /* 0x00afea0003c00000 */
.L_x_178:
[----:B------:R-:W-:Y:S05]  /*80d0*/  WARPSYNC.ALL ;  /* 0x0000000000007948 */ /* 0x000fea0003800000 */
[----:B------:R-:W-:Y:S01]  /*80e0*/  R2UR UR4, R57 ;  /* 0x00000000390472ca */ /* 0x000fe200000e0000 */
[----:B------:R-:W-:Y:S01]  /*80f0*/  UISETP.NE.AND UP0, UPT, UR38, URZ, UPT ;  /* 0x000000ff2600728c */ /* 0x000fe2000bf05270 */
[----:B------:R-:W-:Y:S01]  /*8100*/  PLOP3.LUT P0, PT, PT, PT, PT, 0x80, 0x8 ;  /* 0x000000000008781c */ /* 0x000fe20003f0f070 */
[----:B------:R-:W-:-:S10]  /*8110*/  IMAD.MOV.U32 R61, RZ, RZ, 0x3f800000 ;  /* 0x3f800000ff3d7424 */ /* 0x000fd400078e00ff */
[----:B------:R-:W4:Y:S02]  /*8120*/  LDTM.x2 R4, tmem[UR4] ;  /* 0x00000004000479ee */ /* 0x000f2400080c0000 */
[----:B----4-:R-:W-:-:S13]  /*8130*/  FSETP.NEU.AND P2, PT, R4, R5, PT ;  /* 0x000000050400720b */ /* 0x010fda0003f4d000 */
        /* <DEDUP_REMOVED lines=11> */
.L_x_179:
[----:B------:R-:W-:Y:S01]  /*81f0*/  IMAD.U32 R3, RZ, RZ, UR44 ;  /* 0x0000002cff037e24 */ /* 0x000fe2000f8e00ff */
[----:B------:R-:W-:-:S04]  /*8200*/  FSETP.NEU.AND P1, PT, R61, 1, PT ;  /* 0x3f8000003d00780b */ /* 0x000fc80003f2d000 */
[----:B------:R-:W-:-:S04]  /*8210*/  SHF.L.U32 R3, R3, 0x1f, RZ ;  /* 0x0000001f03037819 */ /* 0x000fc800000006ff */
[----:B------:R-:W1:Y:S02]  /*8220*/  SYNCS.PHASECHK.TRANS64.TRYWAIT P0, [UR39+0xa098], R3 ;  /* 0x00a09803ff0075a7 */ /* 0x000e640008001127 */
[----:B-1----:R-:W-:Y:S05]  /*8230*/  @!P0 BRA `(.L_x_180) ;  /* 0x0000009c00f88947 */ /* 0x002fea0003800000 */
.L_x_374:
[----:B------:R-:W-:-:S13]  /*8240*/  VOTE.ANY P1, P1 ;  /* 0x0000000000ff7806 */ /* 0x000fda0000820100 */
[----:B------:R-:W-:Y:S05]  /*8250*/  @!P1 BRA `(.L_x_181) ;  /* 0x0000000400989947 */ /* 0x000fea0003800000 */
[----:B------:R-:W-:-:S13]  /*8260*/  ISETP.NE.AND P0, PT, R59, R22, PT ;  /* 0x000000163b00720c */ /* 0x000fda0003f05270 */
        /* <DEDUP_REMOVED lines=17> */
.L_x_182:
[----:B------:R-:W-:Y:S05]  /*8380*/  WARPSYNC.ALL ;  /* 0x0000000000007948 */ /* 0x000fea0003800000 */
[----:B------:R-:W-:Y:S02]  /*8390*/  R2UR UR4, R56 ;  /* 0x00000000380472ca */ /* 0x000fe400000e0000 */
[----:B------:R-:W-:-:S11]  /*83a0*/  ISETP.NE.AND P0, PT, R59, R19, PT ;  /* 0x000000133b00720c */ /* 0x000fd60003f05270 */
[----:B--2---:R-:W2:Y:S02]  /*83b0*/  LDTM.x16 R40, tmem[UR4+0x180] ;  /* 0x00018004002879ee */ /* 0x004ea40008240000 */
[----:B--2---:R-:W-:Y:S05]  /*83c0*/  @!P0 BRA `(.L_x_183) ;  /* 0x0000000000408947 */ /* 0x004fea0003800000 */
[----:B------:R-:W-:Y:S01]  /*83d0*/  MOV R14, 0x8 ;  /* 0x00000008000e7802 */ /* 0x000fe20000000f00 */
[----:B------:R-:W2:Y:S01]  /*83e0*/  LDCU.64 UR8, c[0x4][0xb0] ;  /* 0x01001600ff0877ac */ /* 0x000ea20008000a00 */
[----:B------:R-:W-:Y:S02]  /*83f0*/  HFMA2 R12, -RZ, RZ, 0, 5.9604644775390625e-08 ;  /* 0x00000001ff0c7431 */ /* 0x000fe400000001ff */
[----:B------:R-:W-:Y:S01]  /*8400*/  IMAD.MOV.U32 R8, RZ, RZ, 0x192 ;  /* 0x00000192ff087424 */ /* 0x000fe200078e00ff */
[----:B------:R-:W4:Y:S01]  /*8410*/  LDCU.64 UR6, c[0x4][0xb8] ;  /* 0x01001700ff0677ac */ /* 0x000f220008000a00 */
[----:B------:R-:W1:Y:S01]  /*8420*/  LDC.64 R14, c[0x4][R14] ;  /* 0x010000000e0e7b82 */ /* 0x000e620000000a00 */
[----:B------:R-:W-:Y:S01]  /*8430*/  IMAD.MOV.U32 R13, RZ, RZ, RZ ;  /* 0x000000ffff0d7224 */ /* 0x000fe200078e00ff */
[----:B------:R-:W5:Y:S01]  /*8440*/  LDCU.64 UR4, c[0x4][0x30] ;  /* 0x01000600ff0477ac */ /* 0x000f620008000a00 */
[----:B--2---:R-:W-:Y:S01]  /*8450*/  IMAD.U32 R4, RZ, RZ, UR8 ;  /* 0x00000008ff047e24 */ /* 0x004fe2000f8e00ff */
[----:B------:R-:W-:Y:S01]  /*8460*/  MOV R5, UR9 ;  /* 0x0000000900057c02 */ /* 0x000fe20008000f00 */
[----:B----4-:R-:W-:Y:S01]  /*8470*/  IMAD.U32 R6, RZ, RZ, UR6 ;  /* 0x00000006ff067e24 */ /* 0x010fe2000f8e00ff */
[----:B------:R-:W-:Y:S01]  /*8480*/  MOV R7, UR7 ;  /* 0x0000000700077c02 */ /* 0x000fe20008000f00 */
[----:B-----5:R-:W-:Y:S01]  /*8490*/  IMAD.U32 R10, RZ, RZ, UR4 ;  /* 0x00000004ff0a7e24 */ /* 0x020fe2000f8e00ff */
[----:B------:R-:W-:-:S02]  /*84a0*/  MOV R11, UR5 ;  /* 0x00000005000b7c02 */ /* 0x000fc40008000f00 */
[----:B------:R-:W-:-:S07]  /*84b0*/  LEPC R20, `(.L_x_183) ;  /* 0x000000001014794e */ /* 0x000fce0000000000 */
[----:B-1-3--:R-:W-:Y:S05]  /*84c0*/  CALL.ABS.NOINC R14 ;  /* 0x000000000e007343 */ /* 0x00afea0003c00000 */
.L_x_183:
[----:B------:R-:W-:Y:S05]  /*84d0*/  WARPSYNC.ALL ;  /* 0x0000000000007948 */ /* 0x000fea0003800000 */
[----:B------:R-:W-:Y:S02]  /*84e0*/  R2UR UR4, R56 ;  /* 0x00000000380472ca */ /* 0x000fe400000e0000 */
[----:B------:R-:W-:Y:S02]  /*84f0*/  ISETP.NE.AND P0, PT, R59, R22, PT ;  /* 0x000000163b00720c */ /* 0x000fe40003f05270 */
[----:B------:R-:W-:-:S09]  /*8500*/  FSETP.NEU.AND P1, PT, R61, 1, PT ;  /* 0x3f8000003d00780b */ /* 0x000fd20003f2d000 */
[----:B---3--:R-:W2:Y:S04]  /*8510*/  LDTM.x16 R24, tmem[UR4+0x190] ;  /* 0x00019004001879ee */ /* 0x008ea80008240000 */
        /* <DEDUP_REMOVED lines=25> */
.L_x_184:
        /* <DEDUP_REMOVED lines=30> */
.L_x_185:
[----:B------:R-:W-:Y:S05]  /*8890*/  WARPSYNC.ALL ;  /* 0x0000000000007948 */ /* 0x000fea0003800000 */
[----:B------:R-:W-:-:S13]  /*88a0*/  R2UR UR4, R56 ;  /* 0x00000000380472ca */ /* 0x000fda00000e0000 */
[----:B------:R4:W-:Y:S02]  /*88b0*/  STTM.x16 tmem[UR4+0x190], R24 ;  /* 0x00019018000079ed */ /* 0x0009e40008240004 */
.L_x_181:
[----:B------:R-:W-:-:S09]  /*88c0*/  UISETP.NE.AND UP0, UPT, UR37, URZ, UPT ;  /* 0x000000ff2500728c */ /* 0x000fd2000bf05270 */
[----:B------:R-:W-:Y:S05]  /*88d0*/  BRA.U !UP0, `(.L_x_186) ;  /* 0x0000000108047547 */ /* 0x000fea000b800000 */
[----:B------:R-:W-:Y:S05]  /*88e0*/  BPT.TRAP 0x1 ;  /* 0x000000040000795c */ /* 0x000fea0000300000 */
.L_x_186:
[----:B------:R-:W-:Y:S02]  /*88f0*/  UPRMT UR4, UR40, 0x654, UR45 ;  /* 0x0000065428047896 */ /* 0x000fe4000800002d */
[----:B------:R-:W-:-:S07]  /*8900*/  UISETP.NE.AND UP0, UPT, UR38, URZ, UPT ;  /* 0x000000ff2600728c */ /* 0x000fce000bf05270 */
[----:B------:R-:W-:Y:S01]  /*8910*/  SYNCS.ARRIVE.TRANS64.RED.A1T0 RZ, [UR4], RZ ;  /* 0x000000ffffff79a7 */ /* 0x000fe20008100404 */
[----:B------:R-:W1:Y:S01]  /*8920*/  FENCE.VIEW.ASYNC.T ;  /* 0x00000000000073c6 */ /* 0x000e620000000200 */
[----:B------:R-:W-:Y:S05]  /*8930*/  BRA.U UP0, `(.L_x_187) ;  /* 0x0000000100087547 */ /* 0x000fea000b800000 */
[----:B------:R-:W-:Y:S05]  /*8940*/  BPT.TRAP 0x1 ;  /* 0x000000040000795c */ /* 0x000fea0000300000 */
[----:B------:R-:W-:Y:S05]  /*8950*/  BPT.TRAP 0x1 ;  /* 0x000000040000795c */ /* 0x000fea0000300000 */
.L_x_187:
[----:B------:R-:W-:Y:S01]  /*8960*/  UIADD3 UR5, UPT, UPT, UR39, 0xa0a8, URZ ;  /* 0x0000a0a827057890 */ /* 0x000fe2000fffe0ff */
[----:B------:R-:W-:Y:S01]  /*8970*/  LOP3.LUT R18, R18, 0x1, RZ, 0x3c, !PT ;  /* 0x0000000112127812 */ /* 0x000fe200078e3cff */
[----:B------:R-:W-:Y:S02]  /*8980*/  UISETP.NE.AND UP0, UPT, UR46, URZ, UPT ;  /* 0x000000ff2e00728c */ /* 0x000fe4000bf05270 */
[----:B------:R-:W-:Y:S02]  /*8990*/  UPRMT UR5, UR40, 0x654, UR5 ;  /* 0x0000065428057896 */ /* 0x000fe40008000005 */
[----:B------:R-:W-:-:S07]  /*89a0*/  ULOP3.LUT UR44, UR44, 0x1, URZ, 0x3c, !UPT ;  /* 0x000000012c2c7892 */ /* 0x000fce000f8e3cff */
[----:B-1----:R-:W-:Y:S01]  /*89b0*/  SYNCS.ARRIVE.TRANS64.RED.A1T0 RZ, [UR5], RZ ;  /* 0x000000ffffff79a7 */ /* 0x002fe20008100405 */
[----:B------:R-:W-:Y:S05]  /*89c0*/  BRA.U UP0, `(.L_x_188) ;  /* 0xffffffe900fc7547 */ /* 0x000fea000b83ffff */
.L_x_164:
[----:B------:R-:W-:-:S09]  /*89d0*/  UISETP.NE.AND UP0, UPT, UR36, URZ, UPT ;  /* 0x000000ff2400728c */ /* 0x000fd2000bf05270 */
[----:B------:R-:W-:Y:S05]  /*89e0*/  BRA.U !UP0, `(.L_x_189) ;  /* 0x0000000108047547 */ /* 0x000fea000b800000 */
[----:B------:R-:W-:Y:S05]  /*89f0*/  BPT.TRAP 0x1 ;  /* 0x000000040000795c */ /* 0x000fea0000300000 */
.L_x_189:
[----:B---34-:R-:W3:Y:S01]  /*8a00*/  S2R R27, SR_CgaCtaId ;  /* 0x00000000001b7919 */ /* 0x018ee20000008800 */
[----:B------:R-:W-:Y:S01]  /*8a10*/  MOV R26, 0x400 ;  /* 0x00000400001a7802 */ /* 0x000fe20000000f00 */
[----:B------:R-:W-:-:S03]  /*8a20*/  UISETP.NE.AND UP0, UPT, UR37, URZ, UPT ;  /* 0x000000ff2500728c */ /* 0x000fc6000bf05270 */
[----:B---3--:R-:W-:-:S05]  /*8a30*/  LEA R26, R27, R26, 0x18 ;  /* 0x0000001a1b1a7211 */ /* 0x008fca00078ec0ff */
[----:B------:R-:W-:-:S05]  /*8a40*/  VIADD R34, R26, 0xa088 ;  /* 0x0000a0881a227836 */ /* 0x000fca0000000000 */
[----:B-1----:R-:W-:-:S04]  /*8a50*/  PRMT R0, R27, 0x654, R34 ;  /* 0x000006541b007816 */ /* 0x002fc80000000022 */
[----:B------:R1:W-:Y:S01]  /*8a60*/  SYNCS.ARRIVE.TRANS64.RED.A1T0 RZ, [R0+URZ], RZ ;  /* 0x000000ff00ff79a7 */ /* 0x0003e200081004ff */
[----:B------:R-:W-:Y:S05]  /*8a70*/  BRA.U !UP0, `(.L_x_190) ;  /* 0x0000000108047547 */ /* 0x000fea000b800000 */
[----:B------:R-:W-:Y:S05]  /*8a80*/  BPT.TRAP 0x1 ;  /* 0x000000040000795c */ /* 0x000fea0000300000 */
.L_x_190:
[----:B------:R-:W-:-:S04]  /*8a90*/  SHF.L.U32 R3, R18, 0x1f, RZ ;  /* 0x0000001f12037819 */ /* 0x000fc800000006ff */
[----:B------:R-:W3:Y:S02]  /*8aa0*/  SYNCS.PHASECHK.TRANS64.TRYWAIT P0, [R26+URZ+0xa070], R3 ;  /* 0x00a070031a0075a7 */ /* 0x000ee400080011ff */
[----:B---3--:R-:W-:Y:S05]  /*8ab0*/  @!P0 BRA `(.L_x_191) ;  /* 0x0000009400f08947 */ /* 0x008fea0003800000 */
.L_x_375:
[----:B------:R-:W-:Y:S01]  /*8ac0*/  R2UR UR5, R56 ;  /* 0x00000000380572ca */ /* 0x000fe200000e0000 */
[----:B------:R-:W-:-:S12]  /*8ad0*/  UISETP.NE.AND UP0, UPT, UR37, URZ, UPT ;  /* 0x000000ff2500728c */ /* 0x000fd8000bf05270 */
[----:B------:R-:W4:Y:S02]  /*8ae0*/  LDTM.x2 R22, tmem[UR5] ;  /* 0x00000005001679ee */ /* 0x000f2400080c0000 */
[----:B----4-:R-:W-:Y:S05]  /*8af0*/  BRA.U !UP0, `(.L_x_192) ;  /* 0x0000000108047547 */ /* 0x010fea000b800000 */
[----:B------:R-:W-:Y:S05]  /*8b00*/  BPT.TRAP 0x1 ;  /* 0x000000040000795c */ /* 0x000fea0000300000 */
.L_x_192:
[----:B------:R-:W-:Y:S01]  /*8b10*/  SYNCS.ARRIVE.TRANS64.RED.A1T0 RZ, [UR4], RZ ;  /* 0x000000ffffff79a7 */ /* 0x000fe20008100404 */
[----:B------:R-:W-:-:S09]  /*8b20*/  UISETP.NE.AND UP0, UPT, UR38, URZ, UPT ;  /* 0x000000ff2600728c */ /* 0x000fd2000bf05270 */
[----:B------:R-:W-:Y:S05]  /*8b30*/  BRA.U UP0, `(.L_x_193) ;  /* 0x0000000100047547 */ /* 0x000fea000b800000 */
[----:B------:R-:W-:Y:S05]  /*8b40*/  BPT.TRAP 0x1 ;  /* 0x000000040000795c */ /* 0x000fea0000300000 */
.L_x_193:
[----:B-1----:R-:W-:-:S04]  /*8b50*/  MOV R0, UR44 ;  /* 0x0000002c00007c02 */ /* 0x002fc80008000f00 */
[----:B---3--:R-:W-:-:S04]  /*8b60*/  SHF.L.U32 R3, R0, 0x1f, RZ ;  /* 0x0000001f00037819 */ /* 0x008fc800000006ff */
[----:B------:R-:W1:Y:S02]  /*8b70*/  SYNCS.PHASECHK.TRANS64.TRYWAIT P0, [R26+URZ+0xa090], R3 ;  /* 0x00a090031a0075a7 */ /* 0x000e6400080011ff */
[----:B-1----:R-:W-:Y:S05]  /*8b80*/  @!P0 BRA `(.L_x_194) ;  /* 0x0000009400d08947 */ /* 0x002fea0003800000 */
.L_x_376:
[----:B------:R-:W-:-:S09]  /*8b90*/  UISETP.NE.AND UP0, UPT, UR38, URZ, UPT ;  /* 0x000000ff2600728c */ /* 0x000fd2000bf05270 */
[----:B------:R-:W-:Y:S05]  /*8ba0*/  BRA.U UP0, `(.L_x_195) ;  /* 0x0000000100047547 */ /* 0x000fea000b800000 */
[----:B------:R-:W-:Y:S05]  /*8bb0*/  BPT.TRAP 0x1 ;  /* 0x000000040000795c */ /* 0x000fea0000300000 */
.L_x_195:
[----:B------:R-:W-:Y:S01]  /*8bc0*/  MOV R5, 0x1 ;  /* 0x0000000100057802 */ /* 0x000fe20000000f00 */
[----:B-1----:R1:W3:Y:S03]  /*8bd0*/  MUFU.RCP R3, R22 ;  /* 0x0000001600037308 */ /* 0x0022e60000001000 */
[----:B------:R-:W-:-:S04]  /*8be0*/  SHF.L.U32 R5, R5, 0x1f, RZ ;  /* 0x0000001f05057819 */ /* 0x000fc800000006ff */
[----:B------:R-:W4:Y:S02]  /*8bf0*/  SYNCS.PHASECHK.TRANS64.TRYWAIT P0, [R26+URZ+0xa0c0], R5 ;  /* 0x00a0c0051a0075a7 */ /* 0x000f2400080011ff */
[----:B-1-34-:R-:W-:Y:S05]  /*8c00*/  @!P0 BRA `(.L_x_196) ;  /* 0x0000009400c48947 */ /* 0x01afea0003800000 */
.L_x_377:
[----:B------:R-:W3:Y:S01]  /*8c10*/  LDCU UR4, c[0x0][0x708] ;  /* 0x0000e100ff0477ac */ /* 0x000ee20008000800 */
[----:B------:R-:W-:Y:S01]  /*8c20*/  FFMA R32, -R22, R3, 1 ;  /* 0x3f80000016207423 */ /* 0x000fe20000000103 */
[----:B------:R-:W4:Y:S01]  /*8c30*/  LDC R36, c[0x0][0x708] ;  /* 0x0001c200ff247b82 */ /* 0x000f220000000800 */
[----:B------:R-:W-:Y:S02]  /*8c40*/  BSSY.RECONVERGENT B2, `(.L_x_197) ;  /* 0x000000b000027945 */ /* 0x000fe40003800200 */
[----:B------:R-:W-:Y:S01]  /*8c50*/  FFMA R32, R3, R32, R3 ;  /* 0x0000002003207223 */ /* 0x000fe20000000003 */
[----:B---3--:R-:W-:-:S03]  /*8c60*/  MOV R3, UR4 ;  /* 0x0000000400037c02 */ /* 0x008fc60008000f00 */
[----:B-1----:R-:W-:Y:S01]  /*8c70*/  FFMA R5, R32, UR4, RZ ;  /* 0x0000000420057c23 */ /* 0x002fe200080000ff */
[----:B------:R-:W1:Y:S03]  /*8c80*/  FCHK P0, R3, R22 ;  /* 0x0000001603007302 */ /* 0x000e660000000000 */
[----:B------:R-:W-:-:S04]  /*8c90*/  FFMA R0, -R22, R5, UR4 ;  /* 0x0000000416007e23 */ /* 0x000fc80008000105 */
[----:B------:R-:W-:Y:S01]  /*8ca0*/  FFMA R32, R32, R0, R5 ;  /* 0x0000000020207223 */ /* 0x000fe20000000005 */
[----:B-1----:R-:W-:Y:S05]  /*8cb0*/  @!P0 BRA `(.L_x_198) ;  /* 0x00000000000c8947 */ /* 0x002fea0003800000 */
[----:B------:R-:W-:Y:S02]  /*8cc0*/  MOV R4, 0x8ce0 ;  /* 0x00008ce000047802 */ /* 0x000fe40000000f00 */
[----:B--2-4-:R-:W-:Y:S05]  /*8cd0*/  CALL.REL.NOINC `($__internal_3_$__cuda_sm3x_div_rn_noftz_f32_slowpath) ;  /* 0x000000a000147944 */ /* 0x014fea0003c00000 */
[----:B------:R-:W-:Y:S02]  /*8ce0*/  MOV R32, R0 ;  /* 0x0000000000207202 */ /* 0x000fe40000000f00 */
.L_x_198:
[----:B------:R-:W-:Y:S05]  /*8cf0*/  BSYNC.RECONVERGENT B2 ;  /* 0x0000000000027941 */ /* 0x000fea0003800200 */
.L_x_197:
[----:B------:R-:W-:Y:S01]  /*8d00*/  VIADD R0, R56, 0x100 ;  /* 0x0000010038007836 */ /* 0x000fe20000000000 */
[C---:B------:R-:W-:Y:S01]  /*8d10*/  LOP3.LUT R29, R17.reuse, 0x3, RZ, 0xc0, !PT ;  /* 0x00000003111d7812 */ /* 0x040fe200078ec0ff */
[----:B------:R-:W-:-:S03]  /*8d20*/  IMAD.SHL.U32 R17, R17, 0x400, RZ ;  /* 0x0000040011117824 */ /* 0x000fc600078e00ff */
[----:B------:R-:W-:Y:S02]  /*8d30*/  SHF.R.U32.HI R0, RZ, 0x15, R0 ;  /* 0x00000015ff007819 */ /* 0x000fe40000011600 */
[----:B------:R-:W-:Y:S02]  /*8d40*/  LOP3.LUT R17, R17, 0xc00, RZ, 0xc0, !PT ;  /* 0x00000c0011117812 */ /* 0x000fe400078ec0ff */
[----:B------:R-:W-:-:S03]  /*8d50*/  ISETP.NE.AND P0, PT, R29, R0, PT ;  /* 0x000000001d00720c */ /* 0x000fc60003f05270 */
[----:B------:R-:W-:-:S10]  /*8d60*/  IMAD R28, R16, 0x20, R17 ;  /* 0x00000020101c7824 */ /* 0x000fd400078e0211 */
[----:B------:R-:W-:Y:S05]  /*8d70*/  @!P0 BRA `(.L_x_199) ;  /* 0x0000000000408947 */ /* 0x000fea0003800000 */
[----:B------:R-:W-:Y:S01]  /*8d80*/  MOV R14, 0x8 ;  /* 0x00000008000e7802 */ /* 0x000fe20000000f00 */
[----:B------:R-:W1:Y:S01]  /*8d90*/  LDCU.64 UR6, c[0x4][0xb0] ;  /* 0x01001600ff0677ac */ /* 0x000e620008000a00 */
[----:B------:R-:W-:Y:S02]  /*8da0*/  HFMA2 R12, -RZ, RZ, 0, 5.9604644775390625e-08 ;  /* 0x00000001ff0c7431 */ /* 0x000fe400000001ff */
[----:B------:R-:W-:Y:S01]  /*8db0*/  IMAD.MOV.U32 R8, RZ, RZ, 0x192 ;  /* 0x00000192ff087424 */ /* 0x000fe200078e00ff */
[----:B------:R-:W3:Y:S01]  /*8dc0*/  LDCU.64 UR4, c[0x4][0xb8] ;  /* 0x01001700ff0477ac */ /* 0x000ee20008000a00 */
[----:B------:R-:W2:Y:S01]  /*8dd0*/  LDC.64 R14, c[0x4][R14] ;  /* 0x010000000e0e7b82 */ /* 0x000ea20000000a00 */
[----:B------:R-:W-:Y:S01]  /*8de0*/  IMAD.MOV.U32 R13, RZ, RZ, RZ ;  /* 0x000000ffff0d7224 */ /* 0x000fe200078e00ff */
[----:B------:R-:W5:Y:S01]  /*8df0*/  LDCU.64 UR8, c[0x4][0x40] ;  /* 0x01000800ff0877ac */ /* 0x000f620008000a00 */
[----:B-1----:R-:W-:Y:S01]  /*8e00*/  IMAD.U32 R4, RZ, RZ, UR6 ;  /* 0x00000006ff047e24 */ /* 0x002fe2000f8e00ff */
[----:B------:R-:W-:Y:S01]  /*8e10*/  MOV R5, UR7 ;  /* 0x0000000700057c02 */ /* 0x000fe20008000f00 */
[----:B---3--:R-:W-:Y:S01]  /*8e20*/  IMAD.U32 R6, RZ, RZ, UR4 ;  /* 0x00000004ff067e24 */ /* 0x008fe2000f8e00ff */
[----:B------:R-:W-:Y:S01]  /*8e30*/  MOV R7, UR5 ;  /* 0x0000000500077c02 */ /* 0x000fe20008000f00 */
[----:B-----5:R-:W-:Y:S01]  /*8e40*/  IMAD.U32 R10, RZ, RZ, UR8 ;  /* 0x00000008ff0a7e24 */ /* 0x020fe2000f8e00ff */
[----:B------:R-:W-:-:S02]  /*8e50*/  MOV R11, UR9 ;  /* 0x00000009000b7c02 */ /* 0x000fc40008000f00 */
[----:B------:R-:W-:-:S07]  /*8e60*/  LEPC R20, `(.L_x_199) ;  /* 0x000000001014794e */ /* 0x000fce0000000000 */
[----:B--2-4-:R-:W-:Y:S05]  /*8e70*/  CALL.ABS.NOINC R14 ;  /* 0x000000000e007343 */ /* 0x014fea0003c00000 */
.L_x_199:
[----:B------:R-:W1:Y:S01]  /*8e80*/  S2R R3, SR_SWINHI ;  /* 0x0000000000037919 */ /* 0x000e620000002f00 */
[----:B------:R-:W-:Y:S05]  /*8e90*/  WARPSYNC.ALL ;  /* 0x0000000000007948 */ /* 0x000fea0003800000 */
[----:B------:R-:W-:-:S13]  /*8ea0*/  R2UR UR4, R56 ;  /* 0x00000000380472ca */ /* 0x000fda00000e0000 */
[----:B------:R-:W3:Y:S01]  /*8eb0*/  LDTM.x16 R4, tmem[UR4+0x100] ;  /* 0x00010004000479ee */ /* 0x000ee20008240000 */
[----:B------:R-:W-:Y:S02]  /*8ec0*/  MOV R30, R26 ;  /* 0x0000001a001e7202 */ /* 0x000fe40000000f00 */
[----:B-1----:R-:W-:Y:S02]  /*8ed0*/  MOV R31, R3 ;  /* 0x00000003001f7202 */ /* 0x002fe40000000f00 */
[----:B------:R-:W-:-:S05]  /*8ee0*/  LEA R28, P0, R28, R30, 0x1 ;  /* 0x0000001e1c1c7211 */ /* 0x000fca00078008ff */
[----:B------:R-:W-:Y:S01]  /*8ef0*/  IMAD.X R31, RZ, RZ, R31, P0 ;  /* 0x000000ffff1f7224 */ /* 0x000fe200000e061f */
[----:B------:R-:W-:Y:S01]  /*8f00*/  IADD3 R0, P0, PT, R28, 0x10, RZ ;  /* 0x000000101c007810 */ /* 0x000fe20007f1e0ff */
[C---:B---3--:R-:W-:Y:S02]  /*8f10*/  FMUL2 R20, R32.reuse.F32, R8.F32x2.HI_LO ;  /* 0x000000082014724a */ /* 0x048fe40000040000 */
[----:B------:R-:W-:Y:S01]  /*8f20*/  FMUL2 R24, R32.F32, R10.F32x2.HI_LO ;  /* 0x0000000a2018724a */ /* 0x000fe20000040000 */
[--C-:B------:R-:W-:Y:S01]  /*8f30*/  SHF.R.U64 R3, R28, 0x3, R31.reuse ;  /* 0x000000031c037819 */ /* 0x100fe2000000121f */
[C---:B------:R-:W-:Y:S01]  /*8f40*/  FMUL2 R6, R32.reuse.F32, R6.F32x2.HI_LO ;  /* 0x000000062006724a */ /* 0x040fe20000040000 */
[----:B------:R-:W-:Y:S01]  /*8f50*/  F2FP.F16.F32.PACK_AB R10, R21, R20 ;  /* 0x00000014150a723e */ /* 0x000fe200000000ff */
[----:B------:R-:W-:Y:S02]  /*8f60*/  IMAD.X R21, RZ, RZ, R31, P0 ;  /* 0x000000ffff157224 */ /* 0x000fe400000e061f */
[C---:B------:R-:W-:Y:S01]  /*8f70*/  FMUL2 R4, R32.reuse.F32, R4.F32x2.HI_LO ;  /* 0x000000042004724a */ /* 0x040fe20000040000 */
[----:B------:R-:W-:Y:S01]  /*8f80*/  F2FP.F16.F32.PACK_AB R11, R25, R24 ;  /* 0x00000018190b723e */ /* 0x000fe200000000ff */
[C---:B------:R-:W-:Y:S01]  /*8f90*/  FMUL2 R12, R32.reuse.F32, R12.F32x2.HI_LO ;  /* 0x0000000c200c724a */ /* 0x040fe20000040000 */
[----:B------:R-:W-:Y:S01]  /*8fa0*/  F2FP.F16.F32.PACK_AB R9, R7, R6 ;  /* 0x000000060709723e */ /* 0x000fe200000000ff */
[----:B------:R-:W-:Y:S01]  /*8fb0*/  FMUL2 R14, R32.F32, R14.F32x2.HI_LO ;  /* 0x0000000e200e724a */ /* 0x000fe20000040000 */
[----:B------:R-:W-:Y:S01]  /*8fc0*/  SHF.R.U64 R7, R0, 0x3, R21 ;  /* 0x0000000300077819 */ /* 0x000fe20000001215 */
[C---:B------:R-:W-:Y:S01]  /*8fd0*/  FMUL2 R16, R32.reuse.F32, R16.F32x2.HI_LO ;  /* 0x000000102010724a */ /* 0x040fe20000040000 */
[----:B------:R-:W-:Y:S01]  /*8fe0*/  F2FP.F16.F32.PACK_AB R8, R5, R4 ;  /* 0x000000040508723e */ /* 0x000fe200000000ff */
[----:B------:R-:W-:Y:S01]  /*8ff0*/  FMUL2 R18, R32.F32, R18.F32x2.HI_LO ;  /* 0x000000122012724a */ /* 0x000fe20000040000 */
[----:B------:R-:W-:-:S02]  /*9000*/  LOP3.LUT R30, R28, 0x30, R3, 0x78, !PT ;  /* 0x000000301c1e7812 */ /* 0x000fc400078e7803 */
[----:B------:R-:W-:Y:S01]  /*9010*/  LOP3.LUT R20, R0, 0x30, R7, 0x78, !PT ;  /* 0x0000003000147812 */ /* 0x000fe200078e7807 */
[----:B------:R-:W-:Y:S01]  /*9020*/  VIADD R0, R56, 0x110 ;  /* 0x0000011038007836 */ /* 0x000fe20000000000 */
[----:B------:R-:W-:Y:S01]  /*9030*/  F2FP.F16.F32.PACK_AB R4, R13, R12 ;  /* 0x0000000c0d04723e */ /* 0x000fe200000000ff */
[----:B------:R1:W-:Y:S01]  /*9040*/  ST.E.128 desc[UR48][R30.64], R8 ;  /* 0x000000081e007985 */ /* 0x0003e2000c101d30 */
[----:B------:R-:W-:Y:S02]  /*9050*/  F2FP.F16.F32.PACK_AB R5, R15, R14 ;  /* 0x0000000e0f05723e */ /* 0x000fe400000000ff */
[----:B------:R-:W-:Y:S02]  /*9060*/  F2FP.F16.F32.PACK_AB R6, R17, R16 ;  /* 0x000000101106723e */ /* 0x000fe400000000ff */
[----:B------:R-:W-:Y:S02]  /*9070*/  F2FP.F16.F32.PACK_AB R7, R19, R18 ;  /* 0x000000121307723e */ /* 0x000fe400000000ff */
[----:B------:R-:W-:-:S03]  /*9080*/  SHF.R.U32.HI R0, RZ, 0x15, R0 ;  /* 0x00000015ff007819 */ /* 0x000fc60000011600 */
[----:B------:R1:W-:Y:S01]  /*9090*/  ST.E.128 desc[UR48][R20.64], R4 ;  /* 0x0000000414007985 */ /* 0x0003e2000c101d30 */
[----:B------:R-:W-:-:S13]  /*90a0*/  ISETP.NE.AND P0, PT, R29, R0, PT ;  /* 0x000000001d00720c */ /* 0x000fda0003f05270 */
[----:B------:R-:W-:Y:S05]  /*90b0*/  @!P0 BRA `(.L_x_200) ;  /* 0x0000000000408947 */ /* 0x000fea0003800000 */
[----:B------:R-:W-:Y:S01]  /*90c0*/  MOV R14, 0x8 ;  /* 0x00000008000e7802 */ /* 0x000fe20000000f00 */
[----:B------:R-:W3:Y:S01]  /*90d0*/  LDCU.64 UR8, c[0x4][0xb0] ;  /* 0x01001600ff0877ac */ /* 0x000ee20008000a00 */
[----:B------:R-:W-:Y:S02]  /*90e0*/  HFMA2 R12, -RZ, RZ, 0, 5.9604644775390625e-08 ;  /* 0x00000001ff0c7431 */ /* 0x000fe400000001ff */
[----:B-1----:R-:W-:Y:S01]  /*90f0*/  IMAD.MOV.U32 R8, RZ, RZ, 0x192 ;  /* 0x00000192ff087424 */ /* 0x002fe200078e00ff */
[----:B------:R-:W1:Y:S01]  /*9100*/  LDCU.64 UR6, c[0x4][0xb8] ;  /* 0x01001700ff0677ac */ /* 0x000e620008000a00 */
[----:B------:R-:W2:Y:S01]  /*9110*/  LDC.64 R14, c[0x4][R14] ;  /* 0x010000000e0e7b82 */ /* 0x000ea20000000a00 */
[----:B------:R-:W-:Y:S01]  /*9120*/  IMAD.MOV.U32 R13, RZ, RZ, RZ ;  /* 0x000000ffff0d7224 */ /* 0x000fe200078e00ff */
[----:B------:R-:W5:Y:S01]  /*9130*/  LDCU.64 UR4, c[0x4][0x40] ;  /* 0x01000800ff0477ac */ /* 0x000f620008000a00 */
[----:B---3--:R-:W-:Y:S01]  /*9140*/  IMAD.U32 R4, RZ, RZ, UR8 ;  /* 0x00000008ff047e24 */ /* 0x008fe2000f8e00ff */
[----:B------:R-:W-:Y:S01]  /*9150*/  MOV R5, UR9 ;  /* 0x0000000900057c02 */ /* 0x000fe20008000f00 */
[----:B-1----:R-:W-:Y:S01]  /*9160*/  IMAD.U32 R6, RZ, RZ, UR6 ;  /* 0x00000006ff067e24 */ /* 0x002fe2000f8e00ff */
[----:B------:R-:W-:Y:S01]  /*9170*/  MOV R7, UR7 ;  /* 0x0000000700077c02 */ /* 0x000fe20008000f00 */
[----:B-----5:R-:W-:Y:S01]  /*9180*/  IMAD.U32 R10, RZ, RZ, UR4 ;  /* 0x00000004ff0a7e24 */ /* 0x020fe2000f8e00ff */
[----:B------:R-:W-:-:S02]  /*9190*/  MOV R11, UR5 ;  /* 0x00000005000b7c02 */ /* 0x000fc40008000f00 */
[----:B------:R-:W-:-:S07]  /*91a0*/  LEPC R20, `(.L_x_200) ;  /* 0x000000001014794e */ /* 0x000fce0000000000 */
[----:B--2-4-:R-:W-:Y:S05]  /*91b0*/  CALL.ABS.NOINC R14 ;  /* 0x000000000e007343 */ /* 0x014fea0003c00000 */
.L_x_200:
[----:B------:R-:W-:Y:S05]  /*91c0*/  WARPSYNC.ALL ;  /* 0x0000000000007948 */ /* 0x000fea0003800000 */
[----:B------:R-:W-:Y:S01]  /*91d0*/  R2UR UR4, R56 ;  /* 0x00000000380472ca */ /* 0x000fe200000e0000 */
[----:B------:R-:W3:Y:S01]  /*91e0*/  S2R R35, SR_CTAID.X ;  /* 0x0000000000237919 */ /* 0x000ee20000002500 */
[C---:B------:R-:W-:Y:S02]  /*91f0*/  IADD3 R33, P0, PT, R28.reuse, 0x30, RZ ;  /* 0x000000301c217810 */ /* 0x040fe40007f1e0ff */
[----:B------:R-:W-:-:S03]  /*9200*/  IADD3 R3, P1, PT, R28, 0x20, RZ ;  /* 0x000000201c037810 */ /* 0x000fc60007f3e0ff */
[--C-:B--2---:R-:W-:Y:S02]  /*9210*/  IMAD.X R41, RZ, RZ, R31.reuse, P0 ;  /* 0x000000ffff297224 */ /* 0x104fe400000e061f */
[----:B------:R-:W-:-:S04]  /*9220*/  IMAD.X R39, RZ, RZ, R31, P1 ;  /* 0x000000ffff277224 */ /* 0x000fc800008e061f */
[----:B-1----:R-:W1:Y:S01]  /*9230*/  LDTM.x16 R4, tmem[UR4+0x110] ;  /* 0x00011004000479ee */ /* 0x002e620008240000 */
[----:B------:R-:W2:Y:S01]  /*9240*/  LDCU.64 UR4, c[0x0][0x880] ;  /* 0x00011000ff0477ac */ /* 0x000ea20008000a00 */
[----:B------:R-:W-:-:S04]  /*9250*/  SHF.R.U64 R0, R3, 0x3, R39 ;  /* 0x0000000303007819 */ /* 0x000fc80000001227 */
[----:B------:R-:W-:Y:S01]  /*9260*/  LOP3.LUT R38, R3, 0x30, R0, 0x78, !PT ;  /* 0x0000003003267812 */ /* 0x000fe200078e7800 */
[----:B--2---:R-:W-:-:S04]  /*9270*/  UISETP.NE.U32.AND UP0, UPT, UR4, URZ, UPT ;  /* 0x000000ff0400728c */ /* 0x004fc8000bf05070 */
[----:B------:R-:W-:Y:S01]  /*9280*/  UISETP.NE.AND.EX UP0, UPT, UR5, URZ, UPT, UP0 ;  /* 0x000000ff0500728c */ /* 0x000fe2000bf05300 */
[C---:B-1----:R-:W-:Y:S01]  /*9290*/  FMUL2 R20, R32.reuse.F32, R8.F32x2.HI_LO ;  /* 0x000000082014724a */ /* 0x042fe20000040000 */
[C---:B------:R-:W-:Y:S01]  /*92a0*/  SHF.R.U64 R8, R33.reuse, 0x3, R41 ;  /* 0x0000000321087819 */ /* 0x040fe20000001229 */
[C---:B------:R-:W-:Y:S02]  /*92b0*/  FMUL2 R4, R32.reuse.F32, R4.F32x2.HI_LO ;  /* 0x000000042004724a */ /* 0x040fe40000040000 */
[C---:B------:R-:W-:Y:S01]  /*92c0*/  FMUL2 R6, R32.reuse.F32, R6.F32x2.HI_LO ;  /* 0x000000062006724a */ /* 0x040fe20000040000 */
[----:B------:R-:W-:Y:S01]  /*92d0*/  LOP3.LUT R40, R33, 0x30, R8, 0x78, !PT ;  /* 0x0000003021287812 */ /* 0x000fe200078e7808 */
[C---:B------:R-:W-:Y:S01]  /*92e0*/  FMUL2 R24, R32.reuse.F32, R10.F32x2.HI_LO ;  /* 0x0000000a2018724a */ /* 0x040fe20000040000 */
[----:B------:R-:W-:Y:S01]  /*92f0*/  F2FP.F16.F32.PACK_AB R8, R5, R4 ;  /* 0x000000040508723e */ /* 0x000fe200000000ff */
[C---:B------:R-:W-:Y:S01]  /*9300*/  FMUL2 R12, R32.reuse.F32, R12.F32x2.HI_LO ;  /* 0x0000000c200c724a */ /* 0x040fe20000040000 */
[----:B------:R-:W-:Y:S01]  /*9310*/  F2FP.F16.F32.PACK_AB R9, R7, R6 ;  /* 0x000000060709723e */ /* 0x000fe200000000ff */
[C---:B------:R-:W-:Y:S01]  /*9320*/  FMUL2 R14, R32.reuse.F32, R14.F32x2.HI_LO ;  /* 0x0000000e200e724a */ /* 0x040fe20000040000 */
[----:B------:R-:W-:Y:S01]  /*9330*/  F2FP.F16.F32.PACK_AB R10, R21, R20 ;  /* 0x00000014150a723e */ /* 0x000fe200000000ff */
[C---:B------:R-:W-:Y:S01]  /*9340*/  FMUL2 R16, R32.reuse.F32, R16.F32x2.HI_LO ;  /* 0x000000102010724a */ /* 0x040fe20000040000 */
[----:B------:R-:W-:Y:S01]  /*9350*/  F2FP.F16.F32.PACK_AB R11, R25, R24 ;  /* 0x00000018190b723e */ /* 0x000fe200000000ff */
[----:B------:R-:W-:Y:S01]  /*9360*/  FMUL2 R18, R32.F32, R18.F32x2.HI_LO ;  /* 0x000000122012724a */ /* 0x000fe20000040000 */
[----:B------:R-:W-:Y:S01]  /*9370*/  F2FP.F16.F32.PACK_AB R4, R13, R12 ;  /* 0x0000000c0d04723e */ /* 0x000fe200000000ff */
[----:B------:R-:W1:Y:S01]  /*9380*/  S2R R33, SR_CTAID.Y ;  /* 0x0000000000217919 */ /* 0x000e620000002600 */
[----:B------:R-:W-:-:S02]  /*9390*/  F2FP.F16.F32.PACK_AB R5, R15, R14 ;  /* 0x0000000e0f05723e */ /* 0x000fc400000000ff */
[----:B------:R-:W-:Y:S01]  /*93a0*/  F2FP.F16.F32.PACK_AB R6, R17, R16 ;  /* 0x000000101106723e */ /* 0x000fe200000000ff */
[----:B------:R2:W-:Y:S01]  /*93b0*/  ST.E.128 desc[UR48][R38.64], R8 ;  /* 0x0000000826007985 */ /* 0x0005e2000c101d30 */
[----:B------:R-:W-:Y:S01]  /*93c0*/  F2FP.F16.F32.PACK_AB R7, R19, R18 ;  /* 0x000000121307723e */ /* 0x000fe200000000ff */
[----:B------:R-:W1:Y:S04]  /*93d0*/  S2R R32, SR_CTAID.Z ;  /* 0x0000000000207919 */ /* 0x000e680000002700 */
[----:B------:R2:W-:Y:S01]  /*93e0*/  ST.E.128 desc[UR48][R40.64], R4 ;  /* 0x0000000428007985 */ /* 0x0005e2000c101d30 */
[----:B------:R-:W-:Y:S01]  /*93f0*/  @!PT LDS RZ, [RZ] ;  /* 0x00000000fffff984 */ /* 0x000fe20000000800 */
[----:B------:R-:W-:Y:S01]  /*9400*/  @!PT LDS RZ, [RZ] ;  /* 0x00000000fffff984 */ /* 0x000fe20000000800 */
[----:B------:R-:W-:Y:S01]  /*9410*/  @!PT LDS RZ, [RZ] ;  /* 0x00000000fffff984 */ /* 0x000fe20000000800 */
[----:B------:R-:W-:Y:S01]  /*9420*/  @!PT LDS RZ, [RZ] ;  /* 0x00000000fffff984 */ /* 0x000fe20000000800 */
[----:B------:R5:W-:Y:S06]  /*9430*/  MEMBAR.ALL.CTA ;  /* 0x0000000000007992 */ /* 0x000bec0000008000 */
[----:B-----5:R-:W1:Y:S01]  /*9440*/  FENCE.VIEW.ASYNC.S ;  /* 0x00000000000073c6 */ /* 0x020e620000000000 */
[----:B---3--:R-:W-:Y:S05]  /*9450*/  BRA.U !UP0, `(.L_x_201) ;  /* 0x0000000108fc7547 */ /* 0x008fea000b800000 */
[C---:B------:R-:W-:Y:S01]  /*9460*/  FSETP.GEU.AND P0, PT, R22.reuse, 1.175494350822287508e-38, PT ;  /* 0x008000001600780b */ /* 0x040fe20003f0e000 */
[----:B------:R-:W3:Y:S01]  /*9470*/  LDCU UR4, c[0x0][0x380] ;  /* 0x00007000ff0477ac */ /* 0x000ee20008000800 */
[----:B------:R-:W-:Y:S01]  /*9480*/  MOV R0, 0x3e055027 ;  /* 0x3e05502700007802 */ /* 0x000fe20000000f00 */
[----:B------:R-:W-:Y:S01]  /*9490*/  BSSY.RECONVERGENT B0, `(.L_x_201) ;  /* 0x000003b000007945 */ /* 0x000fe20003800200 */
[----:B--2---:R-:W-:Y:S01]  /*94a0*/  FSEL R5, RZ, -23, P0 ;  /* 0xc1b80000ff057808 */ /* 0x004fe20000000000 */
[----:B------:R-:W2:Y:S08]  /*94b0*/  LDCU UR5, c[0x0][0x700] ;  /* 0x0000e000ff0577ac */ /* 0x000eb00008000800 */
[----:B------:R-:W-:-:S05]  /*94c0*/  @!P0 FMUL R22, R22, 8388608 ;  /* 0x4b00000016168820 */ /* 0x000fca0000400000 */
[C---:B------:R-:W-:Y:S02]  /*94d0*/  IADD3 R7, PT, PT, R22.reuse, -0x3f2aaaab, RZ ;  /* 0xc0d5555516077810 */ /* 0x040fe40007ffe0ff */
[C---:B------:R-:W-:Y:S02]  /*94e0*/  ISETP.GT.U32.AND P0, PT, R22.reuse, 0x7f7fffff, PT ;  /* 0x7f7fffff1600780c */ /* 0x040fe40003f04070 */
[----:B------:R-:W-:Y:S02]  /*94f0*/  LOP3.LUT R7, R7, 0xff800000, RZ, 0xc0, !PT ;  /* 0xff80000007077812 */ /* 0x000fe400078ec0ff */
[C---:B------:R-:W-:Y:S02]  /*9500*/  FSETP.NEU.AND P1, PT, R22.reuse, RZ, PT ;  /* 0x000000ff1600720b */ /* 0x040fe40003f2d000 */
[-C--:B------:R-:W-:Y:S02]  /*9510*/  IADD3 R3, PT, PT, R22, -R7.reuse, RZ ;  /* 0x8000000716037210 */ /* 0x080fe40007ffe0ff */
[----:B------:R-:W-:-:S03]  /*9520*/  I2FP.F32.S32 R4, R7 ;  /* 0x0000000700047245 */ /* 0x000fc60000201400 */
[----:B------:R-:W-:Y:S02]  /*9530*/  FADD R3, R3, -1 ;  /* 0xbf80000003037421 */ /* 0x000fe40000000000 */
[----:B------:R-:W-:Y:S02]  /*9540*/  FFMA R4, R4, 1.1920928955078125e-07, R5 ;  /* 0x3400000004047823 */ /* 0x000fe40000000005 */
[----:B------:R-:W-:-:S04]  /*9550*/  FFMA R0, R3, -R0, 0.14084610342979431152 ;  /* 0x3e1039f603007423 */ /* 0x000fc80000000800 */
[----:B------:R-:W-:-:S04]  /*9560*/  FFMA R0, R3, R0, -0.12148627638816833496 ;  /* 0xbdf8cdcc03007423 */ /* 0x000fc80000000000 */
[----:B------:R-:W-:-:S04]  /*9570*/  FFMA R0, R3, R0, 0.13980610668659210205 ;  /* 0x3e0f295503007423 */ /* 0x000fc80000000000 */
[----:B------:R-:W-:-:S04]  /*9580*/  FFMA R0, R3, R0, -0.16684235632419586182 ;  /* 0xbe2ad8b903007423 */ /* 0x000fc80000000000 */
[----:B------:R-:W-:-:S04]  /*9590*/  FFMA R0, R3, R0, 0.20012299716472625732 ;  /* 0x3e4ced0b03007423 */ /* 0x000fc80000000000 */
[----:B------:R-:W-:-:S04]  /*95a0*/  FFMA R0, R3, R0, -0.24999669194221496582 ;  /* 0xbe7fff2203007423 */ /* 0x000fc80000000000 */
[----:B------:R-:W-:-:S04]  /*95b0*/  FFMA R0, R3, R0, 0.33333182334899902344 ;  /* 0x3eaaaa7803007423 */ /* 0x000fc80000000000 */
[----:B------:R-:W-:-:S04]  /*95c0*/  FFMA R0, R3, R0, -0.5 ;  /* 0xbf00000003007423 */ /* 0x000fc80000000000 */
[----:B------:R-:W-:-:S04]  /*95d0*/  FMUL R0, R3, R0 ;  /* 0x0000000003007220 */ /* 0x000fc80000400000 */
[----:B------:R-:W-:Y:S01]  /*95e0*/  FFMA R5, R3, R0, R3 ;  /* 0x0000000003057223 */ /* 0x000fe20000000003 */
[----:B------:R-:W-:-:S03]  /*95f0*/  MOV R3, 0x7f800000 ;  /* 0x7f80000000037802 */ /* 0x000fc60000000f00 */
[----:B------:R-:W-:Y:S02]  /*9600*/  FFMA R4, R4, 0.69314718246459960938, R5 ;  /* 0x3f31721804047823 */ /* 0x000fe40000000005 */
[----:B------:R-:W-:Y:S01]  /*9610*/  @P0 FFMA R4, R22, R3, +INF ;  /* 0x7f80000016040423 */ /* 0x000fe20000000003 */
[----:B------:R-:W-:-:S04]  /*9620*/  LEA R3, R35, R2, 0x8 ;  /* 0x0000000223037211 */ /* 0x000fc800078e40ff */
[----:B---3--:R-:W-:Y:S02]  /*9630*/  ISETP.GE.AND P0, PT, R3, UR4, PT ;  /* 0x0000000403007c0c */ /* 0x008fe4000bf06270 */
[----:B------:R-:W-:-:S05]  /*9640*/  FSEL R4, R4, -INF , P1 ;  /* 0xff80000004047808 */ /* 0x000fca0000800000 */
[----:B--2---:R-:W-:-:S06]  /*9650*/  FFMA R23, R23, UR5, R4 ;  /* 0x0000000517177c23 */ /* 0x004fcc0008000004 */
[----:B------:R-:W-:Y:S05]  /*9660*/  @P0 BRA `(.L_x_202) ;  /* 0x0000000000740947 */ /* 0x000fea0003800000 */
[----:B------:R-:W2:Y:S01]  /*9670*/  LDCU UR7, c[0x0][0x38c] ;  /* 0x00007180ff0777ac */ /* 0x000ea20008000800 */
[----:B------:R-:W-:Y:S01]  /*9680*/  HFMA2 R4, -RZ, RZ, 0, 0 ;  /* 0x00000000ff047431 */ /* 0x000fe200000001ff */
[----:B------:R-:W1:Y:S01]  /*9690*/  LDCU UR6, c[0x0][0x890] ;  /* 0x00011200ff0677ac */ /* 0x000e620008000800 */
[----:B------:R-:W3:Y:S01]  /*96a0*/  LDCU.64 UR4, c[0x0][0x888] ;  /* 0x00011100ff0477ac */ /* 0x000ee20008000a00 */
[----:B--2---:R-:W2:Y:S01]  /*96b0*/  I2F.U32.RP R6, UR7 ;  /* 0x0000000700067d06 */ /* 0x004ea20008209000 */
[----:B------:R-:W-:Y:S01]  /*96c0*/  ISETP.NE.U32.AND P0, PT, RZ, UR7, PT ;  /* 0x00000007ff007c0c */ /* 0x000fe2000bf05070 */
[----:B-1----:R-:W-:-:S06]  /*96d0*/  IMAD R3, R32, UR6, R3 ;  /* 0x0000000620037c24 */ /* 0x002fcc000f8e0203 */
[----:B--2---:R-:W1:Y:S02]  /*96e0*/  MUFU.RCP R5, R6 ;  /* 0x0000000600057308 */ /* 0x004e640000001000 */
[----:B-1----:R-:W-:-:S06]  /*96f0*/  IADD3 R5, PT, PT, R5, 0xffffffe, RZ ;  /* 0x0ffffffe05057810 */ /* 0x002fcc0007ffe0ff */
[----:B------:R-:W1:Y:S02]  /*9700*/  F2I.FTZ.U32.TRUNC.NTZ R5, R5 ;  /* 0x0000000500057305 */ /* 0x000e64000021f000 */
[----:B-1----:R-:W-:-:S05]  /*9710*/  IADD3 R0, PT, PT, RZ, -R5, RZ ;  /* 0x80000005ff007210 */ /* 0x002fca0007ffe0ff */
[----:B------:R-:W-:-:S04]  /*9720*/  IMAD R7, R0, UR7, RZ ;  /* 0x0000000700077c24 */ /* 0x000fc8000f8e02ff */
[----:B------:R-:W-:Y:S02]  /*9730*/  IMAD.HI.U32 R0, R5, R7, R4 ;  /* 0x0000000705007227 */ /* 0x000fe400078e0004 */
[----:B------:R-:W1:Y:S04]  /*9740*/  LDC.64 R6, c[0x0][0x880] ;  /* 0x00022000ff067b82 */ /* 0x000e680000000a00 */
[----:B------:R-:W-:-:S05]  /*9750*/  IMAD.HI.U32 R0, R0, R33, RZ ;  /* 0x0000002100007227 */ /* 0x000fca00078e00ff */
[----:B------:R-:W-:-:S05]  /*9760*/  IADD3 R4, PT, PT, -R0, RZ, RZ ;  /* 0x000000ff00047210 */ /* 0x000fca0007ffe1ff */
[----:B------:R-:W-:-:S05]  /*9770*/  IMAD R4, R4, UR7, R33 ;  /* 0x0000000704047c24 */ /* 0x000fca000f8e0221 */
[----:B------:R-:W-:-:S13]  /*9780*/  ISETP.GE.U32.AND P2, PT, R4, UR7, PT ;  /* 0x0000000704007c0c */ /* 0x000fda000bf46070 */
[----:B------:R-:W-:Y:S02]  /*9790*/  @P2 IADD3 R4, PT, PT, R4, -UR7, RZ ;  /* 0x8000000704042c10 */ /* 0x000fe4000fffe0ff */
[----:B------:R-:W-:Y:S02]  /*97a0*/  @P2 IADD3 R0, PT, PT, R0, 0x1, RZ ;  /* 0x0000000100002810 */ /* 0x000fe40007ffe0ff */
[----:B------:R-:W-:-:S13]  /*97b0*/  ISETP.GE.U32.AND P1, PT, R4, UR7, PT ;  /* 0x0000000704007c0c */ /* 0x000fda000bf26070 */
[----:B------:R-:W-:Y:S02]  /*97c0*/  @P1 IADD3 R0, PT, PT, R0, 0x1, RZ ;  /* 0x0000000100001810 */ /* 0x000fe40007ffe0ff */
[----:B------:R-:W-:-:S04]  /*97d0*/  @!P0 LOP3.LUT R0, RZ, UR7, RZ, 0x33, !PT ;  /* 0x00000007ff008c12 */ /* 0x000fc8000f8e33ff */
[C---:B------:R-:W-:Y:S01]  /*97e0*/  IADD3 R4, PT, PT, -R0.reuse, RZ, RZ ;  /* 0x000000ff00047210 */ /* 0x040fe20007ffe1ff */
[----:B---3--:R-:W-:-:S04]  /*97f0*/  IMAD R3, R0, UR5, R3 ;  /* 0x0000000500037c24 */ /* 0x008fc8000f8e0203 */
[----:B------:R-:W-:-:S04]  /*9800*/  IMAD R4, R4, UR7, R33 ;  /* 0x0000000704047c24 */ /* 0x000fc8000f8e0221 */
[----:B------:R-:W-:-:S04]  /*9810*/  IMAD R3, R4, UR4, R3 ;  /* 0x0000000404037c24 */ /* 0x000fc8000f8e0203 */
[----:B-1----:R-:W-:-:S05]  /*9820*/  IMAD.WIDE.U32 R6, R3, 0x4, R6 ;  /* 0x0000000403067825 */ /* 0x002fca00078e0006 */
[----:B------:R2:W-:Y:S02]  /*9830*/  STG.E desc[UR48][R6.64], R23 ;  /* 0x0000001706007986 */ /* 0x0005e4000c101930 */
.L_x_202:
[----:B------:R-:W-:Y:S05]  /*9840*/  BSYNC.RECONVERGENT B0 ;  /* 0x0000000000007941 */ /* 0x000fea0003800200 */
.L_x_201:
[----:B------:R-:W-:Y:S01]  /*9850*/  UISETP.NE.AND UP0, UPT, UR38, URZ, UPT ;  /* 0x000000ff2600728c */ /* 0x000fe2000bf05270 */
[----:B------:R-:W-:-:S08]  /*9860*/  NOP ;  /* 0x0000000000007918 */ /* 0x000fd00000000000 */
[----:B------:R-:W-:Y:S05]  /*9870*/  BRA.U UP0, `(.L_x_203) ;  /* 0x0000000100087547 */ /* 0x000fea000b800000 */
[----:B------:R-:W-:Y:S05]  /*9880*/  BPT.TRAP 0x1 ;  /* 0x000000040000795c */ /* 0x000fea0000300000 */
[----:B------:R-:W-:Y:S05]  /*9890*/  BPT.TRAP 0x1 ;  /* 0x000000040000795c */ /* 0x000fea0000300000 */
.L_x_203:
[----:B------:R-:W-:Y:S01]  /*98a0*/  IADD3 R0, PT, PT, R26, 0xa0a0, RZ ;  /* 0x0000a0a01a007810 */ /* 0x000fe20007ffe0ff */
[----:B------:R-:W-:-:S03]  /*98b0*/  UISETP.NE.AND UP0, UPT, UR38, URZ, UPT ;  /* 0x000000ff2600728c */ /* 0x000fc6000bf05270 */
[----:B------:R-:W-:-:S04]  /*98c0*/  PRMT R0, R27, 0x654, R0 ;  /* 0x000006541b007816 */ /* 0x000fc80000000000 */
[----:B-1----:R1:W-:Y:S02]  /*98d0*/  SYNCS.ARRIVE.TRANS64.RED.A1T0 RZ, [R0+URZ], RZ ;  /* 0x000000ff00ff79a7 */ /* 0x0023e400081004ff */
[----:B------:R-:W-:Y:S05]  /*98e0*/  BRA.U UP0, `(.L_x_204) ;  /* 0x0000000100047547 */ /* 0x000fea000b800000 */
[----:B------:R-:W-:Y:S05]  /*98f0*/  BPT.TRAP 0x1 ;  /* 0x000000040000795c */ /* 0x000fea0000300000 */
.L_x_204:
[----:B------:R3:W-:Y:S01]  /*9900*/  SYNCS.ARRIVE.TRANS64.A1T0 RZ, [R26+URZ+0xa0b0], RZ ;  /* 0x00a0b0ff1aff79a7 */ /* 0x0007e200081000ff */
[----:B------:R-:W-:-:S09]  /*9910*/  UISETP.NE.AND UP0, UPT, UR36, URZ, UPT ;  /* 0x000000ff2400728c */ /* 0x000fd2000bf05270 */
[----:B------:R-:W-:Y:S05]  /*9920*/  BRA.U !UP0, `(.L_x_205) ;  /* 0x0000000108047547 */ /* 0x000fea000b800000 */
[----:B------:R-:W-:Y:S05]  /*9930*/  BPT.TRAP 0x1 ;  /* 0x000000040000795c */ /* 0x000fea0000300000 */
.L_x_205:
[----:B------:R-:W-:Y:S01]  /*9940*/  IMAD.U32 R3, RZ, RZ, UR43 ;  /* 0x0000002bff037e24 */ /* 0x000fe2000f8e00ff */
[----:B-1----:R-:W-:-:S04]  /*9950*/  SHF.R.U32.HI R0, RZ, 0x15, R57 ;  /* 0x00000015ff007819 */ /* 0x002fc80000011639 */
[----:B------:R-:W-:Y:S02]  /*9960*/  SHF.L.U32 R3, R3, 0x1f, RZ ;  /* 0x0000001f03037819 */ /* 0x000fe400000006ff */
[----:B------:R-:W-:Y:S02]  /*9970*/  ISETP.NE.AND P0, PT, R29, R0, PT ;  /* 0x000000001d00720c */ /* 0x000fe40003f05270 */
[----:B------:R-:W1:Y:S02]  /*9980*/  SYNCS.PHASECHK.TRANS64.TRYWAIT P1, [R26+URZ+0xa080], R3 ;  /* 0x00a080031a0075a7 */ /* 0x000e6400080211ff */
[----:B-1----:R-:W-:Y:S09]  /*9990*/  @!P1 BRA `(.L_x_206) ;  /* 0x0000008800749947 */ /* 0x002ff20003800000 */
.L_x_378:
[----:B------:R-:W-:Y:S05]  /*99a0*/  @!P0 BRA `(.L_x_207) ;  /* 0x0000000000408947 */ /* 0x000fea0003800000 */
[----:B------:R-:W-:Y:S01]  /*99b0*/  MOV R14, 0x8 ;  /* 0x00000008000e7802 */ /* 0x000fe20000000f00 */
[----:B------:R-:W1:Y:S01]  /*99c0*/  LDCU.64 UR8, c[0x4][0xb0] ;  /* 0x01001600ff0877ac */ /* 0x000e620008000a00 */
[----:B------:R-:W-:Y:S02]  /*99d0*/  HFMA2 R12, -RZ, RZ, 0, 5.9604644775390625e-08 ;  /* 0x00000001ff0c7431 */ /* 0x000fe400000001ff */
[----:B--2---:R-:W-:Y:S01]  /*99e0*/  IMAD.MOV.U32 R8, RZ, RZ, 0x192 ;  /* 0x00000192ff087424 */ /* 0x004fe200078e00ff */
[----:B------:R-:W2:Y:S01]  /*99f0*/  LDCU.64 UR6, c[0x4][0xb8] ;  /* 0x01001700ff0677ac */ /* 0x000ea20008000a00 */
[----:B------:R-:W3:Y:S01]  /*9a00*/  LDC.64 R14, c[0x4][R14] ;  /* 0x010000000e0e7b82 */ /* 0x000ee20000000a00 */
[----:B------:R-:W-:Y:S01]  /*9a10*/  IMAD.MOV.U32 R13, RZ, RZ, RZ ;  /* 0x000000ffff0d7224 */ /* 0x000fe200078e00ff */
[----:B------:R-:W5:Y:S01]  /*9a20*/  LDCU.64 UR4, c[0x4][0x28] ;  /* 0x01000500ff0477ac */ /* 0x000f620008000a00 */
[----:B-1----:R-:W-:Y:S01]  /*9a30*/  IMAD.U32 R4, RZ, RZ, UR8 ;  /* 0x00000008ff047e24 */ /* 0x002fe2000f8e00ff */
[----:B------:R-:W-:Y:S01]  /*9a40*/  MOV R5, UR9 ;  /* 0x0000000900057c02 */ /* 0x000fe20008000f00 */
[----:B--2---:R-:W-:Y:S01]  /*9a50*/  IMAD.U32 R6, RZ, RZ, UR6 ;  /* 0x00000006ff067e24 */ /* 0x004fe2000f8e00ff */
[----:B------:R-:W-:Y:S01]  /*9a60*/  MOV R7, UR7 ;  /* 0x0000000700077c02 */ /* 0x000fe20008000f00 */
[----:B-----5:R-:W-:Y:S01]  /*9a70*/  IMAD.U32 R10, RZ, RZ, UR4 ;  /* 0x00000004ff0a7e24 */ /* 0x020fe2000f8e00ff */
[----:B------:R-:W-:-:S02]  /*9a80*/  MOV R11, UR5 ;  /* 0x00000005000b7c02 */ /* 0x000fc40008000f00 */
[----:B------:R-:W-:-:S07]  /*9a90*/  LEPC R20, `(.L_x_207) ;  /* 0x000000001014794e */ /* 0x000fce0000000000 */
[----:B---34-:R-:W-:Y:S05]  /*9aa0*/  CALL.ABS.NOINC R14 ;  /* 0x000000000e007343 */ /* 0x018fea0003c00000 */
.L_x_207:
[----:B------:R-:W-:Y:S05]  /*9ab0*/  WARPSYNC.ALL ;  /* 0x0000000000007948 */ /* 0x000fea0003800000 */
[----:B------:R-:W-:Y:S01]  /*9ac0*/  R2UR UR4, R57 ;  /* 0x00000000390472ca */ /* 0x000fe200000e0000 */
[----:B------:R-:W-:-:S12]  /*9ad0*/  UISETP.NE.AND UP0, UPT, UR36, URZ, UPT ;  /* 0x000000ff2400728c */ /* 0x000fd8000bf05270 */
[----:B--2---:R-:W1:Y:S02]  /*9ae0*/  LDTM.x2 R22, tmem[UR4] ;  /* 0x00000004001679ee */ /* 0x004e6400080c0000 */
[----:B-1----:R-:W-:Y:S05]  /*9af0*/  BRA.U !UP0, `(.L_x_208) ;  /* 0x0000000108047547 */ /* 0x002fea000b800000 */
[----:B------:R-:W-:Y:S05]  /*9b00*/  BPT.TRAP 0x1 ;  /* 0x000000040000795c */ /* 0x000fea0000300000 */
.L_x_208:
[----:B------:R-:W-:Y:S01]  /*9b10*/  PRMT R34, R27, 0x654, R34 ;  /* 0x000006541b227816 */ /* 0x000fe20000000022 */
[----:B------:R-:W-:-:S03]  /*9b20*/  UISETP.NE.AND UP0, UPT, UR38, URZ, UPT ;  /* 0x000000ff2600728c */ /* 0x000fc6000bf05270 */
[----:B------:R1:W-:Y:S06]  /*9b30*/  SYNCS.ARRIVE.TRANS64.RED.A1T0 RZ, [R34+URZ], RZ ;  /* 0x000000ff22ff79a7 */ /* 0x0003ec00081004ff */
[----:B------:R-:W-:Y:S05]  /*9b40*/  BRA.U UP0, `(.L_x_209) ;  /* 0x0000000100047547 */ /* 0x000fea000b800000 */
[----:B------:R-:W-:Y:S05]  /*9b50*/  BPT.TRAP 0x1 ;  /* 0x000000040000795c */ /* 0x000fea0000300000 */
.L_x_209:
[----:B------:R-:W-:-:S04]  /*9b60*/  MOV R0, UR44 ;  /* 0x0000002c00007c02 */ /* 0x000fc80008000f00 */
[----:B------:R-:W-:-:S04]  /*9b70*/  SHF.L.U32 R3, R0, 0x1f, RZ ;  /* 0x0000001f00037819 */ /* 0x000fc800000006ff */
[----:B------:R-:W2:Y:S02]  /*9b80*/  SYNCS.PHASECHK.TRANS64.TRYWAIT P0, [R26+URZ+0xa098], R3 ;  /* 0x00a098031a0075a7 */ /* 0x000ea400080011ff */
[----:B--2---:R-:W-:Y:S05]  /*9b90*/  @!P0 BRA `(.L_x_210) ;  /* 0x0000008800088947 */ /* 0x004fea0003800000 */
.L_x_379:
[----:B------:R-:W-:-:S09]  /*9ba0*/  UISETP.NE.AND UP0, UPT, UR38, URZ, UPT ;  /* 0x000000ff2600728c */ /* 0x000fd2000bf05270 */
[----:B------:R-:W-:Y:S05]  /*9bb0*/  BRA.U UP0, `(.L_x_211) ;  /* 0x0000000100047547 */ /* 0x000fea000b800000 */
[----:B------:R-:W-:Y:S05]  /*9bc0*/  BPT.TRAP 0x1 ;  /* 0x000000040000795c */ /* 0x000fea0000300000 */
.L_x_211:
[----:B--2---:R-:W-:Y:S01]  /*9bd0*/  MOV R3, 0x1 ;  /* 0x0000000100037802 */ /* 0x004fe20000000f00 */
[----:B------:R2:W1:Y:S03]  /*9be0*/  MUFU.RCP R5, R22 ;  /* 0x0000001600057308 */ /* 0x0004660000001000 */
[----:B------:R-:W-:-:S04]  /*9bf0*/  SHF.L.U32 R3, R3, 0x1f, RZ ;  /* 0x0000001f03037819 */ /* 0x000fc800000006ff */
[----:B------:R-:W5:Y:S02]  /*9c00*/  SYNCS.PHASECHK.TRANS64.TRYWAIT P0, [R26+URZ+0xa0c8], R3 ;  /* 0x00a0c8031a0075a7 */ /* 0x000f6400080011ff */
[----:B-12--5:R-:W-:Y:S05]  /*9c10*/  @!P0 BRA `(.L_x_212) ;  /* 0x0000008400fc8947 */ /* 0x026fea0003800000 */
.L_x_380:
[----:B------:R-:W1:Y:S01]  /*9c20*/  LDCU UR4, c[0x0][0x708] ;  /* 0x0000e100ff0477ac */ /* 0x000e620008000800 */
[----:B------:R-:W-:Y:S01]  /*9c30*/  FFMA R34, -R22, R5, 1 ;  /* 0x3f80000016227423 */ /* 0x000fe20000000105 */
[----:B------:R-:W-:Y:S03]  /*9c40*/  BSSY.RECONVERGENT B2, `(.L_x_213) ;  /* 0x000000b000027945 */ /* 0x000fe60003800200 */
[----:B------:R-:W-:Y:S01]  /*9c50*/  FFMA R34, R5, R34, R5 ;  /* 0x0000002205227223 */ /* 0x000fe20000000005 */
[----:B-1----:R-:W-:-:S03]  /*9c60*/  MOV R3, UR4 ;  /* 0x0000000400037c02 */ /* 0x002fc60008000f00 */
[----:B------:R-:W-:Y:S01]  /*9c70*/  FFMA R5, R34, UR4, RZ ;  /* 0x0000000422057c23 */ /* 0x000fe200080000ff */
[----:B------:R-:W1:Y:S03]  /*9c80*/  FCHK P0, R3, R22 ;  /* 0x0000001603007302 */ /* 0x000e660000000000 */
[----:B------:R-:W-:-:S04]  /*9c90*/  FFMA R0, -R22, R5, UR4 ;  /* 0x0000000416007e23 */ /* 0x000fc80008000105 */
[----:B------:R-:W-:Y:S01]  /*9ca0*/  FFMA R34, R34, R0, R5 ;  /* 0x0000000022227223 */ /* 0x000fe20000000005 */
[----:B-1----:R-:W-:Y:S05]  /*9cb0*/  @!P0 BRA `(.L_x_214) ;  /* 0x00000000000c8947 */ /* 0x002fea0003800000 */
[----:B------:R-:W-:Y:S02]  /*9cc0*/  MOV R4, 0x9ce0 ;  /* 0x00009ce000047802 */ /* 0x000fe40000000f00 */
[----:B---34-:R-:W-:Y:S05]  /*9cd0*/  CALL.REL.NOINC `($__internal_3_$__cuda_sm3x_div_rn_noftz_f32_slowpath) ;  /* 0x0000009000147944 */ /* 0x018fea0003c00000 */
[----:B------:R-:W-:Y:S02]  /*9ce0*/  MOV R34, R0 ;  /* 0x0000000000227202 */ /* 0x000fe40000000f00 */
.L_x_214:
[----:B------:R-:W-:Y:S05]  /*9cf0*/  BSYNC.RECONVERGENT B2 ;  /* 0x0000000000027941 */ /* 0x000fea0003800200 */
.L_x_213:
[----:B------:R-:W-:-:S05]  /*9d00*/  VIADD R0, R56, 0x180 ;  /* 0x0000018038007836 */ /* 0x000fca0000000000 */
[----:B------:R-:W-:-:S04]  /*9d10*/  SHF.R.U32.HI R0, RZ, 0x15, R0 ;  /* 0x00000015ff007819 */ /* 0x000fc80000011600 */
[----:B------:R-:W-:-:S13]  /*9d20*/  ISETP.NE.AND P0, PT, R29, R0, PT ;  /* 0x000000001d00720c */ /* 0x000fda0003f05270 */
[----:B------:R-:W-:Y:S05]  /*9d30*/  @!P0 BRA `(.L_x_215) ;  /* 0x0000000000408947 */ /* 0x000fea0003800000 */
[----:B------:R-:W-:Y:S01]  /*9d40*/  MOV R14, 0x8 ;  /* 0x00000008000e7802 */ /* 0x000fe20000000f00 */
[----:B------:R-:W1:Y:S01]  /*9d50*/  LDCU.64 UR8, c[0x4][0xb0] ;  /* 0x01001600ff0877ac */ /* 0x000e620008000a00 */
[----:B------:R-:W-:Y:S02]  /*9d60*/  HFMA2 R12, -RZ, RZ, 0, 5.9604644775390625e-08 ;  /* 0x00000001ff0c7431 */ /* 0x000fe400000001ff */
[----:B------:R-:W-:Y:S01]  /*9d70*/  IMAD.MOV.U32 R8, RZ, RZ, 0x192 ;  /* 0x00000192ff087424 */ /* 0x000fe200078e00ff */
        /* <DEDUP_REMOVED lines=12> */
.L_x_215:
[----:B------:R-:W-:Y:S05]  /*9e40*/  WARPSYNC.ALL ;  /* 0x0000000000007948 */ /* 0x000fea0003800000 */
[----:B------:R-:W-:Y:S02]  /*9e50*/  R2UR UR4, R56 ;  /* 0x00000000380472ca */ /* 0x000fe400000e0000 */
[C---:B------:R-:W-:Y:S02]  /*9e60*/  IADD3 R38, P0, PT, R28.reuse, 0x2010, RZ ;  /* 0x000020101c267810 */ /* 0x040fe40007f1e0ff */
[----:B------:R-:W-:-:S03]  /*9e70*/  IADD3 R3, P1, PT, R28, 0x2000, RZ ;  /* 0x000020001c037810 */ /* 0x000fc60007f3e0ff */
[--C-:B------:R-:W-:Y:S02]  /*9e80*/  IMAD.X R39, RZ, RZ, R31.reuse, P0 ;  /* 0x000000ffff277224 */ /* 0x100fe400000e061f */
[----:B------:R-:W-:-:S04]  /*9e90*/  IMAD.X R37, RZ, RZ, R31, P1 ;  /* 0x000000ffff257224 */ /* 0x000fc800008e061f */
[----:B------:R-:W1:Y:S01]  /*9ea0*/  LDTM.x16 R4, tmem[UR4+0x180] ;  /* 0x00018004000479ee */ /* 0x000e620008240000 */
[----:B------:R-:W-:-:S04]  /*9eb0*/  SHF.R.U64 R0, R3, 0x3, R37 ;  /* 0x0000000303007819 */ /* 0x000fc80000001225 */
[----:B----4-:R-:W-:Y:S01]  /*9ec0*/  LOP3.LUT R36, R3, 0x30, R0, 0x78, !PT ;  /* 0x0000003003247812 */ /* 0x010fe200078e7800 */
[----:B------:R-:W-:-:S05]  /*9ed0*/  VIADD R0, R56, 0x190 ;  /* 0x0000019038007836 */ /* 0x000fca0000000000 */
[----:B------:R-:W-:-:S04]  /*9ee0*/  SHF.R.U32.HI R0, RZ, 0x15, R0 ;  /* 0x00000015ff007819 */ /* 0x000fc80000011600 */
[----:B------:R-:W-:Y:S01]  /*9ef0*/  ISETP.NE.AND P0, PT, R29, R0, PT ;  /* 0x000000001d00720c */ /* 0x000fe20003f05270 */
[----:B-1----:R-:W-:Y:S01]  /*9f00*/  FMUL2 R20, R34.F32, R8.F32x2.HI_LO ;  /* 0x000000082214724a */ /* 0x002fe20000040000 */
[----:B------:R-:W-:Y:S01]  /*9f10*/  SHF.R.U64 R9, R38, 0x3, R39 ;  /* 0x0000000326097819 */ /* 0x000fe20000001227 */
[C---:B------:R-:W-:Y:S02]  /*9f20*/  FMUL2 R4, R34.reuse.F32, R4.F32x2.HI_LO ;  /* 0x000000042204724a */ /* 0x040fe40000040000 */
[----:B------:R-:W-:Y:S01]  /*9f30*/  FMUL2 R6, R34.F32, R6.F32x2.HI_LO ;  /* 0x000000062206724a */ /* 0x000fe20000040000 */
        /* <DEDUP_REMOVED lines=10> */
[----:B------:R-:W-:-:S02]  /*9fe0*/  F2FP.F16.F32.PACK_AB R4, R13, R12 ;  /* 0x0000000c0d04723e */ /* 0x000fc400000000ff */
[----:B------:R-:W-:Y:S01]  /*9ff0*/  F2FP.F16.F32.PACK_AB R5, R15, R14 ;  /* 0x0000000e0f05723e */ /* 0x000fe200000000ff */
[----:B------:R1:W-:Y:S01]  /*a000*/  ST.E.128 desc[UR48][R36.64], R8 ;  /* 0x0000000824007985 */ /* 0x0003e2000c101d30 */
[----:B------:R-:W-:Y:S02]  /*a010*/  F2FP.F16.F32.PACK_AB R6, R17, R16 ;  /* 0x000000101106723e */ /* 0x000fe400000000ff */
[----:B------:R-:W-:-:S05]  /*a020*/  F2FP.F16.F32.PACK_AB R7, R19, R18 ;  /* 0x000000121307723e */ /* 0x000fca00000000ff */
[----:B------:R1:W-:Y:S01]  /*a030*/  ST.E.128 desc[UR48][R38.64], R4 ;  /* 0x0000000426007985 */ /* 0x0003e2000c101d30 */
[----:B------:R-:W-:Y:S05]  /*a040*/  @!P0 BRA `(.L_x_216) ;  /* 0x0000000000408947 */ /* 0x000fea0003800000 */
[----:B------:R-:W-:Y:S01]  /*a050*/  MOV R14, 0x8 ;  /* 0x00000008000e7802 */ /* 0x000fe20000000f00 */
[----:B------:R-:W2:Y:S01]  /*a060*/  LDCU.64 UR8, c[0x4][0xb0] ;  /* 0x01001600ff0877ac */ /* 0x000ea20008000a00 */
[----:B------:R-:W-:Y:S02]  /*a070*/  HFMA2 R12, -RZ, RZ, 0, 5.9604644775390625e-08 ;  /* 0x00000001ff0c7431 */ /* 0x000fe400000001ff */
[----:B-1----:R-:W-:Y:S01]  /*a080*/  IMAD.MOV.U32 R8, RZ, RZ, 0x192 ;  /* 0x00000192ff087424 */ /* 0x002fe200078e00ff */
[----:B------:R-:W1:Y:S01]  /*a090*/  LDCU.64 UR6, c[0x4][0xb8] ;  /* 0x01001700ff0677ac */ /* 0x000e620008000a00 */
[----:B------:R-:W4:Y:S01]  /*a0a0*/  LDC.64 R14, c[0x4][R14] ;  /* 0x010000000e0e7b82 */ /* 0x000f220000000a00 */
[----:B------:R-:W-:Y:S01]  /*a0b0*/  IMAD.MOV.U32 R13, RZ, RZ, RZ ;  /* 0x000000ffff0d7224 */ /* 0x000fe200078e00ff */
[----:B------:R-:W5:Y:S01]  /*a0c0*/  LDCU.64 UR4, c[0x4][0x40] ;  /* 0x01000800ff0477ac */ /* 0x000f620008000a00 */
[----:B--2---:R-:W-:Y:S01]  /*a0d0*/  IMAD.U32 R4, RZ, RZ, UR8 ;  /* 0x00000008ff047e24 */ /* 0x004fe2000f8e00ff */
[----:B------:R-:W-:Y:S01]  /*a0e0*/  MOV R5, UR9 ;  /* 0x0000000900057c02 */ /* 0x000fe20008000f00 */
[----:B-1----:R-:W-:Y:S01]  /*a0f0*/  IMAD.U32 R6, RZ, RZ, UR6 ;  /* 0x00000006ff067e24 */ /* 0x002fe2000f8e00ff */
[----:B------:R-:W-:Y:S01]  /*a100*/  MOV R7, UR7 ;  /* 0x0000000700077c02 */ /* 0x000fe20008000f00 */
[----:B-----5:R-:W-:Y:S01]  /*a110*/  IMAD.U32 R10, RZ, RZ, UR4 ;  /* 0x00000004ff0a7e24 */ /* 0x020fe2000f8e00ff */
[----:B------:R-:W-:-:S02]  /*a120*/  MOV R11, UR5 ;  /* 0x00000005000b7c02 */ /* 0x000fc40008000f00 */
[----:B------:R-:W-:-:S07]  /*a130*/  LEPC R20, `(.L_x_216) ;  /* 0x000000001014794e */ /* 0x000fce0000000000 */
[----:B---34-:R-:W-:Y:S05]  /*a140*/  CALL.ABS.NOINC R14 ;  /* 0x000000000e007343 */ /* 0x018fea0003c00000 */
.L_x_216:
[----:B------:R-:W2:Y:S01]  /*a150*/  LDCU.64 UR4, c[0x0][0x880] ;  /* 0x00011000ff0477ac */ /* 0x000ea20008000a00 */
[C---:B------:R-:W-:Y:S02]  /*a160*/  IADD3 R3, P2, PT, R28.reuse, 0x2020, RZ ;  /* 0x000020201c037810 */ /* 0x040fe40007f5e0ff */
[----:B------:R-:W-:-:S03]  /*a170*/  IADD3 R30, P1, PT, R28, 0x2030, RZ ;  /* 0x000020301c1e7810 */ /* 0x000fc60007f3e0ff */
[--C-:B------:R-:W-:Y:S02]  /*a180*/  IMAD.X R29, RZ, RZ, R31.reuse, P2 ;  /* 0x000000ffff1d7224 */ /* 0x100fe400010e061f */
[----:B------:R-:W-:-:S03]  /*a190*/  IMAD.X R31, RZ, RZ, R31, P1 ;  /* 0x000000ffff1f7224 */ /* 0x000fc600008e061f */
[----:B------:R-:W-:-:S04]  /*a1a0*/  SHF.R.U64 R0, R3, 0x3, R29 ;  /* 0x0000000303007819 */ /* 0x000fc8000000121d */
[----:B------:R-:W-:Y:S02]  /*a1b0*/  LOP3.LUT R28, R3, 0x30, R0, 0x78, !PT ;  /* 0x00000030031c7812 */ /* 0x000fe400078e7800 */
[----:B--2---:R-:W-:-:S04]  /*a1c0*/  ISETP.NE.U32.AND P0, PT, RZ, UR4, PT ;  /* 0x00000004ff007c0c */ /* 0x004fc8000bf05070 */
[----:B------:R-:W-:Y:S01]  /*a1d0*/  ISETP.NE.AND.EX P0, PT, RZ, UR5, PT, P0 ;  /* 0x00000005ff007c0c */ /* 0x000fe2000bf05300 */
[----:B------:R-:W-:Y:S05]  /*a1e0*/  WARPSYNC.ALL ;  /* 0x0000000000007948 */ /* 0x000fea0003800000 */
[----:B------:R-:W-:-:S13]  /*a1f0*/  R2UR UR4, R56 ;  /* 0x00000000380472ca */ /* 0x000fda00000e0000 */
[----:B-1----:R-:W1:Y:S02]  /*a200*/  LDTM.x16 R4, tmem[UR4+0x190] ;  /* 0x00019004000479ee */ /* 0x002e640008240000 */
        /* <DEDUP_REMOVED lines=20> */
[----:B------:R-:W-:Y:S01]  /*a350*/  @!PT LDS RZ, [RZ] ;  /* 0x00000000fffff984 */ /* 0x000fe20000000800 */
[----:B------:R-:W-:Y:S01]  /*a360*/  @!PT LDS RZ, [RZ] ;  /* 0x00000000fffff984 */ /* 0x000fe20000000800 */
[----:B------:R-:W-:Y:S01]  /*a370*/  @!PT LDS RZ, [RZ] ;  /* 0x00000000fffff984 */ /* 0x000fe20000000800 */
[----:B------:R-:W-:Y:S01]  /*a380*/  @!PT LDS RZ, [RZ] ;  /* 0x00000000fffff984 */ /* 0x000fe20000000800 */
[----:B------:R2:W-:Y:S06]  /*a390*/  MEMBAR.ALL.CTA ;  /* 0x0000000000007992 */ /* 0x0005ec0000008000 */
[----:B--2---:R-:W2:Y:S01]  /*a3a0*/  FENCE.VIEW.ASYNC.S ;  /* 0x00000000000073c6 */ /* 0x004ea20000000000 */
[----:B------:R-:W-:Y:S05]  /*a3b0*/  @!P0 BRA `(.L_x_217) ;  /* 0x0000000400008947 */ /* 0x000fea0003800000 */
[----:B------:R-:W-:Y:S01]  /*a3c0*/  FSETP.GEU.AND P0, PT, R22, 1.175494350822287508e-38, PT ;  /* 0x008000001600780b */ /* 0x000fe20003f0e000 */
[----:B------:R-:W4:Y:S01]  /*a3d0*/  LDCU UR4, c[0x0][0x380] ;  /* 0x00007000ff0477ac */ /* 0x000f220008000800 */
[----:B------:R-:W-:Y:S01]  /*a3e0*/  MOV R0, 0x3e055027 ;  /* 0x3e05502700007802 */ /* 0x000fe20000000f00 */
[----:B------:R-:W-:Y:S01]  /*a3f0*/  BSSY.RECONVERGENT B0, `(.L_x_217) ;  /* 0x000003c000007945 */ /* 0x000fe20003800200 */
[----:B-1----:R-:W-:Y:S01]  /*a400*/  FSEL R5, RZ, -23, P0 ;  /* 0xc1b80000ff057808 */ /* 0x002fe20000000000 */
[----:B------:R-:W1:Y:S01]  /*a410*/  LDCU UR5, c[0x0][0x700] ;  /* 0x0000e000ff0577ac */ /* 0x000e620008000800 */
[----:B------:R-:W-:-:S07]  /*a420*/  LEA R2, R35, R2, 0x8 ;  /* 0x0000000223027211 */ /* 0x000fce00078e40ff */
        /* <DEDUP_REMOVED lines=22> */
[----:B------:R-:W-:-:S04]  /*a590*/  IADD3 R3, PT, PT, R2, 0x80, RZ ;  /* 0x0000008002037810 */ /* 0x000fc80007ffe0ff */
[----:B----4-:R-:W-:Y:S02]  /*a5a0*/  ISETP.GE.AND P0, PT, R3, UR4, PT ;  /* 0x0000000403007c0c */ /* 0x010fe4000bf06270 */
[----:B------:R-:W-:-:S05]  /*a5b0*/  FSEL R4, R4, -INF , P1 ;  /* 0xff80000004047808 */ /* 0x000fca0000800000 */
[----:B-1----:R-:W-:-:S06]  /*a5c0*/  FFMA R23, R23, UR5, R4 ;  /* 0x0000000517177c23 */ /* 0x002fcc0008000004 */
[----:B------:R-:W-:Y:S05]  /*a5d0*/  @P0 BRA `(.L_x_218) ;  /* 0x0000000000740947 */ /* 0x000fea0003800000 */
[----:B------:R-:W1:Y:S01]  /*a5e0*/  LDCU UR7, c[0x0][0x38c] ;  /* 0x00007180ff0777ac */ /* 0x000e620008000800 */
[----:B------:R-:W4:Y:S01]  /*a5f0*/  LDCU UR6, c[0x0][0x890] ;  /* 0x00011200ff0677ac */ /* 0x000f220008000800 */
[----:B------:R-:W5:Y:S01]  /*a600*/  LDCU.64 UR4, c[0x0][0x888] ;  /* 0x00011100ff0477ac */ /* 0x000f620008000a00 */
[----:B-1----:R-:W1:Y:S01]  /*a610*/  I2F.U32.RP R6, UR7 ;  /* 0x0000000700067d06 */ /* 0x002e620008209000 */
[----:B------:R-:W-:Y:S01]  /*a620*/  ISETP.NE.U32.AND P0, PT, RZ, UR7, PT ;  /* 0x00000007ff007c0c */ /* 0x000fe2000bf05070 */
[----:B----4-:R-:W-:-:S06]  /*a630*/  IMAD R3, R32, UR6, R3 ;  /* 0x0000000620037c24 */ /* 0x010fcc000f8e0203 */
[----:B-1----:R-:W1:Y:S02]  /*a640*/  MUFU.RCP R4, R6 ;  /* 0x0000000600047308 */ /* 0x002e640000001000 */
[----:B-1----:R-:W-:-:S06]  /*a650*/  IADD3 R4, PT, PT, R4, 0xffffffe, RZ ;  /* 0x0ffffffe04047810 */ /* 0x002fcc0007ffe0ff */
[----:B------:R1:W4:Y:S02]  /*a660*/  F2I.FTZ.U32.TRUNC.NTZ R5, R4 ;  /* 0x0000000400057305 */ /* 0x000324000021f000 */
[----:B-1----:R-:W-:Y:S01]  /*a670*/  HFMA2 R4, -RZ, RZ, 0, 0 ;  /* 0x00000000ff047431 */ /* 0x002fe200000001ff */
[----:B----4-:R-:W-:-:S05]  /*a680*/  IADD3 R0, PT, PT, RZ, -R5, RZ ;  /* 0x80000005ff007210 */ /* 0x010fca0007ffe0ff */
        /* <DEDUP_REMOVED lines=13> */
[----:B-----5:R-:W-:-:S04]  /*a760*/  IMAD R3, R0, UR5, R3 ;  /* 0x0000000500037c24 */ /* 0x020fc8000f8e0203 */
[----:B------:R-:W-:-:S04]  /*a770*/  IMAD R2, R2, UR7, R33 ;  /* 0x0000000702027c24 */ /* 0x000fc8000f8e0221 */
[----:B------:R-:W-:-:S04]  /*a780*/  IMAD R3, R2, UR4, R3 ;  /* 0x0000000402037c24 */ /* 0x000fc8000f8e0203 */
[----:B-1----:R-:W-:-:S05]  /*a790*/  IMAD.WIDE.U32 R4, R3, 0x4, R4 ;  /* 0x0000000403047825 */ /* 0x002fca00078e0004 */
[----:B------:R1:W-:Y:S02]  /*a7a0*/  STG.E desc[UR48][R4.64], R23 ;  /* 0x0000001704007986 */ /* 0x0003e4000c101930 */
.L_x_218:
[----:B------:R-:W-:Y:S05]  /*a7b0*/  BSYNC.RECONVERGENT B0 ;  /* 0x0000000000007941 */ /* 0x000fea0003800200 */
.L_x_217:
[----:B------:R-:W-:Y:S01]  /*a7c0*/  UISETP.NE.AND UP0, UPT, UR38, URZ, UPT ;  /* 0x000000ff2600728c */ /* 0x000fe2000bf05270 */
[----:B------:R-:W-:-:S08]  /*a7d0*/  NOP ;  /* 0x0000000000007918 */ /* 0x000fd00000000000 */
[----:B------:R-:W-:Y:S05]  /*a7e0*/  BRA.U UP0, `(.L_x_219) ;  /* 0x0000000100087547 */ /* 0x000fea000b800000 */
[----:B------:R-:W-:Y:S05]  /*a7f0*/  BPT.TRAP 0x1 ;  /* 0x000000040000795c */ /* 0x000fea0000300000 */
[----:B------:R-:W-:Y:S05]  /*a800*/  BPT.TRAP 0x1 ;  /* 0x000000040000795c */ /* 0x000fea0000300000 */
.L_x_219:
[----:B------:R-:W-:Y:S01]  /*a810*/  IADD3 R0, PT, PT, R26, 0xa0a8, RZ ;  /* 0x0000a0a81a007810 */ /* 0x000fe20007ffe0ff */
[----:B------:R-:W-:-:S03]  /*a820*/  UISETP.NE.AND UP0, UPT, UR38, URZ, UPT ;  /* 0x000000ff2600728c */ /* 0x000fc6000bf05270 */
[----:B------:R-:W-:-:S04]  /*a830*/  PRMT R0, R27, 0x654, R0 ;  /* 0x000006541b007816 */ /* 0x000fc80000000000 */
[----:B--2---:R2:W-:Y:S02]  /*a840*/  SYNCS.ARRIVE.TRANS64.RED.A1T0 RZ, [R0+URZ], RZ ;  /* 0x000000ff00ff79a7 */ /* 0x0045e400081004ff */
[----:B------:R-:W-:Y:S05]  /*a850*/  BRA.U UP0, `(.L_x_220) ;  /* 0x0000000100047547 */ /* 0x000fea000b800000 */
[----:B------:R-:W-:Y:S05]  /*a860*/  BPT.TRAP 0x1 ;  /* 0x000000040000795c */ /* 0x000fea0000300000 */
.L_x_220:
[----:B------:R-:W-:Y:S01]  /*a870*/  SYNCS.ARRIVE.TRANS64.A1T0 RZ, [R26+URZ+0xa0b8], RZ ;  /* 0x00a0b8ff1aff79a7 */ /* 0x000fe200081000ff */
[----:B------:R-:W-:Y:S05]  /*a880*/  EXIT ;  /* 0x000000000000794d */ /* 0x000fea0003800000 */
.L_x_27:
[----:B------:R-:W-:-:S08]  /*a890*/  NOP ;  /* 0x0000000000007918 */ /* 0x000fd00000000000 */
[----:B------:R-:W1:Y:S02]  /*a8a0*/  USETMAXREG.TRY_ALLOC.CTAPOOL UP0, 0xc0 ;  /* 0x000000c0000079c8 */ /* 0x000e640008000600 */
[----:B-1----:R-:W-:Y:S05]  /*a8b0*/  BRA.U !UP0, `(.L_x_27) ;  /* 0xfffffffd08f47547 */ /* 0x002fea000b83ffff */
[----:B------:R-:W1:Y:S01]  /*a8c0*/  S2UR UR8, SR_CTAID.X ;  /* 0x00000000000879c3 */ /* 0x000e620000002500 */
[----:B------:R-:W2:Y:S02]  /*a8d0*/  LDCU.64 UR4, c[0x0][0x380] ;  /* 0x00007000ff0477ac */ /* 0x000ea40008000a00 */
[----:B--2---:R-:W-:Y:S02]  /*a8e0*/  UISETP.NE.AND UP0, UPT, UR5, URZ, UPT ;  /* 0x000000ff0500728c */ /* 0x004fe4000bf05270 */
[----:B-1----:R-:W-:-:S04]  /*a8f0*/  USHF.L.U32 UR8, UR8, 0x8, URZ ;  /* 0x0000000808087899 */ /* 0x002fc800080006ff */
[----:B------:R-:W-:-:S06]  /*a900*/  UISETP.GE.U32.OR UP0, UPT, UR8, UR4, !UP0 ;  /* 0x000000040800728c */ /* 0x000fcc000c706470 */
[----:B------:R-:W-:-:S13]  /*a910*/  PLOP3.LUT P0, PT, PT, PT, UP0, 0x80, 0x8 ;  /* 0x000000000008781c */ /* 0x000fda0003f0f008 */
[----:B------:R-:W-:Y:S05]  /*a920*/  @P0 EXIT ;  /* 0x000000000000094d */ /* 0x000fea0003800000 */
[----:B------:R-:W-:-:S04]  /*a930*/  UISETP.NE.AND UP0, UPT, UR50, URZ, UPT ;  /* 0x000000ff3200728c */ /* 0x000fc8000bf05270 */
[----:B------:R-:W-:-:S04]  /*a940*/  USEL UR40, UR7, UR6, UP0 ;  /* 0x0000000607287287 */ /* 0x000fc80008000000 */
[----:B------:R-:W-:-:S04]  /*a950*/  ULOP3.LUT UR40, UR40, 0x1, URZ, 0xc0, !UPT ;  /* 0x0000000128287892 */ /* 0x000fc8000f8ec0ff */
[----:B------:R-:W-:-:S09]  /*a960*/  UISETP.NE.U32.AND UP0, UPT, UR40, 0x1, UPT ;  /* 0x000000012800788c */ /* 0x000fd2000bf05070 */
[----:B------:R-:W-:Y:S05]  /*a970*/  BRA.U !UP0, `(.L_x_221) ;  /* 0x0000000108047547 */ /* 0x000fea000b800000 */
[----:B------:R-:W-:Y:S05]  /*a980*/  BPT.TRAP 0x1 ;  /* 0x000000040000795c */ /* 0x000fea0000300000 */
.L_x_221:
[----:B------:R-:W1:Y:S01]  /*a990*/  S2UR UR46, SR_CgaCtaId ;  /* 0x00000000002e79c3 */ /* 0x000e620000008800 */
[----:B------:R-:W-:Y:S01]  /*a9a0*/  UISETP.NE.AND UP0, UPT, UR50, URZ, UPT ;  /* 0x000000ff3200728c */ /* 0x000fe2000bf05270 */
[----:B------:R-:W-:Y:S01]  /*a9b0*/  MOV R3, 0x1 ;  /* 0x0000000100037802 */ /* 0x000fe20000000f00 */
[----:B------:R-:W-:-:S03]  /*a9c0*/  UMOV UR4, 0x400 ;  /* 0x0000040000047882 */ /* 0x000fc60000000000 */
[----:B------:R-:W-:Y:S01]  /*a9d0*/  SHF.L.U32 R3, R3, 0x1f, RZ ;  /* 0x0000001f03037819 */ /* 0x000fe200000006ff */
[----:B-1----:R-:W-:-:S04]  /*a9e0*/  ULEA UR46, UR46, UR4, 0x18 ;  /* 0x000000042e2e7291 */ /* 0x002fc8000f8ec0ff */
[----:B------:R-:W-:Y:S02]  /*a9f0*/  UIADD3 UR4, UPT, UPT, UR46, 0xa078, URZ ;  /* 0x0000a0782e047890 */ /* 0x000fe4000fffe0ff */
[----:B------:R-:W-:-:S09]  /*aa00*/  @!UP0 UIADD3 UR4, UPT, UPT, UR46, 0xa088, URZ ;  /* 0x0000a0882e048890 */ /* 0x000fd2000fffe0ff */
[----:B------:R-:W1:Y:S02]  /*aa10*/  SYNCS.PHASECHK.TRANS64.TRYWAIT P0, [UR4], R3 ;  /* 0x00000003ff0075a7 */ /* 0x000e640008001104 */
[----:B-1----:R-:W-:Y:S05]  /*aa20*/  @!P0 BRA `(.L_x_222) ;  /* 0x00000078008c8947 */ /* 0x002fea0003800000 */
.L_x_382:
[----:B------:R-:W-:Y:S01]  /*aa30*/  UISETP.GE.AND UP0, UPT, UR5, 0x1, UPT ;  /* 0x000000010500788c */ /* 0x000fe2000bf06270 */
[----:B------:R-:W-:Y:S01]  /*aa40*/  UMOV UR48, 0x1 ;  /* 0x0000000100307882 */ /* 0x000fe20000000000 */
[----:B------:R-:W-:-:S07]  /*aa50*/  UMOV UR47, 0x1 ;  /* 0x00000001002f7882 */ /* 0x000fce0000000000 */
[----:B------:R-:W-:Y:S05]  /*aa60*/  BRA.U !UP0, `(.L_x_223) ;  /* 0x0000004508a07547 */ /* 0x000fea000b800000 */
[----:B------:R-:W-:Y:S01]  /*aa70*/  UIADD3 UR5, UPT, UPT, UR5, 0x7f, URZ ;  /* 0x0000007f05057890 */ /* 0x000fe2000fffe0ff */
[----:B------:R-:W-:Y:S01]  /*aa80*/  HFMA2 R16, -RZ, RZ, 0, 0 ;  /* 0x00000000ff107431 */ /* 0x000fe200000001ff */
[----:B------:R-:W-:Y:S01]  /*aa90*/  UIADD3 UR39, UPT, UPT, UR46, 0xa0d0, URZ ;  /* 0x0000a0d02e277890 */ /* 0x000fe2000fffe0ff */
[----:B------:R-:W-:Y:S01]  /*aaa0*/  MOV R156, 0xff800000 ;  /* 0xff800000009c7802 */ /* 0x000fe20000000f00 */
[----:B------:R-:W-:Y:S02]  /*aab0*/  USHF.R.S32.HI UR45, URZ, 0x1f, UR5 ;  /* 0x0000001fff2d7899 */ /* 0x000fe40008011405 */
[----:B------:R-:W-:Y:S02]  /*aac0*/  UIADD3 UR46, UPT, UPT, UR46, 0xa0d8, URZ ;  /* 0x0000a0d82e2e7890 */ /* 0x000fe4000fffe0ff */
[----:B------:R-:W-:Y:S02]  /*aad0*/  ULEA.HI UR45, UR45, UR5, URZ, 0x7 ;  /* 0x000000052d2d7291 */ /* 0x000fe4000f8f38ff */
[----:B------:R-:W-:Y:S01]  /*aae0*/  @!UP4 UIADD3 UR46, UPT, UPT, UR39, URZ, URZ ;  /* 0x000000ff272ec290 */ /* 0x000fe2000fffe0ff */
[----:B------:R-:W2:Y:S01]  /*aaf0*/  LDCU UR36, c[0x0][0x704] ;  /* 0x0000e080ff2477ac */ /* 0x000ea20008000800 */
[----:B------:R-:W-:-:S02]  /*ab00*/  ULEA UR39, UR49, UR39, 0x3 ;  /* 0x0000002731277291 */ /* 0x000fc4000f8e18ff */
[----:B------:R-:W-:Y:S01]  /*ab10*/  ULEA.HI.SX32 UR45, UR45, 0xffffffff, 0x19 ;  /* 0xffffffff2d2d7891 */ /* 0x000fe2000f8fcaff */
[----:B------:R-:W-:Y:S01]  /*ab20*/  UMOV UR44, URZ ;  /* 0x000000ff002c7c82 */ /* 0x000fe20008000000 */
[----:B------:R-:W-:Y:S01]  /*ab30*/  UMOV UR47, 0x1 ;  /* 0x00000001002f7882 */ /* 0x000fe20000000000 */
[----:B------:R-:W-:Y:S01]  /*ab40*/  UMOV UR48, 0x1 ;  /* 0x0000000100307882 */ /* 0x000fe20000000000 */
[----:B------:R-:W-:-:S08]  /*ab50*/  UMOV UR43, URZ ;  /* 0x000000ff002b7c82 */ /* 0x000fd00008000000 */
.L_x_244:
[----:B------:R-:W3:Y:S01]  /*ab60*/  S2R R2, SR_TID.X ;  /* 0x0000000000027919 */ /* 0x000ee20000002100 */
[----:B------:R-:W-:Y:S01]  /*ab70*/  UISETP.NE.AND UP0, UPT, UR50, URZ, UPT ;  /* 0x000000ff3200728c */ /* 0x000fe2000bf05270 */
[----:B------:R-:W-:-:S03]  /*ab80*/  UMOV UR4, 0x20 ;  /* 0x0000002000047882 */ /* 0x000fc60000000000 */
[----:B------:R-:W-:Y:S02]  /*ab90*/  USEL UR4, UR4, 0xa0, UP0 ;  /* 0x000000a004047887 */ /* 0x000fe40008000000 */
[----:B------:R-:W-:Y:S01]  /*aba0*/  USEL UR5, UR42, UR41, UP0 ;  /* 0x000000292a057287 */ /* 0x000fe20008000000 */
[----:B---3--:R-:W-:-:S05]  /*abb0*/  IMAD.U32 R18, R2, 0x10000, RZ ;  /* 0x0001000002127824 */ /* 0x008fca00078e00ff */
[----:B------:R-:W-:-:S05]  /*abc0*/  LOP3.LUT R18, R18, 0x600000, RZ, 0xc0, !PT ;  /* 0x0060000012127812 */ /* 0x000fca00078ec0ff */
[----:B-1----:R-:W-:Y:S01]  /*abd0*/  VIADD R0, R18, UR4 ;  /* 0x0000000412007c36 */ /* 0x002fe20008000000 */
[----:B------:R-:W-:Y:S02]  /*abe0*/  USEL UR4, UR43, UR44, UP0 ;  /* 0x0000002c2b047287 */ /* 0x000fe40008000000 */
[----:B------:R-:W-:-:S03]  /*abf0*/  UISETP.GT.U32.AND UP0, UPT, UR5, 0x1, UPT ;  /* 0x000000010500788c */ /* 0x000fc6000bf04070 */
[----:B------:R-:W1:Y:S02]  /*ac00*/  SHFL.IDX PT, R0, R0, RZ, 0x1f ;  /* 0x00001fff00007589 */ /* 0x000e6400000e0000 */
[----:B-1----:R-:W-:-:S04]  /*ac10*/  R2UR UR38, R0 ;  /* 0x00000000002672ca */ /* 0x002fc800000e0000 */
[----:B--2---:R-:W-:Y:S11]  /*ac20*/  BRA.U UP0, `(.L_x_224) ;  /* 0x0000000100047547 */ /* 0x004ff6000b800000 */
[----:B--2---:R-:W-:Y:S05]  /*ac30*/  BPT.TRAP 0x1 ;  /* 0x000000040000795c */ /* 0x004fea0000300000 */
.L_x_224:
[----:B------:R-:W1:Y:S01]  /*ac40*/  S2UR UR37, SR_CgaCtaId ;  /* 0x00000000002579c3 */ /* 0x000e620000008800 */
[----:B------:R-:W-:Y:S01]  /*ac50*/  UISETP.NE.AND UP0, UPT, UR50, URZ, UPT ;  /* 0x000000ff3200728c */ /* 0x000fe2000bf05270 */
[----:B------:R-:W-:Y:S01]  /*ac60*/  IMAD.U32 R3, RZ, RZ, UR4 ;  /* 0x00000004ff037e24 */ /* 0x000fe2000f8e00ff */
[----:B------:R-:W-:Y:S01]  /*ac70*/  UMOV UR5, 0x400 ;  /* 0x0000040000057882 */ /* 0x000fe20000000000 */
[----:B------:R-:W-:Y:S01]  /*ac80*/  SHF.R.U32.HI R2, RZ, 0x5, R2 ;  /* 0x00000005ff027819 */ /* 0x000fe20000011602 */
[----:B------:R-:W-:Y:S01]  /*ac90*/  USEL UR4, URZ, 0x80, UP0 ;  /* 0x00000080ff047887 */ /* 0x000fe20008000000 */
[----:B------:R-:W-:Y:S02]  /*aca0*/  SHF.R.U32.HI R22, RZ, 0x15, R18 ;  /* 0x00000015ff167819 */ /* 0x000fe40000011612 */
[----:B------:R-:W-:Y:S02]  /*acb0*/  SHF.L.U32 R3, R3, 0x1f, RZ ;  /* 0x0000001f03037819 */ /* 0x000fe400000006ff */
[----:B------:R-:W-:-:S02]  /*acc0*/  LOP3.LUT R19, R2, 0x3, RZ, 0xc0, !PT ;  /* 0x0000000302137812 */ /* 0x000fc400078ec0ff */
[----:B------:R-:W-:Y:S02]  /*acd0*/  LOP3.LUT R18, R18, UR4, RZ, 0xfc, !PT ;  /* 0x0000000412127c12 */ /* 0x000fe4000f8efcff */
[----:B------:R-:W-:Y:S01]  /*ace0*/  ISETP.NE.AND P0, PT, R19, R22, PT ;  /* 0x000000161300720c */ /* 0x000fe20003f05270 */
[----:B-1----:R-:W-:-:S04]  /*acf0*/  ULEA UR37, UR37, UR5, 0x18 ;  /* 0x0000000525257291 */ /* 0x002fc8000f8ec0ff */
[----:B------:R-:W-:Y:S02]  /*ad00*/  UIADD3 UR5, UPT, UPT, UR37, 0xa060, URZ ;  /* 0x0000a06025057890 */ /* 0x000fe4000fffe0ff */
[----:B------:R-:W-:-:S09]  /*ad10*/  @UP0 UIADD3 UR5, UPT, UPT, UR37, 0xa050, URZ ;  /* 0x0000a05025050890 */ /* 0x000fd2000fffe0ff */
[----:B------:R-:W1:Y:S02]  /*ad20*/  SYNCS.PHASECHK.TRANS64.TRYWAIT P1, [UR5], R3 ;  /* 0x00000003ff0075a7 */ /* 0x000e640008021105 */
[----:B-1----:R-:W-:Y:S05]  /*ad30*/  @!P1 BRA `(.L_x_225) ;  /* 0x0000007400e09947 */ /* 0x002fea0003800000 */
.L_x_384:
[----:B------:R-:W-:Y:S05]  /*ad40*/  @!P0 BRA `(.L_x_226) ;  /* 0x0000000000408947 */ /* 0x000fea0003800000 */
        /* <DEDUP_REMOVED lines=16> */
.L_x_226:
[C---:B-1----:R-:W-:Y:S01]  /*ae50*/  VIADD R0, R18.reuse, 0x20 ;  /* 0x0000002012007836 */ /* 0x042fe20000000000 */
[----:B------:R-:W-:Y:S05]  /*ae60*/  WARPSYNC.ALL ;  /* 0x0000000000007948 */ /* 0x000fea0003800000 */
[----:B------:R-:W-:Y:S02]  /*ae70*/  SHF.R.U32.HI R0, RZ, 0x15, R0 ;  /* 0x00000015ff007819 */ /* 0x000fe40000011600 */
[----:B------:R-:W-:Y:S02]  /*ae80*/  R2UR UR4, R18 ;  /* 0x00000000120472ca */ /* 0x000fe400000e0000 */
[----:B------:R-:W-:-:S11]  /*ae90*/  ISETP.NE.AND P0, PT, R19, R0, PT ;  /* 0x000000001300720c */ /* 0x000fd60003f05270 */
[----:B------:R-:W1:Y:S02]  /*aea0*/  LDTM.x32 R124, tmem[UR4] ;  /* 0x00000004007c79ee */ /* 0x000e6400082c0000 */
[----:B-1----:R-:W-:Y:S05]  /*aeb0*/  @!P0 BRA `(.L_x_227) ;  /* 0x0000000000408947 */ /* 0x002fea0003800000 */
[----:B------:R-:W-:Y:S01]  /*aec0*/  MOV R14, 0x8 ;  /* 0x00000008000e7802 */ /* 0x000fe20000000f00 */
[----:B------:R-:W1:Y:S01]  /*aed0*/  LDCU.64 UR8, c[0x4][0xb0] ;  /* 0x01001600ff0877ac */ /* 0x000e620008000a00 */
[----:B------:R-:W-:Y:S02]  /*aee0*/  HFMA2 R12, -RZ, RZ, 0, 5.9604644775390625e-08 ;  /* 0x00000001ff0c7431 */ /* 0x000fe400000001ff */
[----:B------:R-:W-:Y:S01]  /*aef0*/  IMAD.MOV.U32 R8, RZ, RZ, 0x192 ;  /* 0x00000192ff087424 */ /* 0x000fe200078e00ff */
[----:B------:R-:W3:Y:S01]  /*af00*/  LDCU.64 UR6, c[0x4][0xb8] ;  /* 0x01001700ff0677ac */ /* 0x000ee20008000a00 */
[----:B------:R-:W4:Y:S01]  /*af10*/  LDC.64 R14, c[0x4][R14] ;  /* 0x010000000e0e7b82 */ /* 0x000f220000000a00 */
        /* <DEDUP_REMOVED lines=10> */
.L_x_227:
[C---:B------:R-:W-:Y:S01]  /*afc0*/  VIADD R0, R18.reuse, 0x40 ;  /* 0x0000004012007836 */ /* 0x040fe20000000000 */
[----:B------:R-:W-:Y:S05]  /*afd0*/  WARPSYNC.ALL ;  /* 0x0000000000007948 */ /* 0x000fea0003800000 */
[----:B------:R-:W-:Y:S02]  /*afe0*/  SHF.R.U32.HI R0, RZ, 0x15, R0 ;  /* 0x00000015ff007819 */ /* 0x000fe40000011600 */
[----:B------:R-:W-:Y:S02]  /*aff0*/  R2UR UR4, R18 ;  /* 0x00000000120472ca */ /* 0x000fe400000e0000 */
[----:B------:R-:W-:-:S11]  /*b000*/  ISETP.NE.AND P0, PT, R19, R0, PT ;  /* 0x000000001300720c */ /* 0x000fd60003f05270 */
[----:B------:R-:W1:Y:S02]  /*b010*/  LDTM.x32 R92, tmem[UR4+0x20] ;  /* 0x00002004005c79ee */ /* 0x000e6400082c0000 */
        /* <DEDUP_REMOVED lines=17> */
.L_x_228:
        /* <DEDUP_REMOVED lines=23> */
.L_x_229:
[C---:B------:R-:W-:Y:S01]  /*b2a0*/  FMNMX3 R3, R156.reuse, R124, R128, !PT ;  /* 0x0000007c9c037276 */ /* 0x040fe20007800080 */
[----:B------:R-:W-:Y:S05]  /*b2b0*/  WARPSYNC.ALL ;  /* 0x0000000000007948 */ /* 0x000fea0003800000 */
[C---:B------:R-:W-:Y:S02]  /*b2c0*/  FMNMX3 R0, R156.reuse, R125, R129, !PT ;  /* 0x0000007d9c007276 */ /* 0x040fe40007800081 */
[----:B------:R-:W-:Y:S02]  /*b2d0*/  FMNMX3 R5, R156, R126, R130, !PT ;  /* 0x0000007e9c057276 */ /* 0x000fe40007800082 */
[----:B------:R-:W-:-:S02]  /*b2e0*/  FMNMX3 R3, R3, R132, R136, !PT ;  /* 0x0000008403037276 */ /* 0x000fc40007800088 */
[----:B------:R-:W-:Y:S02]  /*b2f0*/  FMNMX3 R0, R0, R133, R137, !PT ;  /* 0x0000008500007276 */ /* 0x000fe40007800089 */
[----:B------:R-:W-:Y:S02]  /*b300*/  FMNMX3 R6, R156, R127, R131, !PT ;  /* 0x0000007f9c067276 */ /* 0x000fe40007800083 */
[----:B------:R-:W-:Y:S02]  /*b310*/  FMNMX3 R5, R5, R134, R138, !PT ;  /* 0x0000008605057276 */ /* 0x000fe4000780008a */
[----:B------:R-:W-:Y:S02]  /*b320*/  FMNMX3 R3, R3, R140, R144, !PT ;  /* 0x0000008c03037276 */ /* 0x000fe40007800090 */
[----:B------:R-:W-:Y:S02]  /*b330*/  FMNMX3 R0, R0, R141, R145, !PT ;  /* 0x0000008d00007276 */ /* 0x000fe40007800091 */
[----:B------:R-:W-:-:S02]  /*b340*/  FMNMX3 R6, R6, R135, R139, !PT ;  /* 0x0000008706067276 */ /* 0x000fc4000780008b */
[----:B------:R-:W-:Y:S02]  /*b350*/  FMNMX3 R5, R5, R142, R146, !PT ;  /* 0x0000008e05057276 */ /* 0x000fe40007800092 */
[----:B------:R-:W-:Y:S02]  /*b360*/  R2UR UR4, R18 ;  /* 0x00000000120472ca */ /* 0x000fe400000e0000 */
[----:B------:R-:W-:Y:S02]  /*b370*/  FMNMX3 R3, R3, R148, R152, !PT ;  /* 0x0000009403037276 */ /* 0x000fe40007800098 */
[----:B------:R-:W-:Y:S02]  /*b380*/  FMNMX3 R0, R0, R149, R153, !PT ;  /* 0x0000009500007276 */ /* 0x000fe40007800099 */
[----:B------:R-:W-:Y:S02]  /*b390*/  FMNMX3 R6, R6, R143, R147, !PT ;  /* 0x0000008f06067276 */ /* 0x000fe40007800093 */
[----:B------:R-:W-:-:S02]  /*b3a0*/  FMNMX3 R5, R5, R150, R154, !PT ;  /* 0x0000009605057276 */ /* 0x000fc4000780009a */
[----:B------:R-:W-:Y:S02]  /*b3b0*/  FMNMX3 R3, R3, R92, R96, !PT ;  /* 0x0000005c03037276 */ /* 0x000fe40007800060 */
[----:B------:R-:W-:Y:S01]  /*b3c0*/  FMNMX3 R0, R0, R93, R97, !PT ;  /* 0x0000005d00007276 */ /* 0x000fe20007800061 */
[----:B------:R-:W1:Y:S01]  /*b3d0*/  LDTM.x32 R60, tmem[UR4+0x60] ;  /* 0x00006004003c79ee */ /* 0x000e6200082c0000 */
[----:B------:R-:W-:Y:S02]  /*b3e0*/  FMNMX3 R6, R6, R151, R155, !PT ;  /* 0x0000009706067276 */ /* 0x000fe4000780009b */
[----:B------:R-:W-:Y:S02]  /*b3f0*/  FMNMX3 R5, R5, R94, R98, !PT ;  /* 0x0000005e05057276 */ /* 0x000fe40007800062 */
        /* <DEDUP_REMOVED lines=28> */
[----:B-1----:R-:W-:Y:S02]  /*b5c0*/  FMNMX3 R3, R3, R60, R64, !PT ;  /* 0x0000003c03037276 */ /* 0x002fe40007800040 */
        /* <DEDUP_REMOVED lines=15> */
[----:B------:R-:W-:Y:S02]  /*b6c0*/  ISETP.NE.AND P0, PT, R19, R22, PT ;  /* 0x000000161300720c */ /* 0x000fe40003f05270 */
[----:B------:R-:W-:Y:S02]  /*b6d0*/  FMNMX3 R17, R6, R87, R91, !PT ;  /* 0x0000005706117276 */ /* 0x000fe4000780005b */
[----:B------:R-:W-:-:S04]  /*b6e0*/  FMNMX3 R0, R4, R3, R0, !PT ;  /* 0x0000000304007276 */ /* 0x000fc80007800000 */
[----:B------:R-:W-:-:S04]  /*b6f0*/  FMNMX R17, R17, R0, !PT ;  /* 0x0000000011117209 */ /* 0x000fc80007800000 */
[----:B------:R-:W-:-:S04]  /*b700*/  FSETP.NEU.AND P1, PT, R17, -INF , PT ;  /* 0xff8000001100780b */ /* 0x000fc80003f2d000 */
[----:B------:R-:W-:Y:S01]  /*b710*/  FSEL R157, R17, RZ, P1 ;  /* 0x000000ff119d7208 */ /* 0x000fe20000800000 */
[----:B------:R-:W-:Y:S08]  /*b720*/  @!P0 BRA `(.L_x_230) ;  /* 0x0000000000408947 */ /* 0x000ff00003800000 */
        /* <DEDUP_REMOVED lines=16> */
.L_x_230:
[----:B------:R-:W-:Y:S05]  /*b830*/  WARPSYNC.ALL ;  /* 0x0000000000007948 */ /* 0x000fea0003800000 */
[----:B------:R-:W-:Y:S02]  /*b840*/  R2UR UR4, R18 ;  /* 0x00000000120472ca */ /* 0x000fe400000e0000 */
[----:B------:R-:W-:-:S11]  /*b850*/  ISETP.NE.AND P0, PT, RZ, UR40, PT ;  /* 0x00000028ff007c0c */ /* 0x000fd6000bf05270 */
[----:B------:R1:W-:Y:S02]  /*b860*/  STTM.x2 tmem[UR4], R156 ;  /* 0x0000009c000079ed */ /* 0x0003e400080c0004 */
[----:B------:R-:W-:Y:S05]  /*b870*/  @P0 BRA `(.L_x_231) ;  /* 0x0000000000040947 */ /* 0x000fea0003800000 */
[----:B--2---:R-:W-:Y:S05]  /*b880*/  BPT.TRAP 0x1 ;  /* 0x000000040000795c */ /* 0x004fea0000300000 */
.L_x_231:
[----:B------:R-:W-:Y:S01]  /*b890*/  UISETP.NE.AND UP0, UPT, UR50, URZ, UPT ;  /* 0x000000ff3200728c */ /* 0x000fe2000bf05270 */
[----:B------:R-:W-:Y:S01]  /*b8a0*/  MOV R3, UR49 ;  /* 0x0000003100037c02 */ /* 0x000fe20008000f00 */
[----:B------:R-:W-:Y:S01]  /*b8b0*/  UIADD3 UR4, UPT, UPT, UR37, 0xa080, URZ ;  /* 0x0000a08025047890 */ /* 0x000fe2000fffe0ff */
[----:B------:R-:W-:Y:S02]  /*b8c0*/  FSETP.NEU.AND P0, PT, R17, -INF , PT ;  /* 0xff8000001100780b */ /* 0x000fe40003f0d000 */
[----:B------:R-:W-:Y:S02]  /*b8d0*/  SHF.L.U32 R3, R3, 0x1f, RZ ;  /* 0x0000001f03037819 */ /* 0x000fe400000006ff */
[----:B------:R-:W-:-:S04]  /*b8e0*/  FSEL R0, R17, RZ, P0 ;  /* 0x000000ff11007208 */ /* 0x000fc80000000000 */
[----:B------:R-:W-:Y:S01]  /*b8f0*/  @UP0 UIADD3 UR4, UPT, UPT, UR37, 0xa070, URZ ;  /* 0x0000a07025040890 */ /* 0x000fe2000fffe0ff */
[----:B--2---:R-:W-:Y:S01]  /*b900*/  FMUL R0, R0, -UR36 ;  /* 0x8000002400007c20 */ /* 0x004fe20008400000 */
[----:B------:R-:W-:-:S03]  /*b910*/  USEL UR37, UR48, UR47, UP0 ;  /* 0x0000002f30257287 */ /* 0x000fc60008000000 */
[--C-:B------:R-:W-:Y:S01]  /*b920*/  FFMA2 R18, R124.F32x2.HI_LO, UR36.F32, R0.reuse.F32 ;  /* 0x000000247c127c49 */ /* 0x100fe20009200000 */
[----:B------:R-:W-:Y:S01]  /*b930*/  ULOP3.LUT UR37, UR37, 0x1, URZ, 0x3c, !UPT ;  /* 0x0000000125257892 */ /* 0x000fe2000f8e3cff */
[--C-:B------:R-:W-:Y:S02]  /*b940*/  FFMA2 R22, R126.F32x2.HI_LO, UR36.F32, R0.reuse.F32 ;  /* 0x000000247e167c49 */ /* 0x100fe40009200000 */
[----:B------:R-:W-:Y:S01]  /*b950*/  SYNCS.ARRIVE.TRANS64.A1T0 RZ, [UR4], RZ ;  /* 0x000000ffffff79a7 */ /* 0x000fe20008100004 */
[----:B------:R-:W-:Y:S01]  /*b960*/  FSETP.GEU.AND P4, PT, R18, -126, PT ;  /* 0xc2fc00001200780b */ /* 0x000fe20003f8e000 */
[--C-:B------:R-:W-:Y:S01]  /*b970*/  FFMA2 R124, R128.F32x2.HI_LO, UR36.F32, R0.reuse.F32 ;  /* 0x00000024807c7c49 */ /* 0x100fe20009200000 */
[----:B------:R-:W-:Y:S01]  /*b980*/  FSETP.GEU.AND P3, PT, R19, -126, PT ;  /* 0xc2fc00001300780b */ /* 0x000fe20003f6e000 */
[----:B------:R-:W-:Y:S01]  /*b990*/  FFMA2 R126, R130.F32x2.HI_LO, UR36.F32, R0.F32 ;  /* 0x00000024827e7c49 */ /* 0x000fe20009200000 */
[----:B------:R-:W-:Y:S02]  /*b9a0*/  FSETP.GEU.AND P2, PT, R22, -126, PT ;  /* 0xc2fc00001600780b */ /* 0x000fe40003f4e000 */
[----:B------:R-:W-:Y:S01]  /*b9b0*/  FSETP.GEU.AND P1, PT, R23, -126, PT ;  /* 0xc2fc00001700780b */ /* 0x000fe20003f2e000 */
[----:B------:R-:W2:Y:S01]  /*b9c0*/  SYNCS.PHASECHK.TRANS64.TRYWAIT P5, [UR46], R3 ;  /* 0x00000003ff0075a7 */ /* 0x000ea200080a112e */
[----:B------:R-:W-:-:S02]  /*b9d0*/  FSETP.GEU.AND P0, PT, R124, -126, PT ;  /* 0xc2fc00007c00780b */ /* 0x000fc40003f0e000 */
[----:B------:R-:W-:-:S03]  /*b9e0*/  FSETP.GEU.AND P6, PT, R125, -126, PT ;  /* 0xc2fc00007d00780b */ /* 0x000fc60003fce000 */
[----:B------:R-:W-:Y:S02]  /*b9f0*/  @!P4 FMUL R18, R18, 0.5 ;  /* 0x3f0000001212c820 */ /* 0x000fe40000400000 */
[----:B------:R-:W-:Y:S02]  /*ba00*/  @!P3 FMUL R19, R19, 0.5 ;  /* 0x3f0000001313b820 */ /* 0x000fe40000400000 */
[----:B------:R-:W-:Y:S02]  /*ba10*/  @!P2 FMUL R22, R22, 0.5 ;  /* 0x3f0000001616a820 */ /* 0x000fe40000400000 */
[----:B------:R-:W-:Y:S01]  /*ba20*/  @!P1 FMUL R23, R23, 0.5 ;  /* 0x3f00000017179820 */ /* 0x000fe20000400000 */
[----:B------:R-:W3:Y:S08]  /*ba30*/  MUFU.EX2 R18, R18 ;  /* 0x0000001200127308 */ /* 0x000ef00000000800 */
[----:B------:R-:W4:Y:S08]  /*ba40*/  MUFU.EX2 R19, R19 ;  /* 0x0000001300137308 */ /* 0x000f300000000800 */
[----:B------:R-:W1:Y:S08]  /*ba50*/  MUFU.EX2 R22, R22 ;  /* 0x0000001600167308 */ /* 0x000e700000000800 */
[----:B------:R-:W1:Y:S02]  /*ba60*/  MUFU.EX2 R23, R23 ;  /* 0x0000001700177308 */ /* 0x000e640000000800 */
[----:B-1234-:R-:W-:Y:S05]  /*ba70*/  @!P5 BRA `(.L_x_232) ;  /* 0x0000006800a8d947 */ /* 0x01efea0003800000 */
.L_x_385:
[----:B------:R-:W-:Y:S01]  /*ba80*/  @!P0 FMUL R124, R124, 0.5 ;  /* 0x3f0000007c7c8820 */ /* 0x000fe20000400000 */
[--C-:B------:R-:W-:Y:S01]  /*ba90*/  FFMA2 R128, R132.F32x2.HI_LO, UR36.F32, R0.reuse.F32 ;  /* 0x0000002484807c49 */ /* 0x100fe20009200000 */
[----:B------:R-:W-:Y:S01]  /*baa0*/  FSETP.GEU.AND P5, PT, R126, -126, PT ;  /* 0xc2fc00007e00780b */ /* 0x000fe20003fae000 */
[----:B------:R-:W-:Y:S01]  /*bab0*/  @!P4 FMUL R18, R18, R18 ;  /* 0x000000121212c220 */ /* 0x000fe20000400000 */
[--C-:B------:R-:W-:Y:S01]  /*bac0*/  FFMA2 R130, R134.F32x2.HI_LO, UR36.F32, R0.reuse.F32 ;  /* 0x0000002486827c49 */ /* 0x100fe20009200000 */
[----:B------:R-:W-:Y:S01]  /*bad0*/  FSETP.GEU.AND P4, PT, R127, -126, PT ;  /* 0xc2fc00007f00780b */ /* 0x000fe20003f8e000 */
[----:B------:R-:W2:Y:S01]  /*bae0*/  MUFU.EX2 R124, R124 ;  /* 0x0000007c007c7308 */ /* 0x000ea20000000800 */
[----:B------:R-:W-:Y:S01]  /*baf0*/  @!P3 FMUL R19, R19, R19 ;  /* 0x000000131313b220 */ /* 0x000fe20000400000 */
[----:B------:R-:W-:Y:S01]  /*bb00*/  FSETP.GEU.AND P3, PT, R128, -126, PT ;  /* 0xc2fc00008000780b */ /* 0x000fe20003f6e000 */
[----:B------:R-:W-:Y:S01]  /*bb10*/  @!P2 FMUL R22, R22, R22 ;  /* 0x000000161616a220 */ /* 0x000fe20000400000 */
[----:B------:R-:W-:Y:S01]  /*bb20*/  @!P1 FMUL R23, R23, R23 ;  /* 0x0000001717179220 */ /* 0x000fe20000400000 */
[----:B------:R-:W-:Y:S01]  /*bb30*/  FSETP.GEU.AND P2, PT, R129, -126, PT ;  /* 0xc2fc00008100780b */ /* 0x000fe20003f4e000 */
[----:B------:R-:W-:Y:S01]  /*bb40*/  @!P6 FMUL R125, R125, 0.5 ;  /* 0x3f0000007d7de820 */ /* 0x000fe20000400000 */
[----:B------:R-:W-:Y:S01]  /*bb50*/  FSETP.GEU.AND P1, PT, R130, -126, PT ;  /* 0xc2fc00008200780b */ /* 0x000fe20003f2e000 */
[--C-:B------:R-:W-:Y:S01]  /*bb60*/  FFMA2 R132, R136.F32x2.HI_LO, UR36.F32, R0.reuse.F32 ;  /* 0x0000002488847c49 */ /* 0x100fe20009200000 */
[----:B------:R-:W-:Y:S01]  /*bb70*/  USHF.R.U32.HI UR4, URZ, 0x15, UR38 ;  /* 0x00000015ff047899 */ /* 0x000fe20008011626 */
[----:B------:R-:W-:Y:S01]  /*bb80*/  @!P5 FMUL R126, R126, 0.5 ;  /* 0x3f0000007e7ed820 */ /* 0x000fe20000400000 */
[--C-:B------:R-:W-:Y:S01]  /*bb90*/  FFMA2 R134, R138.F32x2.HI_LO, UR36.F32, R0.reuse.F32 ;  /* 0x000000248a867c49 */ /* 0x100fe20009200000 */
[----:B------:R-:W3:Y:S01]  /*bba0*/  MUFU.EX2 R125, R125 ;  /* 0x0000007d007d7308 */ /* 0x000ee20000000800 */
[----:B------:R-:W-:Y:S01]  /*bbb0*/  @!P4 FMUL R127, R127, 0.5 ;  /* 0x3f0000007f7fc820 */ /* 0x000fe20000400000 */
[--C-:B------:R-:W-:Y:S01]  /*bbc0*/  FFMA2 R136, R140.F32x2.HI_LO, UR36.F32, R0.reuse.F32 ;  /* 0x000000248c887c49 */ /* 0x100fe20009200000 */
[----:B-1----:R-:W-:Y:S01]  /*bbd0*/  MOV R3, UR4 ;  /* 0x0000000400037c02 */ /* 0x002fe20008000f00 */
[----:B------:R-:W-:Y:S01]  /*bbe0*/  @!P3 FMUL R128, R128, 0.5 ;  /* 0x3f0000008080b820 */ /* 0x000fe20000400000 */
[----:B--2---:R-:W-:Y:S01]  /*bbf0*/  @!P0 FMUL R124, R124, R124 ;  /* 0x0000007c7c7c8220 */ /* 0x004fe20000400000 */
[----:B------:R-:W-:Y:S01]  /*bc00*/  FSETP.GEU.AND P0, PT, R131, -126, PT ;  /* 0xc2fc00008300780b */ /* 0x000fe20003f0e000 */
[----:B------:R-:W-:Y:S01]  /*bc10*/  @!P2 FMUL R129, R129, 0.5 ;  /* 0x3f0000008181a820 */ /* 0x000fe20000400000 */
[----:B------:R-:W-:Y:S01]  /*bc20*/  @!P1 FMUL R130, R130, 0.5 ;  /* 0x3f00000082829820 */ /* 0x000fe20000400000 */
[----:B------:R-:W1:Y:S01]  /*bc30*/  MUFU.EX2 R126, R126 ;  /* 0x0000007e007e7308 */ /* 0x000e620000000800 */
[--C-:B------:R-:W-:Y:S01]  /*bc40*/  FFMA2 R138, R142.F32x2.HI_LO, UR36.F32, R0.reuse.F32 ;  /* 0x000000248e8a7c49 */ /* 0x100fe20009200000 */
[----:B------:R-:W-:Y:S01]  /*bc50*/  UISETP.NE.AND UP0, UPT, UR50, URZ, UPT ;  /* 0x000000ff3200728c */ /* 0x000fe2000bf05270 */
[--C-:B------:R-:W-:Y:S01]  /*bc60*/  FFMA2 R140, R144.F32x2.HI_LO, UR36.F32, R0.reuse.F32 ;  /* 0x00000024908c7c49 */ /* 0x100fe20009200000 */
[----:B------:R-:W-:Y:S01]  /*bc70*/  SYNCS.ARRIVE.TRANS64.A1T0 RZ, [UR39], RZ ;  /* 0x000000ffffff79a7 */ /* 0x000fe20008100027 */
[--C-:B------:R-:W-:Y:S01]  /*bc80*/  FFMA2 R142, R146.F32x2.HI_LO, UR36.F32, R0.reuse.F32 ;  /* 0x00000024928e7c49 */ /* 0x100fe20009200000 */
[----:B------:R-:W-:Y:S01]  /*bc90*/  USEL UR48, UR37, UR48, UP0 ;  /* 0x0000003025307287 */ /* 0x000fe20008000000 */
[--C-:B------:R-:W-:Y:S01]  /*bca0*/  FFMA2 R144, R148.F32x2.HI_LO, UR36.F32, R0.reuse.F32 ;  /* 0x0000002494907c49 */ /* 0x100fe20009200000 */
[----:B------:R-:W2:Y:S01]  /*bcb0*/  MUFU.EX2 R127, R127 ;  /* 0x0000007f007f7308 */ /* 0x000ea20000000800 */
[----:B---3--:R-:W-:Y:S01]  /*bcc0*/  @!P6 FMUL R125, R125, R125 ;  /* 0x0000007d7d7de220 */ /* 0x008fe20000400000 */
[----:B------:R-:W-:Y:S01]  /*bcd0*/  @!P0 FMUL R131, R131, 0.5 ;  /* 0x3f00000083838820 */ /* 0x000fe20000400000 */
[----:B------:R-:W-:Y:S01]  /*bce0*/  FSETP.GEU.AND P6, PT, R132, -126, PT ;  /* 0xc2fc00008400780b */ /* 0x000fe20003fce000 */
[--C-:B------:R-:W-:Y:S01]  /*bcf0*/  FFMA2 R146, R150.F32x2.HI_LO, UR36.F32, R0.reuse.F32 ;  /* 0x0000002496927c49 */ /* 0x100fe20009200000 */
[----:B------:R-:W-:Y:S01]  /*bd00*/  USEL UR47, UR47, UR37, UP0 ;  /* 0x000000252f2f7287 */ /* 0x000fe20008000000 */
[--C-:B------:R-:W-:Y:S01]  /*bd10*/  FFMA2 R148, R152.F32x2.HI_LO, UR36.F32, R0.reuse.F32 ;  /* 0x0000002498947c49 */ /* 0x100fe20009200000 */
[----:B------:R-:W-:Y:S01]  /*bd20*/  F2FP.F16.F32.PACK_AB R56, R19, R18 ;  /* 0x000000121338723e */ /* 0x000fe200000000ff */
[----:B------:R-:W3:Y:S01]  /*bd30*/  MUFU.EX2 R128, R128 ;  /* 0x0000008000807308 */ /* 0x000ee20000000800 */
[----:B-1----:R-:W-:Y:S01]  /*bd40*/  @!P5 FMUL R126, R126, R126 ;  /* 0x0000007e7e7ed220 */ /* 0x002fe20000400000 */
[----:B------:R-:W-:Y:S01]  /*bd50*/  FSETP.GEU.AND P5, PT, R133, -126, PT ;  /* 0xc2fc00008500780b */ /* 0x000fe20003fae000 */
[--C-:B------:R-:W-:Y:S01]  /*bd60*/  FFMA2 R154, R154.F32x2.HI_LO, UR36.F32, R0.reuse.F32 ;  /* 0x000000249a9a7c49 */ /* 0x100fe20009200000 */
[----:B------:R-:W-:Y:S01]  /*bd70*/  F2FP.F16.F32.PACK_AB R57, R23, R22 ;  /* 0x000000161739723e */ /* 0x000fe200000000ff */
[--C-:B------:R-:W-:Y:S01]  /*bd80*/  FFMA2 R8, R92.F32x2.HI_LO, UR36.F32, R0.reuse.F32 ;  /* 0x000000245c087c49 */ /* 0x100fe20009200000 */
[----:B------:R-:W-:Y:S01]  /*bd90*/  F2FP.F16.F32.PACK_AB R58, R125, R124 ;  /* 0x0000007c7d3a723e */ /* 0x000fe200000000ff */
[--C-:B------:R-:W-:Y:S01]  /*bda0*/  FFMA2 R6, R94.F32x2.HI_LO, UR36.F32, R0.reuse.F32 ;  /* 0x000000245e067c49 */ /* 0x100fe20009200000 */
[----:B------:R-:W1:Y:S01]  /*bdb0*/  MUFU.EX2 R129, R129 ;  /* 0x0000008100817308 */ /* 0x000e620000000800 */
[----:B--2---:R-:W-:Y:S01]  /*bdc0*/  @!P4 FMUL R127, R127, R127 ;  /* 0x0000007f7f7fc220 */ /* 0x004fe20000400000 */
[----:B------:R-:W-:Y:S01]  /*bdd0*/  FSETP.GEU.AND P4, PT, R134, -126, PT ;  /* 0xc2fc00008600780b */ /* 0x000fe20003f8e000 */
[----:B------:R-:W-:Y:S01]  /*bde0*/  @!P6 FMUL R132, R132, 0.5 ;  /* 0x3f0000008484e820 */ /* 0x000fe20000400000 */
[----:B------:R-:W-:-:S02]  /*bdf0*/  FFMA2 R4, R96.F32x2.HI_LO, UR36.F32, R0.F32 ;  /* 0x0000002460047c49 */ /* 0x000fc40009200000 */
[--C-:B------:R-:W-:Y:S01]  /*be00*/  FFMA2 R10, R98.F32x2.HI_LO, UR36.F32, R0.reuse.F32 ;  /* 0x00000024620a7c49 */ /* 0x100fe20009200000 */
[----:B------:R-:W-:Y:S01]  /*be10*/  F2FP.F16.F32.PACK_AB R59, R127, R126 ;  /* 0x0000007e7f3b723e */ /* 0x000fe200000000ff */
[----:B------:R-:W2:Y:S01]  /*be20*/  MUFU.EX2 R130, R130 ;  /* 0x0000008200827308 */ /* 0x000ea20000000800 */
[----:B---3--:R-:W-:Y:S01]  /*be30*/  @!P3 FMUL R128, R128, R128 ;  /* 0x000000808080b220 */ /* 0x008fe20000400000 */
[----:B------:R-:W-:Y:S01]  /*be40*/  FSETP.GEU.AND P3, PT, R135, -126, PT ;  /* 0xc2fc00008700780b */ /* 0x000fe20003f6e000 */
[----:B------:R-:W-:Y:S01]  /*be50*/  @!P5 FMUL R133, R133, 0.5 ;  /* 0x3f0000008585d820 */ /* 0x000fe20000400000 */
[--C-:B------:R-:W-:Y:S02]  /*be60*/  FFMA2 R150, R122.F32x2.HI_LO, UR36.F32, R0.reuse.F32 ;  /* 0x000000247a967c49 */ /* 0x100fe40009200000 */
[--C-:B------:R-:W-:Y:S02]  /*be70*/  FFMA2 R24, R24.F32x2.HI_LO, UR36.F32, R0.reuse.F32 ;  /* 0x0000002418187c49 */ /* 0x100fe40009200000 */
[----:B------:R-:W3:Y:S01]  /*be80*/  MUFU.EX2 R131, R131 ;  /* 0x0000008300837308 */ /* 0x000ee20000000800 */
[----:B-1----:R-:W-:Y:S01]  /*be90*/  @!P2 FMUL R129, R129, R129 ;  /* 0x000000818181a220 */ /* 0x002fe20000400000 */
[----:B------:R-:W-:Y:S01]  /*bea0*/  FSETP.GEU.AND P2, PT, R136, -126, PT ;  /* 0xc2fc00008800780b */ /* 0x000fe20003f4e000 */
[----:B------:R-:W-:Y:S01]  /*beb0*/  @!P4 FMUL R134, R134, 0.5 ;  /* 0x3f0000008686c820 */ /* 0x000fe20000400000 */
[----:B------:R-:W-:-:S02]  /*bec0*/  FFMA2 R26, R26.F32x2.HI_LO, UR36.F32, R0.F32 ;  /* 0x000000241a1a7c49 */ /* 0x000fc40009200000 */
[--C-:B------:R-:W-:Y:S02]  /*bed0*/  FFMA2 R28, R28.F32x2.HI_LO, UR36.F32, R0.reuse.F32 ;  /* 0x000000241c1c7c49 */ /* 0x100fe40009200000 */
[----:B------:R-:W-:Y:S01]  /*bee0*/  @!P3 FMUL R135, R135, 0.5 ;  /* 0x3f0000008787b820 */ /* 0x000fe20000400000 */
[----:B--2---:R-:W-:Y:S01]  /*bef0*/  @!P1 FMUL R130, R130, R130 ;  /* 0x0000008282829220 */ /* 0x004fe20000400000 */
[----:B------:R-:W-:Y:S01]  /*bf00*/  FSETP.GEU.AND P1, PT, R137, -126, PT ;  /* 0xc2fc00008900780b */ /* 0x000fe20003f2e000 */
[----:B------:R-:W1:Y:S01]  /*bf10*/  MUFU.EX2 R132, R132 ;  /* 0x0000008400847308 */ /* 0x000e620000000800 */
[--C-:B------:R-:W-:Y:S02]  /*bf20*/  FFMA2 R30, R30.F32x2.HI_LO, UR36.F32, R0.reuse.F32 ;  /* 0x000000241e1e7c49 */ /* 0x100fe40009200000 */
[--C-:B------:R-:W-:Y:S02]  /*bf30*/  FFMA2 R32, R32.F32x2.HI_LO, UR36.F32, R0.reuse.F32 ;  /* 0x0000002420207c49 */ /* 0x100fe40009200000 */
[----:B------:R-:W-:Y:S01]  /*bf40*/  @!P2 FMUL R136, R136, 0.5 ;  /* 0x3f0000008888a820 */ /* 0x000fe20000400000 */
[----:B---3--:R-:W-:Y:S01]  /*bf50*/  @!P0 FMUL R131, R131, R131 ;  /* 0x0000008383838220 */ /* 0x008fe20000400000 */
[----:B------:R-:W-:Y:S01]  /*bf60*/  FSETP.GEU.AND P0, PT, R138, -126, PT ;  /* 0xc2fc00008a00780b */ /* 0x000fe20003f0e000 */
[----:B------:R-:W2:Y:S01]  /*bf70*/  MUFU.EX2 R133, R133 ;  /* 0x0000008500857308 */ /* 0x000ea20000000800 */
[----:B------:R-:W-:-:S02]  /*bf80*/  FFMA2 R34, R34.F32x2.HI_LO, UR36.F32, R0.F32 ;  /* 0x0000002422227c49 */ /* 0x000fc40009200000 */
[--C-:B------:R-:W-:Y:S02]  /*bf90*/  FFMA2 R36, R36.F32x2.HI_LO, UR36.F32, R0.reuse.F32 ;  /* 0x0000002424247c49 */ /* 0x100fe40009200000 */
[----:B------:R-:W-:Y:S01]  /*bfa0*/  @!P1 FMUL R137, R137, 0.5 ;  /* 0x3f00000089899820 */ /* 0x000fe20000400000 */
[--C-:B------:R-:W-:Y:S02]  /*bfb0*/  FFMA2 R38, R38.F32x2.HI_LO, UR36.F32, R0.reuse.F32 ;  /* 0x0000002426267c49 */ /* 0x100fe40009200000 */
[----:B------:R-:W3:Y:S01]  /*bfc0*/  MUFU.EX2 R134, R134 ;  /* 0x0000008600867308 */ /* 0x000ee20000000800 */
[----:B-1----:R-:W-:Y:S01]  /*bfd0*/  @!P6 FMUL R132, R132, R132 ;  /* 0x000000848484e220 */ /* 0x002fe20000400000 */
[----:B------:R-:W-:Y:S01]  /*bfe0*/  FSETP.GEU.AND P6, PT, R139, -126, PT ;  /* 0xc2fc00008b00780b */ /* 0x000fe20003fce000 */
[--C-:B------:R-:W-:Y:S02]  /*bff0*/  FFMA2 R40, R40.F32x2.HI_LO, UR36.F32, R0.reuse.F32 ;  /* 0x0000002428287c49 */ /* 0x100fe40009200000 */
[----:B------:R-:W-:Y:S01]  /*c000*/  @!P0 FMUL R138, R138, 0.5 ;  /* 0x3f0000008a8a8820 */ /* 0x000fe20000400000 */
[----:B------:R-:W-:-:S02]  /*c010*/  FFMA2 R42, R42.F32x2.HI_LO, UR36.F32, R0.F32 ;  /* 0x000000242a2a7c49 */ /* 0x000fc40009200000 */
[----:B------:R-:W1:Y:S01]  /*c020*/  MUFU.EX2 R135, R135 ;  /* 0x0000008700877308 */ /* 0x000e620000000800 */
[----:B--2---:R-:W-:Y:S01]  /*c030*/  @!P5 FMUL R133, R133, R133 ;  /* 0x000000858585d220 */ /* 0x004fe20000400000 */
[----:B------:R-:W-:Y:S01]  /*c040*/  FSETP.GEU.AND P5, PT, R140, -126, PT ;  /* 0xc2fc00008c00780b */ /* 0x000fe20003fae000 */
[--C-:B------:R-:W-:Y:S02]  /*c050*/  FFMA2 R44, R44.F32x2.HI_LO, UR36.F32, R0.reuse.F32 ;  /* 0x000000242c2c7c49 */ /* 0x100fe40009200000 */
[--C-:B------:R-:W-:Y:S02]  /*c060*/  FFMA2 R46, R46.F32x2.HI_LO, UR36.F32, R0.reuse.F32 ;  /* 0x000000242e2e7c49 */ /* 0x100fe40009200000 */
[----:B------:R-:W-:Y:S01]  /*c070*/  @!P6 FMUL R139, R139, 0.5 ;  /* 0x3f0000008b8be820 */ /* 0x000fe20000400000 */
[----:B------:R-:W2:Y:S01]  /*c080*/  MUFU.EX2 R136, R136 ;  /* 0x0000008800887308 */ /* 0x000ea20000000800 */
[----:B---3--:R-:W-:Y:S01]  /*c090*/  @!P4 FMUL R134, R134, R134 ;  /* 0x000000868686c220 */ /* 0x008fe20000400000 */
[----:B------:R-:W-:Y:S01]  /*c0a0*/  FSETP.GEU.AND P4, PT, R141, -126, PT ;  /* 0xc2fc00008d00780b */ /* 0x000fe20003f8e000 */
[----:B------:R-:W-:-:S02]  /*c0b0*/  FFMA2 R48, R48.F32x2.HI_LO, UR36.F32, R0.F32 ;  /* 0x0000002430307c49 */ /* 0x000fc40009200000 */
[--C-:B------:R-:W-:Y:S02]  /*c0c0*/  FFMA2 R50, R50.F32x2.HI_LO, UR36.F32, R0.reuse.F32 ;  /* 0x0000002432327c49 */ /* 0x100fe40009200000 */
[----:B------:R-:W-:Y:S01]  /*c0d0*/  @!P5 FMUL R140, R140, 0.5 ;  /* 0x3f0000008c8cd820 */ /* 0x000fe20000400000 */
[----:B------:R-:W3:Y:S01]  /*c0e0*/  MUFU.EX2 R137, R137 ;  /* 0x0000008900897308 */ /* 0x000ee20000000800 */
[----:B-1----:R-:W-:Y:S01]  /*c0f0*/  @!P3 FMUL R135, R135, R135 ;  /* 0x000000878787b220 */ /* 0x002fe20000400000 */
[----:B------:R-:W-:Y:S01]  /*c100*/  FSETP.GEU.AND P3, PT, R142, -126, PT ;  /* 0xc2fc00008e00780b */ /* 0x000fe20003f6e000 */
[--C-:B------:R-:W-:Y:S02]  /*c110*/  FFMA2 R52, R52.F32x2.HI_LO, UR36.F32, R0.reuse.F32 ;  /* 0x0000002434347c49 */ /* 0x100fe40009200000 */
[--C-:B------:R-:W-:Y:S02]  /*c120*/  FFMA2 R54, R54.F32x2.HI_LO, UR36.F32, R0.reuse.F32 ;  /* 0x0000002436367c49 */ /* 0x100fe40009200000 */
[----:B------:R-:W-:Y:S01]  /*c130*/  @!P4 FMUL R141, R141, 0.5 ;  /* 0x3f0000008d8dc820 */ /* 0x000fe20000400000 */
[----:B------:R-:W1:Y:S01]  /*c140*/  MUFU.EX2 R138, R138 ;  /* 0x0000008a008a7308 */ /* 0x000e620000000800 */
[----:B--2---:R-:W-:Y:S01]  /*c150*/  @!P2 FMUL R136, R136, R136 ;  /* 0x000000888888a220 */ /* 0x004fe20000400000 */
[----:B------:R-:W-:Y:S01]  /*c160*/  FSETP.GEU.AND P2, PT, R143, -126, PT ;  /* 0xc2fc00008f00780b */ /* 0x000fe20003f4e000 */
[----:B------:R-:W-:-:S02]  /*c170*/  FFMA2 R60, R60.F32x2.HI_LO, UR36.F32, R0.F32 ;  /* 0x000000243c3c7c49 */ /* 0x000fc40009200000 */
[--C-:B------:R-:W-:Y:S02]  /*c180*/  FFMA2 R62, R62.F32x2.HI_LO, UR36.F32, R0.reuse.F32 ;  /* 0x000000243e3e7c49 */ /* 0x100fe40009200000 */
[----:B------:R-:W-:Y:S01]  /*c190*/  @!P3 FMUL R142, R142, 0.5 ;  /* 0x3f0000008e8eb820 */ /* 0x000fe20000400000 */
[----:B------:R-:W2:Y:S01]  /*c1a0*/  MUFU.EX2 R139, R139 ;  /* 0x0000008b008b7308 */ /* 0x000ea20000000800 */
[----:B---3--:R-:W-:Y:S01]  /*c1b0*/  @!P1 FMUL R137, R137, R137 ;  /* 0x0000008989899220 */ /* 0x008fe20000400000 */
[----:B------:R-:W-:Y:S01]  /*c1c0*/  FSETP.GEU.AND P1, PT, R144, -126, PT ;  /* 0xc2fc00009000780b */ /* 0x000fe20003f2e000 */
[--C-:B------:R-:W-:Y:S02]  /*c1d0*/  FFMA2 R64, R64.F32x2.HI_LO, UR36.F32, R0.reuse.F32 ;  /* 0x0000002440407c49 */ /* 0x100fe40009200000 */
[--C-:B------:R-:W-:Y:S02]  /*c1e0*/  FFMA2 R66, R66.F32x2.HI_LO, UR36.F32, R0.reuse.F32 ;  /* 0x0000002442427c49 */ /* 0x100fe40009200000 */
[----:B------:R-:W-:Y:S01]  /*c1f0*/  @!P2 FMUL R143, R143, 0.5 ;  /* 0x3f0000008f8fa820 */ /* 0x000fe20000400000 */
[----:B------:R-:W3:Y:S01]  /*c200*/  MUFU.EX2 R140, R140 ;  /* 0x0000008c008c7308 */ /* 0x000ee20000000800 */
[----:B-1----:R-:W-:Y:S01]  /*c210*/  @!P0 FMUL R138, R138, R138 ;  /* 0x0000008a8a8a8220 */ /* 0x002fe20000400000 */
[----:B------:R-:W-:Y:S01]  /*c220*/  FSETP.GEU.AND P0, PT, R145, -126, PT ;  /* 0xc2fc00009100780b */ /* 0x000fe20003f0e000 */
[----:B------:R-:W-:-:S02]  /*c230*/  FFMA2 R68, R68.F32x2.HI_LO, UR36.F32, R0.F32 ;  /* 0x0000002444447c49 */ /* 0x000fc40009200000 */
[--C-:B------:R-:W-:Y:S02]  /*c240*/  FFMA2 R70, R70.F32x2.HI_LO, UR36.F32, R0.reuse.F32 ;  /* 0x0000002446467c49 */ /* 0x100fe40009200000 */
[----:B------:R-:W-:Y:S01]  /*c250*/  @!P1 FMUL R144, R144, 0.5 ;  /* 0x3f00000090909820 */ /* 0x000fe20000400000 */
        /* <DEDUP_REMOVED lines=22> */
[----:B------:R-:W-:Y:S02]  /*c3c0*/  FFMA2 R86, R86.F32x2.HI_LO, UR36.F32, R0.F32 ;  /* 0x0000002456567c49 */ /* 0x000fe40009200000 */
[----:B------:R-:W-:Y:S01]  /*c3d0*/  @!P4 FMUL R148, R148, 0.5 ;  /* 0x3f0000009494c820 */ /* 0x000fe20000400000 */
[----:B------:R-:W2:Y:S01]  /*c3e0*/  MUFU.EX2 R145, R145 ;  /* 0x0000009100917308 */ /* 0x000ea20000000800 */
[----:B---3--:R-:W-:Y:S01]  /*c3f0*/  @!P2 FMUL R143, R143, R143 ;  /* 0x0000008f8f8fa220 */ /* 0x008fe20000400000 */
[----:B------:R-:W-:-:S05]  /*c400*/  FSETP.GEU.AND P2, PT, R154, -126, PT ;  /* 0xc2fc00009a00780b */ /* 0x000fca0003f4e000 */
[----:B------:R-:W-:Y:S01]  /*c410*/  @!P3 FMUL R149, R149, 0.5 ;  /* 0x3f0000009595b820 */ /* 0x000fe20000400000 */
[----:B------:R-:W3:Y:S01]  /*c420*/  MUFU.EX2 R146, R146 ;  /* 0x0000009200927308 */ /* 0x000ee20000000800 */
[----:B-1----:R-:W-:Y:S01]  /*c430*/  @!P1 FMUL R144, R144, R144 ;  /* 0x0000009090909220 */ /* 0x002fe20000400000 */
[----:B------:R-:W-:-:S05]  /*c440*/  FSETP.GEU.AND P1, PT, R155, -126, PT ;  /* 0xc2fc00009b00780b */ /* 0x000fca0003f2e000 */
[----:B------:R-:W-:Y:S01]  /*c450*/  @!P2 FMUL R154, R154, 0.5 ;  /* 0x3f0000009a9aa820 */ /* 0x000fe20000400000 */
[----:B------:R-:W1:Y:S01]  /*c460*/  MUFU.EX2 R147, R147 ;  /* 0x0000009300937308 */ /* 0x000e620000000800 */
[----:B--2---:R-:W-:Y:S01]  /*c470*/  @!P0 FMUL R145, R145, R145 ;  /* 0x0000009191918220 */ /* 0x004fe20000400000 */
[----:B------:R-:W-:-:S05]  /*c480*/  FSETP.GEU.AND P0, PT, R8, -126, PT ;  /* 0xc2fc00000800780b */ /* 0x000fca0003f0e000 */
        /* <DEDUP_REMOVED lines=21> */
[----:B------:R1:W4:Y:S01]  /*c5e0*/  MUFU.EX2 R95, R9 ;  /* 0x00000009005f7308 */ /* 0x0003220000000800 */
[----:B--2---:R-:W-:Y:S01]  /*c5f0*/  @!P1 FMUL R93, R93, R93 ;  /* 0x0000005d5d5d9220 */ /* 0x004fe20000400000 */
[----:B------:R-:W-:-:S05]  /*c600*/  FSETP.GEU.AND P1, PT, R10, -126, PT ;  /* 0xc2fc00000a00780b */ /* 0x000fca0003f2e000 */
[----:B------:R-:W-:Y:S01]  /*c610*/  @!P2 FMUL R5, R5, 0.5 ;  /* 0x3f0000000505a820 */ /* 0x000fe20000400000 */
[----:B------:R-:W2:Y:S01]  /*c620*/  MUFU.EX2 R96, R6 ;  /* 0x0000000600607308 */ /* 0x000ea20000000800 */
[----:B---3--:R-:W-:Y:S01]  /*c630*/  @!P0 FMUL R94, R94, R94 ;  /* 0x0000005e5e5e8220 */ /* 0x008fe20000400000 */
[----:B------:R-:W-:-:S05]  /*c640*/  FSETP.GEU.AND P0, PT, R11, -126, PT ;  /* 0xc2fc00000b00780b */ /* 0x000fca0003f0e000 */
[----:B------:R-:W-:Y:S01]  /*c650*/  @!P1 FMUL R10, R10, 0.5 ;  /* 0x3f0000000a0a9820 */ /* 0x000fe20000400000 */
[----:B------:R3:W5:Y:S01]  /*c660*/  MUFU.EX2 R97, R7 ;  /* 0x0000000700617308 */ /* 0x0007620000000800 */
[----:B-1----:R-:W-:Y:S02]  /*c670*/  FFMA2 R8, R100.F32x2.HI_LO, UR36.F32, R0.F32 ;  /* 0x0000002464087c49 */ /* 0x002fe40009200000 */
[----:B----4-:R-:W-:-:S03]  /*c680*/  @!P6 FMUL R95, R95, R95 ;  /* 0x0000005f5f5fe220 */ /* 0x010fc60000400000 */
[----:B------:R-:W-:Y:S01]  /*c690*/  FSETP.GEU.AND P6, PT, R8, -126, PT ;  /* 0xc2fc00000800780b */ /* 0x000fe20003fce000 */
[----:B------:R-:W-:Y:S01]  /*c6a0*/  @!P0 FMUL R11, R11, 0.5 ;  /* 0x3f0000000b0b8820 */ /* 0x000fe20000400000 */
[----:B------:R-:W1:Y:S01]  /*c6b0*/  MUFU.EX2 R98, R4 ;  /* 0x0000000400627308 */ /* 0x000e620000000800 */
[----:B--2---:R-:W-:Y:S01]  /*c6c0*/  @!P5 FMUL R96, R96, R96 ;  /* 0x000000606060d220 */ /* 0x004fe20000400000 */
[----:B------:R-:W-:-:S06]  /*c6d0*/  FSETP.GEU.AND P5, PT, R9, -126, PT ;  /* 0xc2fc00000900780b */ /* 0x000fcc0003fae000 */
[----:B------:R2:W4:Y:S01]  /*c6e0*/  MUFU.EX2 R99, R5 ;  /* 0x0000000500637308 */ /* 0x0005220000000800 */
[----:B---3--:R-:W-:Y:S02]  /*c6f0*/  FFMA2 R6, R102.F32x2.HI_LO, UR36.F32, R0.F32 ;  /* 0x0000002466067c49 */ /* 0x008fe40009200000 */
[----:B-----5:R-:W-:Y:S01]  /*c700*/  @!P4 FMUL R97, R97, R97 ;  /* 0x000000616161c220 */ /* 0x020fe20000400000 */
[----:B------:R-:W-:Y:S02]  /*c710*/  @!P6 FMUL R8, R8, 0.5 ;  /* 0x3f0000000808e820 */ /* 0x000fe40000400000 */
[----:B------:R-:W-:Y:S01]  /*c720*/  FSETP.GEU.AND P4, PT, R6, -126, PT ;  /* 0xc2fc00000600780b */ /* 0x000fe20003f8e000 */
[----:B------:R-:W-:Y:S01]  /*c730*/  @!P5 FMUL R9, R9, 0.5 ;  /* 0x3f0000000909d820 */ /* 0x000fe20000400000 */
[----:B------:R-:W3:Y:S01]  /*c740*/  MUFU.EX2 R100, R10 ;  /* 0x0000000a00647308 */ /* 0x000ee20000000800 */
[----:B-1----:R-:W-:Y:S01]  /*c750*/  @!P3 FMUL R98, R98, R98 ;  /* 0x000000626262b220 */ /* 0x002fe20000400000 */
[----:B------:R-:W-:-:S06]  /*c760*/  FSETP.GEU.AND P3, PT, R7, -126, PT ;  /* 0xc2fc00000700780b */ /* 0x000fcc0003f6e000 */
[----:B------:R1:W5:Y:S01]  /*c770*/  MUFU.EX2 R101, R11 ;  /* 0x0000000b00657308 */ /* 0x0003620000000800 */
[----:B--2---:R-:W-:Y:S02]  /*c780*/  FFMA2 R4, R104.F32x2.HI_LO, UR36.F32, R0.F32 ;  /* 0x0000002468047c49 */ /* 0x004fe40009200000 */
[----:B----4-:R-:W-:Y:S01]  /*c790*/  @!P2 FMUL R99, R99, R99 ;  /* 0x000000636363a220 */ /* 0x010fe20000400000 */
[----:B------:R-:W-:Y:S02]  /*c7a0*/  @!P4 FMUL R6, R6, 0.5 ;  /* 0x3f0000000606c820 */ /* 0x000fe40000400000 */
[----:B------:R-:W-:Y:S01]  /*c7b0*/  FSETP.GEU.AND P2, PT, R4, -126, PT ;  /* 0xc2fc00000400780b */ /* 0x000fe20003f4e000 */
[----:B------:R-:W-:Y:S01]  /*c7c0*/  @!P3 FMUL R7, R7, 0.5 ;  /* 0x3f0000000707b820 */ /* 0x000fe20000400000 */
[----:B------:R-:W2:Y:S01]  /*c7d0*/  MUFU.EX2 R102, R8 ;  /* 0x0000000800667308 */ /* 0x000ea20000000800 */
[----:B---3--:R-:W-:Y:S01]  /*c7e0*/  @!P1 FMUL R100, R100, R100 ;  /* 0x0000006464649220 */ /* 0x008fe20000400000 */
[----:B------:R-:W-:-:S06]  /*c7f0*/  FSETP.GEU.AND P1, PT, R5, -126, PT ;  /* 0xc2fc00000500780b */ /* 0x000fcc0003f2e000 */
[----:B------:R3:W4:Y:S01]  /*c800*/  MUFU.EX2 R103, R9 ;  /* 0x0000000900677308 */ /* 0x0007220000000800 */
[----:B-1----:R-:W-:Y:S02]  /*c810*/  FFMA2 R10, R106.F32x2.HI_LO, UR36.F32, R0.F32 ;  /* 0x000000246a0a7c49 */ /* 0x002fe40009200000 */
[----:B-----5:R-:W-:Y:S01]  /*c820*/  @!P0 FMUL R101, R101, R101 ;  /* 0x0000006565658220 */ /* 0x020fe20000400000 */
[----:B------:R-:W-:Y:S02]  /*c830*/  @!P2 FMUL R4, R4, 0.5 ;  /* 0x3f0000000404a820 */ /* 0x000fe40000400000 */
[----:B------:R-:W-:Y:S01]  /*c840*/  FSETP.GEU.AND P0, PT, R10, -126, PT ;  /* 0xc2fc00000a00780b */ /* 0x000fe20003f0e000 */
[----:B------:R-:W-:Y:S01]  /*c850*/  @!P1 FMUL R5, R5, 0.5 ;  /* 0x3f00000005059820 */ /* 0x000fe20000400000 */
[----:B------:R-:W1:Y:S01]  /*c860*/  MUFU.EX2 R104, R6 ;  /* 0x0000000600687308 */ /* 0x000e620000000800 */
[----:B--2---:R-:W-:Y:S01]  /*c870*/  @!P6 FMUL R102, R102, R102 ;  /* 0x000000666666e220 */ /* 0x004fe20000400000 */
[----:B------:R-:W-:-:S06]  /*c880*/  FSETP.GEU.AND P6, PT, R11, -126, PT ;  /* 0xc2fc00000b00780b */ /* 0x000fcc0003fce000 */
[----:B------:R2:W5:Y:S01]  /*c890*/  MUFU.EX2 R105, R7 ;  /* 0x0000000700697308 */ /* 0x0005620000000800 */
[----:B---3--:R-:W-:Y:S02]  /*c8a0*/  FFMA2 R8, R108.F32x2.HI_LO, UR36.F32, R0.F32 ;  /* 0x000000246c087c49 */ /* 0x008fe40009200000 */
[----:B------:R-:W-:Y:S01]  /*c8b0*/  @!P0 FMUL R10, R10, 0.5 ;  /* 0x3f0000000a0a8820 */ /* 0x000fe20000400000 */
[----:B----4-:R-:W-:Y:S02]  /*c8c0*/  @!P5 FMUL R103, R103, R103 ;  /* 0x000000676767d220 */ /* 0x010fe40000400000 */
[----:B------:R-:W-:Y:S01]  /*c8d0*/  FSETP.GEU.AND P5, PT, R8, -126, PT ;  /* 0xc2fc00000800780b */ /* 0x000fe20003fae000 */
[----:B------:R-:W-:Y:S01]  /*c8e0*/  @!P6 FMUL R11, R11, 0.5 ;  /* 0x3f0000000b0be820 */ /* 0x000fe20000400000 */
[----:B------:R-:W3:Y:S01]  /*c8f0*/  MUFU.EX2 R106, R4 ;  /* 0x00000004006a7308 */ /* 0x000ee20000000800 */
[----:B-1----:R-:W-:Y:S01]  /*c900*/  @!P4 FMUL R104, R104, R104 ;  /* 0x000000686868c220 */ /* 0x002fe20000400000 */
[----:B------:R-:W-:-:S06]  /*c910*/  FSETP.GEU.AND P4, PT, R9, -126, PT ;  /* 0xc2fc00000900780b */ /* 0x000fcc0003f8e000 */
[----:B------:R1:W4:Y:S01]  /*c920*/  MUFU.EX2 R107, R5 ;  /* 0x00000005006b7308 */ /* 0x0003220000000800 */
[----:B--2---:R-:W-:Y:S02]  /*c930*/  FFMA2 R6, R110.F32x2.HI_LO, UR36.F32, R0.F32 ;  /* 0x000000246e067c49 */ /* 0x004fe40009200000 */
[----:B-----5:R-:W-:Y:S01]  /*c940*/  @!P3 FMUL R105, R105, R105 ;  /* 0x000000696969b220 */ /* 0x020fe20000400000 */
[----:B------:R-:W-:Y:S02]  /*c950*/  @!P5 FMUL R8, R8, 0.5 ;  /* 0x3f0000000808d820 */ /* 0x000fe40000400000 */
[----:B------:R-:W-:Y:S01]  /*c960*/  FSETP.GEU.AND P3, PT, R6, -126, PT ;  /* 0xc2fc00000600780b */ /* 0x000fe20003f6e000 */
[----:B------:R-:W-:Y:S01]  /*c970*/  @!P4 FMUL R9, R9, 0.5 ;  /* 0x3f0000000909c820 */ /* 0x000fe20000400000 */
[----:B------:R-:W2:Y:S01]  /*c980*/  MUFU.EX2 R108, R10 ;  /* 0x0000000a006c7308 */ /* 0x000ea20000000800 */
[----:B---3--:R-:W-:Y:S01]  /*c990*/  @!P2 FMUL R106, R106, R106 ;  /* 0x0000006a6a6aa220 */ /* 0x008fe20000400000 */
[----:B------:R-:W-:-:S06]  /*c9a0*/  FSETP.GEU.AND P2, PT, R7, -126, PT ;  /* 0xc2fc00000700780b */ /* 0x000fcc0003f4e000 */
[----:B------:R3:W5:Y:S01]  /*c9b0*/  MUFU.EX2 R109, R11 ;  /* 0x0000000b006d7308 */ /* 0x0007620000000800 */
[----:B-1----:R-:W-:Y:S02]  /*c9c0*/  FFMA2 R4, R112.F32x2.HI_LO, UR36.F32, R0.F32 ;  /* 0x0000002470047c49 */ /* 0x002fe40009200000 */
[----:B----4-:R-:W-:Y:S01]  /*c9d0*/  @!P1 FMUL R107, R107, R107 ;  /* 0x0000006b6b6b9220 */ /* 0x010fe20000400000 */
[----:B------:R-:W-:Y:S02]  /*c9e0*/  @!P3 FMUL R6, R6, 0.5 ;  /* 0x3f0000000606b820 */ /* 0x000fe40000400000 */
[----:B------:R-:W-:Y:S01]  /*c9f0*/  FSETP.GEU.AND P1, PT, R4, -126, PT ;  /* 0xc2fc00000400780b */ /* 0x000fe20003f2e000 */
[----:B------:R-:W-:Y:S01]  /*ca00*/  @!P2 FMUL R7, R7, 0.5 ;  /* 0x3f0000000707a820 */ /* 0x000fe20000400000 */
[----:B------:R-:W1:Y:S01]  /*ca10*/  MUFU.EX2 R110, R8 ;  /* 0x00000008006e7308 */ /* 0x000e620000000800 */
[----:B--2---:R-:W-:Y:S01]  /*ca20*/  @!P0 FMUL R108, R108, R108 ;  /* 0x0000006c6c6c8220 */ /* 0x004fe20000400000 */
[----:B------:R-:W-:-:S06]  /*ca30*/  FSETP.GEU.AND P0, PT, R5, -126, PT ;  /* 0xc2fc00000500780b */ /* 0x000fcc0003f0e000 */
[----:B------:R2:W4:Y:S01]  /*ca40*/  MUFU.EX2 R111, R9 ;  /* 0x00000009006f7308 */ /* 0x0005220000000800 */
[----:B---3--:R-:W-:Y:S02]  /*ca50*/  FFMA2 R10, R114.F32x2.HI_LO, UR36.F32, R0.F32 ;  /* 0x00000024720a7c49 */ /* 0x008fe40009200000 */
[----:B------:R-:W-:Y:S01]  /*ca60*/  @!P1 FMUL R4, R4, 0.5 ;  /* 0x3f00000004049820 */ /* 0x000fe20000400000 */
[----:B-----5:R-:W-:Y:S02]  /*ca70*/  @!P6 FMUL R109, R109, R109 ;  /* 0x0000006d6d6de220 */ /* 0x020fe40000400000 */
        /* <DEDUP_REMOVED lines=23> */
[----:B------:R-:W2:Y:S01]  /*cbf0*/  MUFU.EX2 R118, R8 ;  /* 0x0000000800767308 */ /* 0x000ea20000000800 */
[----:B---3--:R-:W-:Y:S02]  /*cc00*/  FFMA2 R4, R120.F32x2.HI_LO, UR36.F32, R0.F32 ;  /* 0x0000002478047c49 */ /* 0x008fe40009200000 */
[----:B----4-:R-:W-:Y:S01]  /*cc10*/  @!P0 FMUL R115, R115, R115 ;  /* 0x0000007373738220 */ /* 0x010fe20000400000 */
[----:B------:R-:W-:Y:S02]  /*cc20*/  @!P2 FMUL R6, R6, 0.5 ;  /* 0x3f0000000606a820 */ /* 0x000fe40000400000 */
[----:B------:R-:W-:Y:S01]  /*cc30*/  FSETP.GEU.AND P0, PT, R4, -126, PT ;  /* 0xc2fc00000400780b */ /* 0x000fe20003f0e000 */
[----:B------:R-:W-:Y:S01]  /*cc40*/  @!P1 FMUL R7, R7, 0.5 ;  /* 0x3f00000007079820 */ /* 0x000fe20000400000 */
[----:B------:R-:W3:Y:S01]  /*cc50*/  MUFU.EX2 R116, R10 ;  /* 0x0000000a00747308 */ /* 0x000ee20000000800 */
[----:B-1----:R-:W-:Y:S01]  /*cc60*/  @!P5 FMUL R117, R117, R117 ;  /* 0x000000757575d220 */ /* 0x002fe20000400000 */
[----:B------:R-:W-:-:S06]  /*cc70*/  FSETP.GEU.AND P5, PT, R150, -126, PT ;  /* 0xc2fc00009600780b */ /* 0x000fcc0003fae000 */
[----:B------:R-:W1:Y:S01]  /*cc80*/  MUFU.EX2 R119, R9 ;  /* 0x0000000900777308 */ /* 0x000e620000000800 */
[----:B--2---:R-:W-:Y:S01]  /*cc90*/  @!P4 FMUL R118, R118, R118 ;  /* 0x000000767676c220 */ /* 0x004fe20000400000 */
[----:B------:R-:W-:Y:S01]  /*cca0*/  FSETP.GEU.AND P4, PT, R151, -126, PT ;  /* 0xc2fc00009700780b */ /* 0x000fe20003f8e000 */
[----:B------:R-:W-:-:S04]  /*ccb0*/  @!P0 FMUL R4, R4, 0.5 ;  /* 0x3f00000004048820 */ /* 0x000fc80000400000 */
        /* <DEDUP_REMOVED lines=39> */
[----:B------:R-:W-:-:S04]  /*cf30*/  FSETP.GEU.AND P2, PT, R32, -126, PT ;  /* 0xc2fc00002000780b */ /* 0x000fc80003f4e000 */
[----:B------:R-:W-:Y:S01]  /*cf40*/  F2FP.F16.F32.PACK_AB R24, R153, R152 ;  /* 0x000000989918723e */ /* 0x000fe200000000ff */
[----:B------:R-:W-:Y:S01]  /*cf50*/  @!P3 FMUL R31, R31, 0.5 ;  /* 0x3f0000001f1fb820 */ /* 0x000fe20000400000 */
[----:B------:R-:W3:Y:S01]  /*cf60*/  MUFU.EX2 R158, R28 ;  /* 0x0000001c009e7308 */ /* 0x000ee20000000800 */
[----:B-1----:R-:W-:Y:S01]  /*cf70*/  @!P1 FMUL R154, R154, R154 ;  /* 0x0000009a9a9a9220 */ /* 0x002fe20000400000 */
[----:B------:R-:W-:-:S05]  /*cf80*/  FSETP.GEU.AND P1, PT, R33, -126, PT ;  /* 0xc2fc00002100780b */ /* 0x000fca0003f2e000 */
[----:B------:R-:W-:Y:S01]  /*cf90*/  @!P2 FMUL R32, R32, 0.5 ;  /* 0x3f0000002020a820 */ /* 0x000fe20000400000 */
[----:B------:R-:W1:Y:S01]  /*cfa0*/  MUFU.EX2 R159, R29 ;  /* 0x0000001d009f7308 */ /* 0x000e620000000800 */
[----:B--2---:R-:W-:Y:S01]  /*cfb0*/  @!P0 FMUL R155, R155, R155 ;  /* 0x0000009b9b9b8220 */ /* 0x004fe20000400000 */
[----:B------:R-:W-:-:S04]  /*cfc0*/  FSETP.GEU.AND P0, PT, R34, -126, PT ;  /* 0xc2fc00002200780b */ /* 0x000fc80003f0e000 */
[----:B------:R-:W-:Y:S01]  /*cfd0*/  F2FP.F16.F32.PACK_AB R25, R155, R154 ;  /* 0x0000009a9b19723e */ /* 0x000fe200000000ff */
[----:B------:R-:W-:Y:S01]  /*cfe0*/  @!P1 FMUL R33, R33, 0.5 ;  /* 0x3f00000021219820 */ /* 0x000fe20000400000 */
[----:B------:R-:W2:Y:S01]  /*cff0*/  MUFU.EX2 R160, R30 ;  /* 0x0000001e00a07308 */ /* 0x000ea20000000800 */
[----:B---3--:R-:W-:Y:S01]  /*d000*/  @!P6 FMUL R158, R158, R158 ;  /* 0x0000009e9e9ee220 */ /* 0x008fe20000400000 */
[----:B------:R-:W-:-:S05]  /*d010*/  FSETP.GEU.AND P6, PT, R35, -126, PT ;  /* 0xc2fc00002300780b */ /* 0x000fca0003fce000 */
[----:B------:R-:W-:Y:S01]  /*d020*/  @!P0 FMUL R34, R34, 0.5 ;  /* 0x3f00000022228820 */ /* 0x000fe20000400000 */
[----:B------:R-:W3:Y:S01]  /*d030*/  MUFU.EX2 R161, R31 ;  /* 0x0000001f00a17308 */ /* 0x000ee20000000800 */
[----:B-1----:R-:W-:Y:S01]  /*d040*/  @!P5 FMUL R159, R159, R159 ;  /* 0x0000009f9f9fd220 */ /* 0x002fe20000400000 */
[----:B------:R-:W-:-:S04]  /*d050*/  FSETP.GEU.AND P5, PT, R36, -126, PT ;  /* 0xc2fc00002400780b */ /* 0x000fc80003fae000 */
[----:B------:R-:W-:Y:S01]  /*d060*/  F2FP.F16.F32.PACK_AB R26, R159, R158 ;  /* 0x0000009e9f1a723e */ /* 0x000fe200000000ff */
        /* <DEDUP_REMOVED lines=120> */
[----:B------:R-:W-:Y:S02]  /*d7f0*/  FSETP.GEU.AND P6, PT, R67, -126, PT ;  /* 0xc2fc00004300780b */ /* 0x000fe40003fce000 */
[----:B------:R-:W-:-:S03]  /*d800*/  F2FP.F16.F32.PACK_AB R60, R129, R128 ;  /* 0x00000080813c723e */ /* 0x000fc600000000ff */
[----:B------:R-:W-:Y:S01]  /*d810*/  @!P0 FMUL R66, R66, 0.5 ;  /* 0x3f00000042428820 */ /* 0x000fe20000400000 */
[----:B------:R-:W1:Y:S01]  /*d820*/  MUFU.EX2 R189, R63 ;  /* 0x0000003f00bd7308 */ /* 0x000e620000000800 */
[----:B--2---:R-:W-:Y:S01]  /*d830*/  @!P5 FMUL R187, R187, R187 ;  /* 0x000000bbbbbbd220 */ /* 0x004fe20000400000 */
[----:B------:R-:W-:Y:S02]  /*d840*/  FSETP.GEU.AND P5, PT, R68, -126, PT ;  /* 0xc2fc00004400780b */ /* 0x000fe40003fae000 */
[----:B------:R-:W-:Y:S02]  /*d850*/  F2FP.F16.F32.PACK_AB R61, R131, R130 ;  /* 0x00000082833d723e */ /* 0x000fe400000000ff */
[----:B------:R-:W-:Y:S01]  /*d860*/  F2FP.F16.F32.PACK_AB R40, R187, R186 ;  /* 0x000000babb28723e */ /* 0x000fe200000000ff */
[----:B------:R-:W-:Y:S01]  /*d870*/  @!P6 FMUL R67, R67, 0.5 ;  /* 0x3f0000004343e820 */ /* 0x000fe20000400000 */
[----:B------:R-:W2:Y:S01]  /*d880*/  MUFU.EX2 R42, R64 ;  /* 0x00000040002a7308 */ /* 0x000ea20000000800 */
[----:B---3--:R-:W-:Y:S01]  /*d890*/  @!P4 FMUL R188, R188, R188 ;  /* 0x000000bcbcbcc220 */ /* 0x008fe20000400000 */
[----:B------:R-:W-:-:S02]  /*d8a0*/  FSETP.GEU.AND P4, PT, R69, -126, PT ;  /* 0xc2fc00004500780b */ /* 0x000fc40003f8e000 */
[----:B------:R-:W-:-:S03]  /*d8b0*/  F2FP.F16.F32.PACK_AB R62, R133, R132 ;  /* 0x00000084853e723e */ /* 0x000fc600000000ff */
[----:B------:R-:W-:Y:S01]  /*d8c0*/  @!P5 FMUL R68, R68, 0.5 ;  /* 0x3f0000004444d820 */ /* 0x000fe20000400000 */
[----:B------:R-:W3:Y:S01]  /*d8d0*/  MUFU.EX2 R50, R65 ;  /* 0x0000004100327308 */ /* 0x000ee20000000800 */
[----:B-1----:R-:W-:Y:S01]  /*d8e0*/  @!P3 FMUL R189, R189, R189 ;  /* 0x000000bdbdbdb220 */ /* 0x002fe20000400000 */
[----:B------:R-:W-:Y:S02]  /*d8f0*/  FSETP.GEU.AND P3, PT, R70, -126, PT ;  /* 0xc2fc00004600780b */ /* 0x000fe40003f6e000 */
[----:B------:R-:W-:Y:S02]  /*d900*/  F2FP.F16.F32.PACK_AB R63, R135, R134 ;  /* 0x00000086873f723e */ /* 0x000fe400000000ff */
[----:B------:R-:W-:Y:S01]  /*d910*/  F2FP.F16.F32.PACK_AB R41, R189, R188 ;  /* 0x000000bcbd29723e */ /* 0x000fe200000000ff */
[----:B------:R-:W-:Y:S01]  /*d920*/  @!P4 FMUL R69, R69, 0.5 ;  /* 0x3f0000004545c820 */ /* 0x000fe20000400000 */
[----:B------:R-:W1:Y:S01]  /*d930*/  MUFU.EX2 R43, R66 ;  /* 0x00000042002b7308 */ /* 0x000e620000000800 */
[----:B--2---:R-:W-:Y:S01]  /*d940*/  @!P2 FMUL R42, R42, R42 ;  /* 0x0000002a2a2aa220 */ /* 0x004fe20000400000 */
[----:B------:R-:W-:-:S02]  /*d950*/  FSETP.GEU.AND P2, PT, R71, -126, PT ;  /* 0xc2fc00004700780b */ /* 0x000fc40003f4e000 */
[----:B------:R-:W-:Y:S02]  /*d960*/  F2FP.F16.F32.PACK_AB R64, R137, R136 ;  /* 0x000000888940723e */ /* 0x000fe400000000ff */
[----:B------:R2:W-:Y:S01]  /*d970*/  STL [R1+0x18], R42 ;  /* 0x0000182a01007387 */ /* 0x0005e20000100800 */
[----:B------:R-:W-:Y:S01]  /*d980*/  @!P3 FMUL R70, R70, 0.5 ;  /* 0x3f0000004646b820 */ /* 0x000fe20000400000 */
[----:B------:R-:W4:Y:S01]  /*d990*/  MUFU.EX2 R49, R67 ;  /* 0x0000004300317308 */ /* 0x000f220000000800 */
[----:B---3--:R-:W-:Y:S01]  /*d9a0*/  @!P1 FMUL R50, R50, R50 ;  /* 0x0000003232329220 */ /* 0x008fe20000400000 */
[----:B------:R-:W-:Y:S02]  /*d9b0*/  FSETP.GEU.AND P1, PT, R72, -126, PT ;  /* 0xc2fc00004800780b */ /* 0x000fe40003f2e000 */
[----:B------:R-:W-:Y:S02]  /*d9c0*/  F2FP.F16.F32.PACK_AB R65, R139, R138 ;  /* 0x0000008a8b41723e */ /* 0x000fe400000000ff */
[----:B------:R-:W-:Y:S01]  /*d9d0*/  STL [R1+0x1c], R50 ;  /* 0x00001c3201007387 */ /* 0x000fe20000100800 */
[----:B------:R-:W-:Y:S01]  /*d9e0*/  @!P2 FMUL R71, R71, 0.5 ;  /* 0x3f0000004747a820 */ /* 0x000fe20000400000 */
[----:B------:R-:W3:Y:S01]  /*d9f0*/  MUFU.EX2 R44, R68 ;  /* 0x00000044002c7308 */ /* 0x000ee20000000800 */
[----:B-1----:R-:W-:Y:S01]  /*da00*/  @!P0 FMUL R43, R43, R43 ;  /* 0x0000002b2b2b8220 */ /* 0x002fe20000400000 */
[----:B------:R-:W-:-:S02]  /*da10*/  FSETP.GEU.AND P0, PT, R73, -126, PT ;  /* 0xc2fc00004900780b */ /* 0x000fc40003f0e000 */
[----:B------:R-:W-:Y:S02]  /*da20*/  F2FP.F16.F32.PACK_AB R66, R141, R140 ;  /* 0x0000008c8d42723e */ /* 0x000fe400000000ff */
[----:B------:R1:W-:Y:S01]  /*da30*/  STL [R1+0x20], R43 ;  /* 0x0000202b01007387 */ /* 0x0003e20000100800 */
[----:B------:R-:W-:Y:S01]  /*da40*/  @!P1 FMUL R72, R72, 0.5 ;  /* 0x3f00000048489820 */ /* 0x000fe20000400000 */
[----:B------:R-:W5:Y:S01]  /*da50*/  MUFU.EX2 R48, R69 ;  /* 0x0000004500307308 */ /* 0x000f620000000800 */
[----:B----4-:R-:W-:Y:S01]  /*da60*/  @!P6 FMUL R49, R49, R49 ;  /* 0x000000313131e220 */ /* 0x010fe20000400000 */
[----:B------:R-:W-:Y:S02]  /*da70*/  FSETP.GEU.AND P6, PT, R74, -126, PT ;  /* 0xc2fc00004a00780b */ /* 0x000fe40003fce000 */
[----:B------:R-:W-:Y:S02]  /*da80*/  F2FP.F16.F32.PACK_AB R67, R143, R142 ;  /* 0x0000008e8f43723e */ /* 0x000fe400000000ff */
[----:B------:R-:W-:Y:S01]  /*da90*/  STL [R1+0x24], R49 ;  /* 0x0000243101007387 */ /* 0x000fe20000100800 */
[----:B------:R-:W-:Y:S01]  /*daa0*/  @!P0 FMUL R73, R73, 0.5 ;  /* 0x3f00000049498820 */ /* 0x000fe20000400000 */
[----:B------:R-:W4:Y:S01]  /*dab0*/  MUFU.EX2 R45, R70 ;  /* 0x00000046002d7308 */ /* 0x000f220000000800 */
[----:B---3--:R-:W-:Y:S01]  /*dac0*/  @!P5 FMUL R44, R44, R44 ;  /* 0x0000002c2c2cd220 */ /* 0x008fe20000400000 */
[----:B------:R-:W-:-:S02]  /*dad0*/  FSETP.GEU.AND P5, PT, R75, -126, PT ;  /* 0xc2fc00004b00780b */ /* 0x000fc40003fae000 */
[----:B--2---:R-:W-:Y:S02]  /*dae0*/  F2FP.F16.F32.PACK_AB R42, R50, R42 ;  /* 0x0000002a322a723e */ /* 0x004fe400000000ff */
[----:B------:R2:W-:Y:S01]  /*daf0*/  STL [R1+0x28], R44 ;  /* 0x0000282c01007387 */ /* 0x0005e20000100800 */
[----:B------:R-:W-:Y:S01]  /*db00*/  @!P6 FMUL R74, R74, 0.5 ;  /* 0x3f0000004a4ae820 */ /* 0x000fe20000400000 */
[----:B------:R-:W3:Y:S01]  /*db10*/  MUFU.EX2 R47, R71 ;  /* 0x00000047002f7308 */ /* 0x000ee20000000800 */
[----:B-----5:R-:W-:Y:S01]  /*db20*/  @!P4 FMUL R48, R48, R48 ;  /* 0x000000303030c220 */ /* 0x020fe20000400000 */
[----:B------:R-:W-:Y:S02]  /*db30*/  FSETP.GEU.AND P4, PT, R76, -126, PT ;  /* 0xc2fc00004c00780b */ /* 0x000fe40003f8e000 */
[----:B------:R-:W-:Y:S02]  /*db40*/  F2FP.F16.F32.PACK_AB R68, R145, R144 ;  /* 0x000000909144723e */ /* 0x000fe400000000ff */
[----:B------:R-:W-:Y:S01]  /*db50*/  STL [R1+0x2c], R48 ;  /* 0x00002c3001007387 */ /* 0x000fe20000100800 */
[----:B------:R-:W-:Y:S01]  /*db60*/  @!P5 FMUL R75, R75, 0.5 ;  /* 0x3f0000004b4bd820 */ /* 0x000fe20000400000 */
[----:B------:R-:W5:Y:S01]  /*db70*/  MUFU.EX2 R5, R72 ;  /* 0x0000004800057308 */ /* 0x000f620000000800 */
[----:B----4-:R-:W-:Y:S01]  /*db80*/  @!P3 FMUL R45, R45, R45 ;  /* 0x0000002d2d2db220 */ /* 0x010fe20000400000 */
[----:B------:R-:W-:-:S02]  /*db90*/  FSETP.GEU.AND P3, PT, R77, -126, PT ;  /* 0xc2fc00004d00780b */ /* 0x000fc40003f6e000 */
[----:B-1----:R-:W-:Y:S02]  /*dba0*/  F2FP.F16.F32.PACK_AB R43, R49, R43 ;  /* 0x0000002b312b723e */ /* 0x002fe400000000ff */
        /* <DEDUP_REMOVED lines=9> */
[----:B-----5:R-:W-:Y:S01]  /*dc40*/  @!P1 FMUL R5, R5, R5 ;  /* 0x0000000505059220 */ /* 0x020fe20000400000 */
[----:B------:R-:W-:-:S02]  /*dc50*/  FSETP.GEU.AND P1, PT, R79, -126, PT ;  /* 0xc2fc00004f00780b */ /* 0x000fc40003f2e000 */
[----:B--2---:R-:W-:Y:S02]  /*dc60*/  F2FP.F16.F32.PACK_AB R44, R48, R44 ;  /* 0x0000002c302c723e */ /* 0x004fe400000000ff */
[----:B------:R-:W-:Y:S01]  /*dc70*/  STL [R1+0x38], R5 ;  /* 0x0000380501007387 */ /* 0x000fe20000100800 */
[----:B------:R-:W-:Y:S01]  /*dc80*/  @!P2 FMUL R78, R78, 0.5 ;  /* 0x3f0000004e4ea820 */ /* 0x000fe20000400000 */
[----:B------:R-:W2:Y:S01]  /*dc90*/  MUFU.EX2 R4, R75 ;  /* 0x0000004b00047308 */ /* 0x000ea20000000800 */
[----:B----4-:R-:W-:Y:S01]  /*dca0*/  @!P0 FMUL R46, R46, R46 ;  /* 0x0000002e2e2e8220 */ /* 0x010fe20000400000 */
[----:B------:R-:W-:Y:S02]  /*dcb0*/  FSETP.GEU.AND P0, PT, R80, -126, PT ;  /* 0xc2fc00005000780b */ /* 0x000fe40003f0e000 */
[----:B------:R-:W-:Y:S02]  /*dcc0*/  F2FP.F16.F32.PACK_AB R70, R149, R148 ;  /* 0x000000949546723e */ /* 0x000fe400000000ff */
[----:B------:R4:W-:Y:S01]  /*dcd0*/  STL [R1+0x3c], R46 ;  /* 0x00003c2e01007387 */ /* 0x0009e20000100800 */
[----:B------:R-:W-:Y:S01]  /*dce0*/  @!P1 FMUL R79, R79, 0.5 ;  /* 0x3f0000004f4f9820 */ /* 0x000fe20000400000 */
[----:B------:R-:W5:Y:S01]  /*dcf0*/  MUFU.EX2 R9, R76 ;  /* 0x0000004c00097308 */ /* 0x000f620000000800 */
[----:B---3--:R-:W-:Y:S01]  /*dd00*/  @!P6 FMUL R7, R7, R7 ;  /* 0x000000070707e220 */ /* 0x008fe20000400000 */
[----:B------:R-:W-:-:S02]  /*dd10*/  FSETP.GEU.AND P6, PT, R81, -126, PT ;  /* 0xc2fc00005100780b */ /* 0x000fc40003fce000 */
[----:B-1----:R-:W-:Y:S02]  /*dd20*/  F2FP.F16.F32.PACK_AB R45, R47, R45 ;  /* 0x0000002d2f2d723e */ /* 0x002fe400000000ff */
[----:B------:R1:W-:Y:S01]  /*dd30*/  STL [R1+0x40], R7 ;  /* 0x0000400701007387 */ /* 0x0003e20000100800 */
[----:B------:R-:W-:Y:S01]  /*dd40*/  @!P0 FMUL R80, R80, 0.5 ;  /* 0x3f00000050508820 */ /* 0x000fe20000400000 */
[----:B------:R-:W3:Y:S01]  /*dd50*/  MUFU.EX2 R6, R77 ;  /* 0x0000004d00067308 */ /* 0x000ee20000000800 */
[----:B--2---:R-:W-:Y:S01]  /*dd60*/  @!P5 FMUL R4, R4, R4 ;  /* 0x000000040404d220 */ /* 0x004fe20000400000 */
[----:B------:R-:W-:Y:S02]  /*dd70*/  FSETP.GEU.AND P5, PT, R82, -126, PT ;  /* 0xc2fc00005200780b */ /* 0x000fe40003fae000 */
[----:B------:R-:W-:Y:S02]  /*dd80*/  F2FP.F16.F32.PACK_AB R71, R93, R92 ;  /* 0x0000005c5d47723e */ /* 0x000fe400000000ff */
[----:B------:R1:W-:Y:S01]  /*dd90*/  STL [R1+0x44], R4 ;  /* 0x0000440401007387 */ /* 0x0003e20000100800 */
[----:B------:R-:W-:Y:S01]  /*dda0*/  @!P6 FMUL R81, R81, 0.5 ;  /* 0x3f0000005151e820 */ /* 0x000fe20000400000 */
[----:B------:R-:W2:Y:S01]  /*ddb0*/  MUFU.EX2 R11, R78 ;  /* 0x0000004e000b7308 */ /* 0x000ea20000000800 */
[----:B-----5:R-:W-:Y:S01]  /*ddc0*/  @!P4 FMUL R9, R9, R9 ;  /* 0x000000090909c220 */ /* 0x020fe20000400000 */
[----:B------:R-:W-:-:S02]  /*ddd0*/  FSETP.GEU.AND P4, PT, R83, -126, PT ;  /* 0xc2fc00005300780b */ /* 0x000fc40003f8e000 */
[----:B------:R-:W-:Y:S02]  /*dde0*/  F2FP.F16.F32.PACK_AB R72, R95, R94 ;  /* 0x0000005e5f48723e */ /* 0x000fe400000000ff */
[----:B------:R1:W-:Y:S01]  /*ddf0*/  STL [R1+0x48], R9 ;  /* 0x0000480901007387 */ /* 0x0003e20000100800 */
[----:B------:R-:W-:Y:S01]  /*de00*/  @!P5 FMUL R82, R82, 0.5 ;  /* 0x3f0000005252d820 */ /* 0x000fe20000400000 */
[----:B------:R-:W5:Y:S01]  /*de10*/  MUFU.EX2 R8, R79 ;  /* 0x0000004f00087308 */ /* 0x000f620000000800 */
[----:B---3--:R-:W-:Y:S01]  /*de20*/  @!P3 FMUL R6, R6, R6 ;  /* 0x000000060606b220 */ /* 0x008fe20000400000 */
[----:B------:R-:W-:Y:S02]  /*de30*/  FSETP.GEU.AND P3, PT, R84, -126, PT ;  /* 0xc2fc00005400780b */ /* 0x000fe40003f6e000 */
[----:B------:R-:W-:Y:S02]  /*de40*/  F2FP.F16.F32.PACK_AB R73, R97, R96 ;  /* 0x000000606149723e */ /* 0x000fe400000000ff */
[----:B------:R1:W-:Y:S01]  /*de50*/  STL [R1+0x4c], R6 ;  /* 0x00004c0601007387 */ /* 0x0003e20000100800 */
[----:B------:R-:W-:Y:S01]  /*de60*/  @!P4 FMUL R83, R83, 0.5 ;  /* 0x3f0000005353c820 */ /* 0x000fe20000400000 */
[----:B------:R-:W3:Y:S01]  /*de70*/  MUFU.EX2 R157, R80 ;  /* 0x00000050009d7308 */ /* 0x000ee20000000800 */
[----:B--2---:R-:W-:Y:S01]  /*de80*/  @!P2 FMUL R11, R11, R11 ;  /* 0x0000000b0b0ba220 */ /* 0x004fe20000400000 */
[----:B------:R-:W-:-:S02]  /*de90*/  FSETP.GEU.AND P2, PT, R85, -126, PT ;  /* 0xc2fc00005500780b */ /* 0x000fc40003f4e000 */
[----:B------:R-:W-:Y:S02]  /*dea0*/  F2FP.F16.F32.PACK_AB R74, R99, R98 ;  /* 0x00000062634a723e */ /* 0x000fe400000000ff */
[----:B------:R1:W-:Y:S01]  /*deb0*/  STL [R1+0x50], R11 ;  /* 0x0000500b01007387 */ /* 0x0003e20000100800 */
[----:B------:R-:W-:Y:S01]  /*dec0*/  @!P3 FMUL R84, R84, 0.5 ;  /* 0x3f0000005454b820 */ /* 0x000fe20000400000 */
[----:B------:R-:W2:Y:S01]  /*ded0*/  MUFU.EX2 R10, R81 ;  /* 0x00000051000a7308 */ /* 0x000ea20000000800 */
[----:B-----5:R-:W-:Y:S01]  /*dee0*/  @!P1 FMUL R8, R8, R8 ;  /* 0x0000000808089220 */ /* 0x020fe20000400000 */
[----:B------:R-:W-:Y:S02]  /*def0*/  FSETP.GEU.AND P1, PT, R86, -126, PT ;  /* 0xc2fc00005600780b */ /* 0x000fe40003f2e000 */
[----:B------:R-:W-:Y:S02]  /*df00*/  F2FP.F16.F32.PACK_AB R75, R101, R100 ;  /* 0x00000064654b723e */ /* 0x000fe400000000ff */
[----:B------:R1:W-:Y:S01]  /*df10*/  STL [R1+0x54], R8 ;  /* 0x0000540801007387 */ /* 0x0003e20000100800 */
[----:B------:R-:W-:Y:S01]  /*df20*/  @!P2 FMUL R85, R85, 0.5 ;  /* 0x3f0000005555a820 */ /* 0x000fe20000400000 */
[----:B------:R-:W5:Y:S01]  /*df30*/  MUFU.EX2 R20, R82 ;  /* 0x0000005200147308 */ /* 0x000f620000000800 */
[----:B---3--:R-:W-:Y:S01]  /*df40*/  @!P0 FMUL R157, R157, R157 ;  /* 0x0000009d9d9d8220 */ /* 0x008fe20000400000 */
[----:B------:R-:W-:-:S02]  /*df50*/  FSETP.GEU.AND P0, PT, R87, -126, PT ;  /* 0xc2fc00005700780b */ /* 0x000fc40003f0e000 */
[----:B------:R-:W-:Y:S02]  /*df60*/  F2FP.F16.F32.PACK_AB R76, R103, R102 ;  /* 0x00000066674c723e */ /* 0x000fe400000000ff */
[----:B------:R1:W-:Y:S01]  /*df70*/  STL [R1+0x58], R157 ;  /* 0x0000589d01007387 */ /* 0x0003e20000100800 */
[----:B------:R-:W-:Y:S01]  /*df80*/  @!P1 FMUL R86, R86, 0.5 ;  /* 0x3f00000056569820 */ /* 0x000fe20000400000 */
[----:B------:R-:W3:Y:S01]  /*df90*/  MUFU.EX2 R21, R83 ;  /* 0x0000005300157308 */ /* 0x000ee20000000800 */
[----:B--2---:R-:W-:Y:S01]  /*dfa0*/  @!P6 FMUL R10, R10, R10 ;  /* 0x0000000a0a0ae220 */ /* 0x004fe20000400000 */
[----:B------:R-:W-:Y:S02]  /*dfb0*/  LOP3.LUT P6, RZ, R3, 0x3, R2, 0x48, !PT ;  /* 0x0000000303ff7812 */ /* 0x000fe400078c4802 */
[----:B------:R-:W-:Y:S02]  /*dfc0*/  F2FP.F16.F32.PACK_AB R77, R105, R104 ;  /* 0x00000068694d723e */ /* 0x000fe400000000ff */
[----:B------:R1:W-:Y:S01]  /*dfd0*/  STL [R1+0x5c], R10 ;  /* 0x00005c0a01007387 */ /* 0x0003e20000100800 */
[----:B------:R-:W-:Y:S01]  /*dfe0*/  @!P0 FMUL R87, R87, 0.5 ;  /* 0x3f00000057578820 */ /* 0x000fe20000400000 */
[----:B------:R-:W2:Y:S01]  /*dff0*/  MUFU.EX2 R14, R84 ;  /* 0x00000054000e7308 */ /* 0x000ea20000000800 */
[----:B-----5:R-:W-:Y:S01]  /*e000*/  @!P5 FMUL R20, R20, R20 ;  /* 0x000000141414d220 */ /* 0x020fe20000400000 */
[----:B------:R-:W-:-:S02]  /*e010*/  F2FP.F16.F32.PACK_AB R78, R107, R106 ;  /* 0x0000006a6b4e723e */ /* 0x000fc400000000ff */
[----:B------:R-:W-:Y:S02]  /*e020*/  F2FP.F16.F32.PACK_AB R79, R109, R108 ;  /* 0x0000006c6d4f723e */ /* 0x000fe400000000ff */
[----:B------:R1:W-:Y:S01]  /*e030*/  STL [R1+0x60], R20 ;  /* 0x0000601401007387 */ /* 0x0003e20000100800 */
[----:B------:R-:W-:Y:S01]  /*e040*/  F2FP.F16.F32.PACK_AB R80, R111, R110 ;  /* 0x0000006e6f50723e */ /* 0x000fe200000000ff */
[----:B------:R-:W5:Y:S01]  /*e050*/  MUFU.EX2 R15, R85 ;  /* 0x00000055000f7308 */ /* 0x000f620000000800 */
[----:B---3--:R-:W-:Y:S01]  /*e060*/  @!P4 FMUL R21, R21, R21 ;  /* 0x000000151515c220 */ /* 0x008fe20000400000 */
[----:B------:R-:W-:Y:S02]  /*e070*/  F2FP.F16.F32.PACK_AB R81, R113, R112 ;  /* 0x000000707151723e */ /* 0x000fe400000000ff */
[----:B------:R-:W-:Y:S02]  /*e080*/  F2FP.F16.F32.PACK_AB R82, R115, R114 ;  /* 0x000000727352723e */ /* 0x000fe400000000ff */
[----:B------:R1:W-:Y:S01]  /*e090*/  STL [R1+0x64], R21 ;  /* 0x0000641501007387 */ /* 0x0003e20000100800 */
[----:B------:R-:W-:Y:S01]  /*e0a0*/  F2FP.F16.F32.PACK_AB R83, R117, R116 ;  /* 0x000000747553723e */ /* 0x000fe200000000ff */
[----:B------:R-:W3:Y:S01]  /*e0b0*/  MUFU.EX2 R12, R86 ;  /* 0x00000056000c7308 */ /* 0x000ee20000000800 */
[----:B--2---:R-:W-:Y:S01]  /*e0c0*/  @!P3 FMUL R14, R14, R14 ;  /* 0x0000000e0e0eb220 */ /* 0x004fe20000400000 */
[----:B------:R-:W-:-:S02]  /*e0d0*/  F2FP.F16.F32.PACK_AB R84, R119, R118 ;  /* 0x000000767754723e */ /* 0x000fc400000000ff */
[----:B----4-:R-:W-:Y:S02]  /*e0e0*/  F2FP.F16.F32.PACK_AB R46, R46, R5 ;  /* 0x000000052e2e723e */ /* 0x010fe400000000ff */
[----:B------:R1:W-:Y:S01]  /*e0f0*/  STL [R1+0x70], R14 ;  /* 0x0000700e01007387 */ /* 0x0003e20000100800 */
[----:B------:R-:W-:Y:S01]  /*e100*/  F2FP.F16.F32.PACK_AB R47, R4, R7 ;  /* 0x00000007042f723e */ /* 0x000fe200000000ff */
[----:B------:R-:W2:Y:S01]  /*e110*/  MUFU.EX2 R13, R87 ;  /* 0x00000057000d7308 */ /* 0x000ea20000000800 */
[----:B-----5:R-:W-:Y:S01]  /*e120*/  @!P2 FMUL R15, R15, R15 ;  /* 0x0000000f0f0fa220 */ /* 0x020fe20000400000 */
[----:B------:R-:W-:Y:S02]  /*e130*/  F2FP.F16.F32.PACK_AB R85, R121, R120 ;  /* 0x000000787955723e */ /* 0x000fe400000000ff */
[----:B------:R-:W-:Y:S02]  /*e140*/  F2FP.F16.F32.PACK_AB R48, R6, R9 ;  /* 0x000000090630723e */ /* 0x000fe400000000ff */
[----:B------:R1:W-:Y:S01]  /*e150*/  STL [R1+0x74], R15 ;  /* 0x0000740f01007387 */ /* 0x0003e20000100800 */
[----:B------:R-:W-:Y:S01]  /*e160*/  F2FP.F16.F32.PACK_AB R49, R8, R11 ;  /* 0x0000000b0831723e */ /* 0x000fe200000000ff */
[----:B---3--:R-:W-:Y:S01]  /*e170*/  @!P1 FMUL R12, R12, R12 ;  /* 0x0000000c0c0c9220 */ /* 0x008fe20000400000 */
[----:B------:R-:W-:-:S02]  /*e180*/  F2FP.F16.F32.PACK_AB R86, R123, R122 ;  /* 0x0000007a7b56723e */ /* 0x000fc400000000ff */
[----:B------:R-:W-:Y:S02]  /*e190*/  F2FP.F16.F32.PACK_AB R50, R10, R157 ;  /* 0x0000009d0a32723e */ /* 0x000fe400000000ff */
[----:B------:R1:W-:Y:S01]  /*e1a0*/  STL [R1+0x68], R12 ;  /* 0x0000680c01007387 */ /* 0x0003e20000100800 */
[----:B------:R-:W-:Y:S01]  /*e1b0*/  F2FP.F16.F32.PACK_AB R51, R21, R20 ;  /* 0x000000141533723e */ /* 0x000fe200000000ff */
[----:B--2---:R-:W-:Y:S01]  /*e1c0*/  @!P0 FMUL R13, R13, R13 ;  /* 0x0000000d0d0d8220 */ /* 0x004fe20000400000 */
[----:B------:R-:W-:Y:S02]  /*e1d0*/  F2FP.F16.F32.PACK_AB R87, R151, R150 ;  /* 0x000000969757723e */ /* 0x000fe400000000ff */
[----:B------:R-:W-:Y:S02]  /*e1e0*/  F2FP.F16.F32.PACK_AB R52, R15, R14 ;  /* 0x0000000e0f34723e */ /* 0x000fe400000000ff */
[----:B------:R1:W-:Y:S01]  /*e1f0*/  STL [R1+0x6c], R13 ;  /* 0x00006c0d01007387 */ /* 0x0003e20000100800 */
[----:B------:R-:W-:Y:S01]  /*e200*/  F2FP.F16.F32.PACK_AB R53, R13, R12 ;  /* 0x0000000c0d35723e */ /* 0x000fe200000000ff */
[----:B------:R-:W-:Y:S06]  /*e210*/  @!P6 BRA `(.L_x_233) ;  /* 0x000000000040e947 */ /* 0x000fec0003800000 */
[----:B------:R-:W-:Y:S01]  /*e220*/  MOV R2, 0x8 ;  /* 0x0000000800027802 */ /* 0x000fe20000000f00 */
[----:B------:R-:W2:Y:S01]  /*e230*/  LDCU.64 UR6, c[0x4][0xb0] ;  /* 0x01001600ff0677ac */ /* 0x000ea20008000a00 */
[----:B-1----:R-:W-:Y:S02]  /*e240*/  HFMA2 R12, -RZ, RZ, 0, 5.9604644775390625e-08 ;  /* 0x00000001ff0c7431 */ /* 0x002fe400000001ff */
[----:B------:R-:W-:Y:S01]  /*e250*/  IMAD.MOV.U32 R8, RZ, RZ, 0x1be ;  /* 0x000001beff087424 */ /* 0x000fe200078e00ff */
[----:B------:R-:W1:Y:S01]  /*e260*/  LDCU.64 UR4, c[0x4][0xb8] ;  /* 0x01001700ff0477ac */ /* 0x000e620008000a00 */
[----:B------:R-:W3:Y:S01]  /*e270*/  LDC.64 R2, c[0x4][R2] ;  /* 0x0100000002027b82 */ /* 0x000ee20000000a00 */
[----:B------:R-:W-:Y:S01]  /*e280*/  IMAD.MOV.U32 R13, RZ, RZ, RZ ;  /* 0x000000ffff0d7224 */ /* 0x000fe200078e00ff */
[----:B------:R-:W4:Y:S01]  /*e290*/  LDCU.64 UR8, c[0x4][0x20] ;  /* 0x01000400ff0877ac */ /* 0x000f220008000a00 */
[----:B--2---:R-:W-:Y:S01]  /*e2a0*/  IMAD.U32 R4, RZ, RZ, UR6 ;  /* 0x00000006ff047e24 */ /* 0x004fe2000f8e00ff */
[----:B------:R-:W-:Y:S01]  /*e2b0*/  MOV R5, UR7 ;  /* 0x0000000700057c02 */ /* 0x000fe20008000f00 */
[----:B-1----:R-:W-:Y:S01]  /*e2c0*/  IMAD.U32 R6, RZ, RZ, UR4 ;  /* 0x00000004ff067e24 */ /* 0x002fe2000f8e00ff */
[----:B------:R-:W-:Y:S01]  /*e2d0*/  MOV R7, UR5 ;  /* 0x0000000500077c02 */ /* 0x000fe20008000f00 */
[----:B----4-:R-:W-:Y:S01]  /*e2e0*/  IMAD.U32 R10, RZ, RZ, UR8 ;  /* 0x00000008ff0a7e24 */ /* 0x010fe2000f8e00ff */
[----:B------:R-:W-:-:S02]  /*e2f0*/  MOV R11, UR9 ;  /* 0x00000009000b7c02 */ /* 0x000fc40008000f00 */
[----:B------:R-:W-:-:S07]  /*e300*/  LEPC R20, `(.L_x_233) ;  /* 0x000000001014794e */ /* 0x000fce0000000000 */
[----:B---3--:R-:W-:Y:S05]  /*e310*/  CALL.ABS.NOINC R2 ;  /* 0x0000000002007343 */ /* 0x008fea0003c00000 */
.L_x_233:
[C---:B------:R-:W-:Y:S01]  /*e320*/  FSETP.NEU.AND P0, PT, R17.reuse, -INF , PT ;  /* 0xff8000001100780b */ /* 0x040fe20003f0d000 */
[----:B------:R-:W2:Y:S01]  /*e330*/  S2R R2, SR_TID.X ;  /* 0x0000000000027919 */ /* 0x000ea20000002100 */
[----:B------:R-:W-:Y:S05]  /*e340*/  WARPSYNC.ALL ;  /* 0x0000000000007948 */ /* 0x000fea0003800000 */
[----:B------:R-:W-:Y:S01]  /*e350*/  FSEL R0, R17, RZ, P0 ;  /* 0x000000ff11007208 */ /* 0x000fe20000000000 */
[----:B------:R-:W-:Y:S01]  /*e360*/  UIADD3 UR4, UPT, UPT, UR38, 0x20, URZ ;  /* 0x0000002026047890 */ /* 0x000fe2000fffe0ff */
[----:B------:R3:W-:Y:S03]  /*e370*/  STTM.x32 tmem[UR38], R56 ;  /* 0x00000038000079ed */ /* 0x0007e600082c0026 */
[----:B------:R-:W-:Y:S01]  /*e380*/  FMUL R0, R0, -UR36 ;  /* 0x8000002400007c20 */ /* 0x000fe20008400000 */
[----:B------:R-:W-:-:S03]  /*e390*/  USHF.R.U32.HI UR4, URZ, 0x15, UR4 ;  /* 0x00000015ff047899 */ /* 0x000fc60008011604 */
[--C-:B------:R-:W-:Y:S02]  /*e3a0*/  FFMA2 R88, R88.F32x2.HI_LO, UR36.F32, R0.reuse.F32 ;  /* 0x0000002458587c49 */ /* 0x100fe40009200000 */
[----:B------:R-:W-:Y:S01]  /*e3b0*/  FFMA2 R90, R90.F32x2.HI_LO, UR36.F32, R0.F32 ;  /* 0x000000245a5a7c49 */ /* 0x000fe20009200000 */
[----:B------:R-:W-:Y:S02]  /*e3c0*/  MOV R3, UR4 ;  /* 0x0000000400037c02 */ /* 0x000fe40008000f00 */
[----:B------:R-:W-:Y:S02]  /*e3d0*/  FSETP.GEU.AND P4, PT, R88, -126, PT ;  /* 0xc2fc00005800780b */ /* 0x000fe40003f8e000 */
[----:B------:R-:W-:Y:S02]  /*e3e0*/  FSETP.GEU.AND P3, PT, R89, -126, PT ;  /* 0xc2fc00005900780b */ /* 0x000fe40003f6e000 */
[----:B------:R-:W-:Y:S02]  /*e3f0*/  FSETP.GEU.AND P2, PT, R90, -126, PT ;  /* 0xc2fc00005a00780b */ /* 0x000fe40003f4e000 */
[----:B------:R-:W-:-:S07]  /*e400*/  FSETP.GEU.AND P1, PT, R91, -126, PT ;  /* 0xc2fc00005b00780b */ /* 0x000fce0003f2e000 */
[----:B------:R-:W-:Y:S02]  /*e410*/  @!P4 FMUL R88, R88, 0.5 ;  /* 0x3f0000005858c820 */ /* 0x000fe40000400000 */
[----:B------:R-:W-:Y:S02]  /*e420*/  @!P3 FMUL R89, R89, 0.5 ;  /* 0x3f0000005959b820 */ /* 0x000fe40000400000 */
[----:B------:R-:W-:Y:S02]  /*e430*/  @!P2 FMUL R90, R90, 0.5 ;  /* 0x3f0000005a5aa820 */ /* 0x000fe40000400000 */
[----:B------:R-:W-:Y:S01]  /*e440*/  @!P1 FMUL R91, R91, 0.5 ;  /* 0x3f0000005b5b9820 */ /* 0x000fe20000400000 */
[----:B---3--:R-:W3:Y:S01]  /*e450*/  MUFU.EX2 R58, R88 ;  /* 0x00000058003a7308 */ /* 0x008ee20000000800 */
[----:B--2---:R-:W-:-:S04]  /*e460*/  SHF.R.U32.HI R60, RZ, 0x5, R2 ;  /* 0x00000005ff3c7819 */ /* 0x004fc80000011602 */
[----:B------:R-:W-:-:S03]  /*e470*/  LOP3.LUT P0, RZ, R3, 0x3, R60, 0x48, !PT ;  /* 0x0000000303ff7812 */ /* 0x000fc6000780483c */
[----:B------:R-:W2:Y:S08]  /*e480*/  MUFU.EX2 R59, R89 ;  /* 0x00000059003b7308 */ /* 0x000eb00000000800 */
[----:B------:R-:W4:Y:S01]  /*e490*/  MUFU.EX2 R56, R90 ;  /* 0x0000005a00387308 */ /* 0x000f220000000800 */
[----:B---3--:R-:W-:-:S07]  /*e4a0*/  @!P4 FMUL R58, R58, R58 ;  /* 0x0000003a3a3ac220 */ /* 0x008fce0000400000 */
[----:B------:R-:W3:Y:S01]  /*e4b0*/  MUFU.EX2 R57, R91 ;  /* 0x0000005b00397308 */ /* 0x000ee20000000800 */
[----:B--2---:R-:W-:-:S05]  /*e4c0*/  @!P3 FMUL R59, R59, R59 ;  /* 0x0000003b3b3bb220 */ /* 0x004fca0000400000 */
[----:B------:R-:W-:Y:S01]  /*e4d0*/  F2FP.F16.F32.PACK_AB R54, R59, R58 ;  /* 0x0000003a3b36723e */ /* 0x000fe200000000ff */
[----:B----4-:R-:W-:Y:S01]  /*e4e0*/  @!P2 FMUL R56, R56, R56 ;  /* 0x000000383838a220 */ /* 0x010fe20000400000 */
[----:B---3--:R-:W-:-:S05]  /*e4f0*/  @!P1 FMUL R57, R57, R57 ;  /* 0x0000003939399220 */ /* 0x008fca0000400000 */
[----:B------:R-:W-:Y:S01]  /*e500*/  F2FP.F16.F32.PACK_AB R55, R57, R56 ;  /* 0x000000383937723e */ /* 0x000fe200000000ff */
[----:B------:R-:W-:Y:S06]  /*e510*/  @!P0 BRA `(.L_x_234) ;  /* 0x0000000000408947 */ /* 0x000fec0003800000 */
[----:B-1----:R-:W-:Y:S01]  /*e520*/  MOV R14, 0x8 ;  /* 0x00000008000e7802 */ /* 0x002fe20000000f00 */
[----:B------:R-:W1:Y:S01]  /*e530*/  LDCU.64 UR8, c[0x4][0xb0] ;  /* 0x01001600ff0877ac */ /* 0x000e620008000a00 */
[----:B------:R-:W-:Y:S02]  /*e540*/  HFMA2 R12, -RZ, RZ, 0, 5.9604644775390625e-08 ;  /* 0x00000001ff0c7431 */ /* 0x000fe400000001ff */
[----:B------:R-:W-:Y:S01]  /*e550*/  IMAD.MOV.U32 R8, RZ, RZ, 0x1be ;  /* 0x000001beff087424 */ /* 0x000fe200078e00ff */
[----:B------:R-:W2:Y:S01]  /*e560*/  LDCU.64 UR6, c[0x4][0xb8] ;  /* 0x01001700ff0677ac */ /* 0x000ea20008000a00 */
[----:B------:R-:W3:Y:S01]  /*e570*/  LDC.64 R14, c[0x4][R14] ;  /* 0x010000000e0e7b82 */ /* 0x000ee20000000a00 */
[----:B------:R-:W-:Y:S01]  /*e580*/  IMAD.MOV.U32 R13, RZ, RZ, RZ ;  /* 0x000000ffff0d7224 */ /* 0x000fe200078e00ff */
[----:B------:R-:W4:Y:S01]  /*e590*/  LDCU.64 UR4, c[0x4][0x20] ;  /* 0x01000400ff0477ac */ /* 0x000f220008000a00 */
[----:B-1----:R-:W-:Y:S01]  /*e5a0*/  IMAD.U32 R4, RZ, RZ, UR8 ;  /* 0x00000008ff047e24 */ /* 0x002fe2000f8e00ff */
[----:B------:R-:W-:Y:S01]  /*e5b0*/  MOV R5, UR9 ;  /* 0x0000000900057c02 */ /* 0x000fe20008000f00 */
[----:B--2---:R-:W-:Y:S01]  /*e5c0*/  IMAD.U32 R6, RZ, RZ, UR6 ;  /* 0x00000006ff067e24 */ /* 0x004fe2000f8e00ff */
[----:B------:R-:W-:Y:S01]  /*e5d0*/  MOV R7, UR7 ;  /* 0x0000000700077c02 */ /* 0x000fe20008000f00 */
[----:B----4-:R-:W-:Y:S01]  /*e5e0*/  IMAD.U32 R10, RZ, RZ, UR4 ;  /* 0x00000004ff0a7e24 */ /* 0x010fe2000f8e00ff */
[----:B------:R-:W-:-:S02]  /*e5f0*/  MOV R11, UR5 ;  /* 0x00000005000b7c02 */ /* 0x000fc40008000f00 */
[----:B------:R-:W-:-:S07]  /*e600*/  LEPC R20, `(.L_x_234) ;  /* 0x000000001014794e */ /* 0x000fce0000000000 */
[----:B---3--:R-:W-:Y:S05]  /*e610*/  CALL.ABS.NOINC R14 ;  /* 0x000000000e007343 */ /* 0x008fea0003c00000 */
.L_x_234:
[----:B------:R-:W-:-:S04]  /*e620*/  UISETP.NE.AND UP0, UPT, UR50, URZ, UPT ;  /* 0x000000ff3200728c */ /* 0x000fc8000bf05270 */
[----:B------:R-:W-:-:S06]  /*e630*/  USEL UR4, UR42, UR41, UP0 ;  /* 0x000000292a047287 */ /* 0x000fcc0008000000 */
[----:B------:R-:W-:Y:S01]  /*e640*/  MOV R0, UR4 ;  /* 0x0000000400007c02 */ /* 0x000fe20008000f00 */
[----:B------:R-:W-:Y:S05]  /*e650*/  WARPSYNC.ALL ;  /* 0x0000000000007948 */ /* 0x000fea0003800000 */
[----:B------:R-:W-:Y:S01]  /*e660*/  ISETP.GT.U32.AND P1, PT, R0, 0x1, PT ;  /* 0x000000010000780c */ /* 0x000fe20003f24070 */
[----:B------:R2:W-:Y:S01]  /*e670*/  STTM.x32 tmem[UR38+0x20], R24 ;  /* 0x00002018000079ed */ /* 0x0005e200082c0026 */
[----:B------:R-:W3:Y:S11]  /*e680*/  FENCE.VIEW.ASYNC.T ;  /* 0x00000000000073c6 */ /* 0x000ef60000000200 */
[----:B------:R-:W-:Y:S05]  /*e690*/  @P1 BRA `(.L_x_235) ;  /* 0x0000000000081947 */ /* 0x000fea0003800000 */
[----:B------:R-:W-:Y:S05]  /*e6a0*/  BPT.TRAP 0x1 ;  /* 0x000000040000795c */ /* 0x000fea0000300000 */
[----:B------:R-:W-:Y:S05]  /*e6b0*/  BPT.TRAP 0x1 ;  /* 0x000000040000795c */ /* 0x000fea0000300000 */
.L_x_235:
[----:B------:R-:W4:Y:S01]  /*e6c0*/  S2UR UR5, SR_CgaCtaId ;  /* 0x00000000000579c3 */ /* 0x000f220000008800 */
[----:B------:R-:W-:Y:S01]  /*e6d0*/  UISETP.NE.AND UP0, UPT, UR50, URZ, UPT ;  /* 0x000000ff3200728c */ /* 0x000fe2000bf05270 */
[----:B------:R-:W-:-:S03]  /*e6e0*/  UMOV UR4, 0x400 ;  /* 0x0000040000047882 */ /* 0x000fc60000000000 */
[----:B------:R-:W-:-:S04]  /*e6f0*/  USEL UR38, UR43, UR44, UP0 ;  /* 0x0000002c2b267287 */ /* 0x000fc80008000000 */
[----:B------:R-:W-:Y:S02]  /*e700*/  ULOP3.LUT UR38, UR38, 0x1, URZ, 0x3c, !UPT ;  /* 0x0000000126267892 */ /* 0x000fe4000f8e3cff */
[----:B----4-:R-:W-:-:S04]  /*e710*/  ULEA UR4, UR5, UR4, 0x18 ;  /* 0x0000000405047291 */ /* 0x010fc8000f8ec0ff */
[----:B------:R-:W-:Y:S02]  /*e720*/  UIADD3 UR6, UPT, UPT, UR4, 0xa068, URZ ;  /* 0x0000a06804067890 */ /* 0x000fe4000fffe0ff */
[----:B------:R-:W-:Y:S02]  /*e730*/  @UP0 UIADD3 UR6, UPT, UPT, UR4, 0xa058, URZ ;  /* 0x0000a05804060890 */ /* 0x000fe4000fffe0ff */
[----:B------:R-:W-:Y:S02]  /*e740*/  UISETP.NE.AND UP0, UPT, UR40, URZ, UPT ;  /* 0x000000ff2800728c */ /* 0x000fe4000bf05270 */
[----:B------:R-:W-:-:S09]  /*e750*/  UPRMT UR6, UR5, 0x654, UR6 ;  /* 0x0000065405067896 */ /* 0x000fd20008000006 */
[----:B---3--:R-:W-:Y:S01]  /*e760*/  SYNCS.ARRIVE.TRANS64.RED.A1T0 RZ, [UR6], RZ ;  /* 0x000000ffffff79a7 */ /* 0x008fe20008100406 */
[----:B------:R-:W-:Y:S05]  /*e770*/  BRA.U UP0, `(.L_x_236) ;  /* 0x0000000100047547 */ /* 0x000fea000b800000 */
[----:B------:R-:W-:Y:S05]  /*e780*/  BPT.TRAP 0x1 ;  /* 0x000000040000795c */ /* 0x000fea0000300000 */
.L_x_236:
[----:B------:R-:W-:Y:S01]  /*e790*/  UISETP.NE.AND UP0, UPT, UR50, URZ, UPT ;  /* 0x000000ff3200728c */ /* 0x000fe2000bf05270 */
[----:B------:R-:W-:Y:S01]  /*e7a0*/  MOV R0, UR37 ;  /* 0x0000002500007c02 */ /* 0x000fe20008000f00 */
[----:B------:R-:W-:Y:S01]  /*e7b0*/  UIADD3 UR5, UPT, UPT, UR4, 0xa078, URZ ;  /* 0x0000a07804057890 */ /* 0x000fe2000fffe0ff */
[----:B------:R-:W-:Y:S01]  /*e7c0*/  FADD2 R22, R22.F32x2.HI_LO, RZ.F32 ;  /* 0x000000ff1616724b */ /* 0x000fe20000200000 */
[----:B------:R-:W-:Y:S01]  /*e7d0*/  FSETP.NEU.AND P0, PT, R17, -INF , PT ;  /* 0xff8000001100780b */ /* 0x000fe20003f0d000 */
[----:B------:R-:W-:Y:S01]  /*e7e0*/  FADD2 R124, R124.F32x2.HI_LO, RZ.F32 ;  /* 0x000000ff7c7c724b */ /* 0x000fe20000200000 */
[----:B------:R-:W-:Y:S01]  /*e7f0*/  SHF.L.U32 R0, R0, 0x1f, RZ ;  /* 0x0000001f00007819 */ /* 0x000fe200000006ff */
[----:B------:R-:W-:Y:S01]  /*e800*/  FADD2 R22, R22.F32x2.HI_LO, R130.F32x2.HI_LO ;  /* 0x000000821616724b */ /* 0x000fe20000000000 */
[----:B------:R-:W-:Y:S01]  /*e810*/  FSEL R3, R17, RZ, P0 ;  /* 0x000000ff11037208 */ /* 0x000fe20000000000 */
[----:B------:R-:W-:Y:S02]  /*e820*/  FADD2 R126, R126.F32x2.HI_LO, RZ.F32 ;  /* 0x000000ff7e7e724b */ /* 0x000fe40000200000 */
[----:B------:R-:W-:Y:S01]  /*e830*/  @!UP0 UIADD3 UR5, UPT, UPT, UR4, 0xa088, URZ ;  /* 0x0000a08804058890 */ /* 0x000fe2000fffe0ff */
[----:B------:R-:W-:Y:S01]  /*e840*/  FADD2 R124, R124.F32x2.HI_LO, R132.F32x2.HI_LO ;  /* 0x000000847c7c724b */ /* 0x000fe20000000000 */
[----:B------:R-:W-:Y:S01]  /*e850*/  FSETP.NEU.AND P0, PT, R156, R3, PT ;  /* 0x000000039c00720b */ /* 0x000fe20003f0d000 */
[----:B------:R-:W-:-:S02]  /*e860*/  FADD2 R126, R126.F32x2.HI_LO, R134.F32x2.HI_LO ;  /* 0x000000867e7e724b */ /* 0x000fc40000000000 */
[----:B------:R-:W-:Y:S02]  /*e870*/  FADD2 R22, R22.F32x2.HI_LO, R138.F32x2.HI_LO ;  /* 0x0000008a1616724b */ /* 0x000fe40000000000 */
[----:B------:R-:W-:Y:S02]  /*e880*/  FADD2 R124, R124.F32x2.HI_LO, R140.F32x2.HI_LO ;  /* 0x0000008c7c7c724b */ /* 0x000fe40000000000 */
[----:B------:R-:W3:Y:S01]  /*e890*/  SYNCS.PHASECHK.TRANS64.TRYWAIT P2, [UR5], R0 ;  /* 0x00000000ff0075a7 */ /* 0x000ee20008041105 */
[----:B------:R-:W-:Y:S02]  /*e8a0*/  FADD2 R126, R126.F32x2.HI_LO, R142.F32x2.HI_LO ;  /* 0x0000008e7e7e724b */ /* 0x000fe40000000000 */
[----:B------:R-:W-:Y:S02]  /*e8b0*/  FADD2 R22, R22.F32x2.HI_LO, R146.F32x2.HI_LO ;  /* 0x000000921616724b */ /* 0x000fe40000000000 */
[----:B------:R-:W-:Y:S02]  /*e8c0*/  FADD2 R124, R124.F32x2.HI_LO, R148.F32x2.HI_LO ;  /* 0x000000947c7c724b */ /* 0x000fe40000000000 */
[----:B------:R-:W-:-:S02]  /*e8d0*/  FADD2 R126, R126.F32x2.HI_LO, R92.F32x2.HI_LO ;  /* 0x0000005c7e7e724b */ /* 0x000fc40000000000 */
[----:B------:R-:W-:Y:S02]  /*e8e0*/  FADD2 R22, R22.F32x2.HI_LO, R96.F32x2.HI_LO ;  /* 0x000000601616724b */ /* 0x000fe40000000000 */
[----:B------:R-:W-:Y:S02]  /*e8f0*/  FADD2 R124, R124.F32x2.HI_LO, R98.F32x2.HI_LO ;  /* 0x000000627c7c724b */ /* 0x000fe40000000000 */
[----:B------:R-:W-:Y:S02]  /*e900*/  FADD2 R126, R126.F32x2.HI_LO, R100.F32x2.HI_LO ;  /* 0x000000647e7e724b */ /* 0x000fe40000000000 */
[----:B------:R-:W-:Y:S01]  /*e910*/  FADD2 R22, R22.F32x2.HI_LO, R104.F32x2.HI_LO ;  /* 0x000000681616724b */ /* 0x000fe20000000000 */
[----:B---3--:R-:W-:Y:S06]  /*e920*/  @!P2 BRA `(.L_x_237) ;  /* 0x0000003c0014a947 */ /* 0x008fec0003800000 */
.L_x_387:
[----:B------:R-:W-:Y:S01]  /*e930*/  BSSY.RECONVERGENT B0, `(.L_x_238) ;  /* 0x000000a000007945 */ /* 0x000fe20003800200 */
[----:B---3--:R-:W-:-:S03]  /*e940*/  MOV R5, 0x3f000000 ;  /* 0x3f00000000057802 */ /* 0x008fc60000000f00 */
[----:B------:R-:W-:Y:S05]  /*e950*/  @!P0 BRA `(.L_x_239) ;  /* 0x00000000001c8947 */ /* 0x000fea0003800000 */
[----:B------:R-:W-:-:S04]  /*e960*/  FADD R0, -R3, R156 ;  /* 0x0000009c03007221 */ /* 0x000fc80000000100 */
[----:B------:R-:W-:-:S05]  /*e970*/  FMUL R0, R0, UR36 ;  /* 0x0000002400007c20 */ /* 0x000fca0008400000 */
[----:B------:R-:W-:-:S13]  /*e980*/  FSETP.GEU.AND P0, PT, R0, -126, PT ;  /* 0xc2fc00000000780b */ /* 0x000fda0003f0e000 */
[----:B------:R-:W-:-:S04]  /*e990*/  @!P0 FMUL R0, R0, 0.5 ;  /* 0x3f00000000008820 */ /* 0x000fc80000400000 */
[----:B------:R-:W3:Y:S02]  /*e9a0*/  MUFU.EX2 R5, R0 ;  /* 0x0000000000057308 */ /* 0x000ee40000000800 */
[----:B---3--:R-:W-:-:S04]  /*e9b0*/  @!P0 FMUL R5, R5, R5 ;  /* 0x0000000505058220 */ /* 0x008fc80000400000 */
[----:B------:R-:W-:Y:S02]  /*e9c0*/  FMUL R5, R5, 0.5 ;  /* 0x3f00000005057820 */ /* 0x000fe40000400000 */
.L_x_239:
[----:B------:R-:W-:Y:S05]  /*e9d0*/  BSYNC.RECONVERGENT B0 ;  /* 0x0000000000007941 */ /* 0x000fea0003800200 */
.L_x_238:
[----:B--2---:R-:W2:Y:S04]  /*e9e0*/  LDL.LU.64 R34, [R1+0x18] ;  /* 0x0000180001227983 */ /* 0x004ea80000300a00 */
[----:B------:R-:W3:Y:S04]  /*e9f0*/  LDL.LU.64 R32, [R1+0x20] ;  /* 0x0000200001207983 */ /* 0x000ee80000300a00 */
[----:B------:R-:W4:Y:S04]  /*ea00*/  LDL.LU.64 R30, [R1+0x30] ;  /* 0x00003000011e7983 */ /* 0x000f280000300a00 */
[----:B------:R-:W5:Y:S04]  /*ea10*/  LDL.LU.64 R28, [R1+0x38] ;  /* 0x00003800011c7983 */ /* 0x000f680000300a00 */
[----:B------:R-:W5:Y:S04]  /*ea20*/  LDL.LU.64 R26, [R1+0x40] ;  /* 0x00004000011a7983 */ /* 0x000f680000300a00 */
[----:B-1----:R-:W5:Y:S04]  /*ea30*/  LDL.LU.64 R14, [R1+0x28] ;  /* 0x00002800010e7983 */ /* 0x002f680000300a00 */
[----:B------:R-:W5:Y:S04]  /*ea40*/  LDL.LU.64 R24, [R1+0x50] ;  /* 0x0000500001187983 */ /* 0x000f680000300a00 */
[----:B------:R-:W5:Y:S04]  /*ea50*/  LDL.LU.64 R20, [R1+0x58] ;  /* 0x0000580001147983 */ /* 0x000f680000300a00 */
[----:B------:R-:W5:Y:S04]  /*ea60*/  LDL.LU.64 R12, [R1+0x60] ;  /* 0x00006000010c7983 */ /* 0x000f680000300a00 */
[----:B------:R-:W5:Y:S04]  /*ea70*/  LDL.LU.64 R8, [R1+0x48] ;  /* 0x0000480001087983 */ /* 0x000f680000300a00 */
[----:B------:R-:W5:Y:S04]  /*ea80*/  LDL.LU.64 R10, [R1+0x68] ;  /* 0x00006800010a7983 */ /* 0x000f680000300a00 */
[----:B------:R-:W5:Y:S01]  /*ea90*/  LDL.LU.64 R6, [R1+0x70] ;  /* 0x0000700001067983 */ /* 0x000f620000300a00 */
[----:B------:R-:W-:-:S04]  /*eaa0*/  FMUL R16, R5, R16 ;  /* 0x0000001005107220 */ /* 0x000fc80000400000 */
[----:B------:R-:W-:-:S04]  /*eab0*/  FADD2 R18, R16.F32, R18.F32x2.HI_LO ;  /* 0x000000121012724b */ /* 0x000fc80000040000 */
[----:B------:R-:W-:-:S04]  /*eac0*/  FADD2 R18, R18.F32x2.HI_LO, R128.F32x2.HI_LO ;  /* 0x000000801212724b */ /* 0x000fc80000000000 */
[----:B------:R-:W-:-:S04]  /*ead0*/  FADD2 R18, R18.F32x2.HI_LO, R136.F32x2.HI_LO ;  /* 0x000000881212724b */ /* 0x000fc80000000000 */
[----:B------:R-:W-:-:S04]  /*eae0*/  FADD2 R18, R18.F32x2.HI_LO, R144.F32x2.HI_LO ;  /* 0x000000901212724b */ /* 0x000fc80000000000 */
[----:B------:R-:W-:Y:S02]  /*eaf0*/  FADD2 R18, R18.F32x2.HI_LO, R94.F32x2.HI_LO ;  /* 0x0000005e1212724b */ /* 0x000fe40000000000 */
[----:B------:R-:W-:Y:S02]  /*eb00*/  FADD2 R124, R124.F32x2.HI_LO, R106.F32x2.HI_LO ;  /* 0x0000006a7c7c724b */ /* 0x000fe40000000000 */
[----:B------:R-:W-:Y:S02]  /*eb10*/  FADD2 R126, R126.F32x2.HI_LO, R108.F32x2.HI_LO ;  /* 0x0000006c7e7e724b */ /* 0x000fe40000000000 */
[----:B------:R-:W-:Y:S02]  /*eb20*/  FADD2 R18, R18.F32x2.HI_LO, R102.F32x2.HI_LO ;  /* 0x000000661212724b */ /* 0x000fe40000000000 */
[----:B------:R-:W-:Y:S02]  /*eb30*/  FADD2 R22, R22.F32x2.HI_LO, R112.F32x2.HI_LO ;  /* 0x000000701616724b */ /* 0x000fe40000000000 */
[----:B------:R-:W-:-:S02]  /*eb40*/  FADD2 R124, R124.F32x2.HI_LO, R114.F32x2.HI_LO ;  /* 0x000000727c7c724b */ /* 0x000fc40000000000 */
        /* <DEDUP_REMOVED lines=23> */
[----:B------:R-:W-:Y:S01]  /*ecc0*/  FADD2 R18, R18.F32x2.HI_LO, R186.F32x2.HI_LO ;  /* 0x000000ba1212724b */ /* 0x000fe20000000000 */
[----:B------:R-:W-:Y:S01]  /*ecd0*/  UISETP.NE.AND UP0, UPT, UR45, URZ, UPT ;  /* 0x000000ff2d00728c */ /* 0x000fe2000bf05270 */
[----:B--2---:R-:W-:-:S02]  /*ece0*/  FADD2 R124, R124.F32x2.HI_LO, R34.F32x2.HI_LO ;  /* 0x000000227c7c724b */ /* 0x004fc40000000000 */
[----:B---3--:R-:W-:Y:S02]  /*ecf0*/  FADD2 R126, R126.F32x2.HI_LO, R32.F32x2.HI_LO ;  /* 0x000000207e7e724b */ /* 0x008fe40000000000 */
[----:B----4-:R-:W-:Y:S02]  /*ed00*/  FADD2 R22, R22.F32x2.HI_LO, R30.F32x2.HI_LO ;  /* 0x0000001e1616724b */ /* 0x010fe40000000000 */
[----:B-----5:R-:W-:Y:S02]  /*ed10*/  FADD2 R124, R124.F32x2.HI_LO, R28.F32x2.HI_LO ;  /* 0x0000001c7c7c724b */ /* 0x020fe40000000000 */
        /* <DEDUP_REMOVED lines=11> */
[----:B------:R-:W-:-:S04]  /*edd0*/  FADD2 R18, R18.F32x2.HI_LO, R22.F32x2.HI_LO ;  /* 0x000000161212724b */ /* 0x000fc80000000000 */
[----:B------:R-:W-:-:S04]  /*ede0*/  FADD2 R18, R18.F32x2.HI_LO, R124.F32x2.HI_LO ;  /* 0x0000007c1212724b */ /* 0x000fc80000000000 */
[----:B------:R-:W-:Y:S01]  /*edf0*/  FADD R16, R18, R19 ;  /* 0x0000001312107221 */ /* 0x000fe20000000000 */
[----:B------:R-:W-:Y:S06]  /*ee00*/  BRA.U UP0, `(.L_x_240) ;  /* 0x0000000100907547 */ /* 0x000fec000b800000 */
[----:B------:R-:W-:Y:S05]  /*ee10*/  @P1 BRA `(.L_x_241) ;  /* 0x0000000000041947 */ /* 0x000fea0003800000 */
[----:B------:R-:W-:Y:S05]  /*ee20*/  BPT.TRAP 0x1 ;  /* 0x000000040000795c */ /* 0x000fea0000300000 */
.L_x_241:
[----:B------:R-:W-:Y:S01]  /*ee30*/  UISETP.NE.AND UP0, UPT, UR50, URZ, UPT ;  /* 0x000000ff3200728c */ /* 0x000fe2000bf05270 */
[----:B------:R-:W-:Y:S01]  /*ee40*/  IMAD.U32 R0, RZ, RZ, UR38 ;  /* 0x00000026ff007e24 */ /* 0x000fe2000f8e00ff */
[----:B------:R-:W-:Y:S01]  /*ee50*/  UIADD3 UR5, UPT, UPT, UR4, 0xa060, URZ ;  /* 0x0000a06004057890 */ /* 0x000fe2000fffe0ff */
[----:B------:R-:W-:Y:S01]  /*ee60*/  IMAD.U32 R2, R2, 0x10000, RZ ;  /* 0x0001000002027824 */ /* 0x000fe200078e00ff */
[----:B------:R-:W-:Y:S02]  /*ee70*/  LOP3.LUT R60, R60, 0x3, RZ, 0xc0, !PT ;  /* 0x000000033c3c7812 */ /* 0x000fe400078ec0ff */
[----:B------:R-:W-:Y:S02]  /*ee80*/  SHF.L.U32 R0, R0, 0x1f, RZ ;  /* 0x0000001f00007819 */ /* 0x000fe400000006ff */
[----:B------:R-:W-:-:S03]  /*ee90*/  LOP3.LUT R2, R2, 0x600000, RZ, 0xc0, !PT ;  /* 0x0060000002027812 */ /* 0x000fc600078ec0ff */
[----:B------:R-:W-:Y:S01]  /*eea0*/  @UP0 UIADD3 UR5, UPT, UPT, UR4, 0xa050, URZ ;  /* 0x0000a05004050890 */ /* 0x000fe2000fffe0ff */
[----:B------:R-:W-:Y:S01]  /*eeb0*/  SHF.R.U32.HI R3, RZ, 0x15, R2 ;  /* 0x00000015ff037819 */ /* 0x000fe20000011602 */
[----:B------:R-:W-:-:S03]  /*eec0*/  USEL UR4, URZ, 0x80, UP0 ;  /* 0x00000080ff047887 */ /* 0x000fc60008000000 */
[----:B------:R-:W-:-:S03]  /*eed0*/  ISETP.NE.AND P0, PT, R60, R3, PT ;  /* 0x000000033c00720c */ /* 0x000fc60003f05270 */
[----:B------:R-:W-:Y:S01]  /*eee0*/  LOP3.LUT R2, R2, UR4, RZ, 0xfc, !PT ;  /* 0x0000000402027c12 */ /* 0x000fe2000f8efcff */
[----:B------:R-:W1:Y:S02]  /*eef0*/  SYNCS.PHASECHK.TRANS64.TRYWAIT P1, [UR5], R0 ;  /* 0x00000000ff0075a7 */ /* 0x000e640008021105 */
[----:B-1----:R-:W-:Y:S07]  /*ef00*/  @!P1 BRA `(.L_x_242) ;  /* 0x0000003400b49947 */ /* 0x002fee0003800000 */
.L_x_389:
        /* <DEDUP_REMOVED lines=17> */
.L_x_243:
[----:B------:R-:W-:Y:S05]  /*f020*/  WARPSYNC.ALL ;  /* 0x0000000000007948 */ /* 0x000fea0003800000 */
[----:B------:R-:W-:-:S13]  /*f030*/  R2UR UR4, R2 ;  /* 0x00000000020472ca */ /* 0x000fda00000e0000 */
[----:B------:R2:W-:Y:S02]  /*f040*/  STTM.x2 tmem[UR4], R16 ;  /* 0x00000010000079ed */ /* 0x0005e400080c0004 */
.L_x_240:
[----:B------:R-:W-:Y:S01]  /*f050*/  UISETP.NE.AND UP0, UPT, UR50, URZ, UPT ;  /* 0x000000ff3200728c */ /* 0x000fe2000bf05270 */
[----:B------:R-:W-:Y:S01]  /*f060*/  MOV R156, R17 ;  /* 0x00000011009c7202 */ /* 0x000fe20000000f00 */
[----:B------:R-:W-:Y:S02]  /*f070*/  UIADD3 UR5, UPT, UPT, UR45, 0x1, URZ ;  /* 0x000000012d057890 */ /* 0x000fe4000fffe0ff */
[----:B------:R-:W-:Y:S02]  /*f080*/  USEL UR44, UR44, UR38, UP0 ;  /* 0x000000262c2c7287 */ /* 0x000fe40008000000 */
[----:B------:R-:W-:Y:S02]  /*f090*/  USEL UR43, UR38, UR43, UP0 ;  /* 0x0000002b262b7287 */ /* 0x000fe40008000000 */
[----:B------:R-:W-:Y:S02]  /*f0a0*/  UISETP.GT.AND UP0, UPT, UR5, 0x1, UPT ;  /* 0x000000010500788c */ /* 0x000fe4000bf04270 */
[----:B------:R-:W-:-:S02]  /*f0b0*/  UIADD3 UR4, UPT, UPT, UR45, -0x1, URZ ;  /* 0xffffffff2d047890 */ /* 0x000fc4000fffe0ff */
[----:B------:R-:W-:-:S05]  /*f0c0*/  ULOP3.LUT UR49, UR49, 0x1, URZ, 0x3c, !UPT ;  /* 0x0000000131317892 */ /* 0x000fca000f8e3cff */
[----:B------:R-:W-:Y:S01]  /*f0d0*/  UMOV UR45, UR4 ;  /* 0x00000004002d7c82 */ /* 0x000fe20008000000 */
[----:B------:R-:W-:Y:S06]  /*f0e0*/  BRA.U UP0, `(.L_x_244) ;  /* 0xffffffb9009c7547 */ /* 0x000fec000b83ffff */
.L_x_223:
[----:B------:R-:W-:-:S09]  /*f0f0*/  UISETP.NE.AND UP0, UPT, UR40, URZ, UPT ;  /* 0x000000ff2800728c */ /* 0x000fd2000bf05270 */
[----:B------:R-:W-:Y:S05]  /*f100*/  BRA.U UP0, `(.L_x_245) ;  /* 0x0000000100047547 */ /* 0x000fea000b800000 */
[----:B------:R-:W-:Y:S05]  /*f110*/  BPT.TRAP 0x1 ;  /* 0x000000040000795c */ /* 0x000fea0000300000 */
.L_x_245:
[----:B------:R-:W3:Y:S01]  /*f120*/  S2UR UR6, SR_CgaCtaId ;  /* 0x00000000000679c3 */ /* 0x000ee20000008800 */
[----:B------:R-:W-:Y:S01]  /*f130*/  UISETP.NE.AND UP1, UPT, UR50, URZ, UPT ;  /* 0x000000ff3200728c */ /* 0x000fe2000bf25270 */
[----:B------:R-:W-:Y:S02]  /*f140*/  UMOV UR5, 0x400 ;  /* 0x0000040000057882 */ /* 0x000fe40000000000 */
[----:B---3--:R-:W-:-:S04]  /*f150*/  ULEA UR5, UR6, UR5, 0x18 ;  /* 0x0000000506057291 */ /* 0x008fc8000f8ec0ff */
[----:B------:R-:W-:-:S04]  /*f160*/  UIADD3 UR4, UPT, UPT, UR5, 0xa080, URZ ;  /* 0x0000a08005047890 */ /* 0x000fc8000fffe0ff */
[----:B------:R-:W-:-:S09]  /*f170*/  @UP1 UIADD3 UR4, UPT, UPT, UR5, 0xa070, URZ ;  /* 0x0000a07005041890 */ /* 0x000fd2000fffe0ff */
[----:B------:R-:W-:Y:S01]  /*f180*/  SYNCS.ARRIVE.TRANS64.A1T0 RZ, [UR4], RZ ;  /* 0x000000ffffff79a7 */ /* 0x000fe20008100004 */
[----:B------:R-:W-:Y:S01]  /*f190*/  USEL UR4, UR48, UR47, UP1 ;  /* 0x0000002f30047287 */ /* 0x000fe20008800000 */
[----:B------:R-:W-:Y:S11]  /*f1a0*/  BRA.U UP0, `(.L_x_246) ;  /* 0x0000000100047547 */ /* 0x000ff6000b800000 */
[----:B------:R-:W-:Y:S05]  /*f1b0*/  BPT.TRAP 0x1 ;  /* 0x000000040000795c */ /* 0x000fea0000300000 */
.L_x_246:
[----:B------:R-:W-:Y:S02]  /*f1c0*/  UISETP.NE.AND UP0, UPT, UR50, URZ, UPT ;  /* 0x000000ff3200728c */ /* 0x000fe4000bf05270 */
[----:B------:R-:W-:Y:S02]  /*f1d0*/  ULOP3.LUT UR4, UR4, 0x1, URZ, 0x3c, !UPT ;  /* 0x0000000104047892 */ /* 0x000fe4000f8e3cff */
[----:B------:R-:W-:-:S04]  /*f1e0*/  UIADD3 UR7, UPT, UPT, UR5, 0xa088, URZ ;  /* 0x0000a08805077890 */ /* 0x000fc8000fffe0ff */
[----:B-1----:R-:W-:-:S03]  /*f1f0*/  MOV R3, UR4 ;  /* 0x0000000400037c02 */ /* 0x002fc60008000f00 */
[----:B------:R-:W-:Y:S01]  /*f200*/  @UP0 UIADD3 UR7, UPT, UPT, UR5, 0xa078, URZ ;  /* 0x0000a07805070890 */ /* 0x000fe2000fffe0ff */
[----:B------:R-:W-:-:S08]  /*f210*/  SHF.L.U32 R3, R3, 0x1f, RZ ;  /* 0x0000001f03037819 */ /* 0x000fd000000006ff */
[----:B------:R-:W1:Y:S02]  /*f220*/  SYNCS.PHASECHK.TRANS64.TRYWAIT P0, [UR7], R3 ;  /* 0x00000003ff0075a7 */ /* 0x000e640008001107 */
[----:B-1----:R-:W-:Y:S05]  /*f230*/  @!P0 BRA `(.L_x_247) ;  /* 0x0000003400008947 */ /* 0x002fea0003800000 */
.L_x_391:
[----:B------:R-:W-:-:S04]  /*f240*/  UISETP.NE.AND UP0, UPT, UR50, URZ, UPT ;  /* 0x000000ff3200728c */ /* 0x000fc8000bf05270 */
[----:B------:R-:W-:-:S04]  /*f250*/  USEL UR41, UR42, UR41, UP0 ;  /* 0x000000292a297287 */ /* 0x000fc80008000000 */
[----:B------:R-:W-:-:S09]  /*f260*/  UISETP.GT.U32.AND UP0, UPT, UR41, 0x1, UPT ;  /* 0x000000012900788c */ /* 0x000fd2000bf04070 */
[----:B------:R-:W-:Y:S05]  /*f270*/  BRA.U UP0, `(.L_x_248) ;  /* 0x0000000100087547 */ /* 0x000fea000b800000 */
[----:B------:R-:W-:Y:S05]  /*f280*/  BPT.TRAP 0x1 ;  /* 0x000000040000795c */ /* 0x000fea0000300000 */
[----:B------:R-:W-:Y:S05]  /*f290*/  BPT.TRAP 0x1 ;  /* 0x000000040000795c */ /* 0x000fea0000300000 */
.L_x_248:
[----:B------:R-:W-:Y:S02]  /*f2a0*/  UISETP.NE.AND UP0, UPT, UR50, URZ, UPT ;  /* 0x000000ff3200728c */ /* 0x000fe4000bf05270 */
[----:B------:R-:W-:-:S09]  /*f2b0*/  UIADD3 UR4, UPT, UPT, UR5, 0xa068, URZ ;  /* 0x0000a06805047890 */ /* 0x000fd2000fffe0ff */
[----:B------:R-:W-:-:S04]  /*f2c0*/  @UP0 UIADD3 UR4, UPT, UPT, UR5, 0xa058, URZ ;  /* 0x0000a05805040890 */ /* 0x000fc8000fffe0ff */
[----:B------:R-:W-:-:S09]  /*f2d0*/  UPRMT UR4, UR6, 0x654, UR4 ;  /* 0x0000065406047896 */ /* 0x000fd20008000004 */
[----:B------:R-:W-:Y:S01]  /*f2e0*/  SYNCS.ARRIVE.TRANS64.RED.A1T0 RZ, [UR4], RZ ;  /* 0x000000ffffff79a7 */ /* 0x000fe20008100404 */
[----:B------:R-:W-:Y:S05]  /*f2f0*/  EXIT ;  /* 0x000000000000794d */ /* 0x000fea0003800000 */
.L_x_26:
[----:B------:R-:W-:-:S05]  /*f300*/  IMAD.MOV.U32 R3, RZ, RZ, -0x4 ;  /* 0xfffffffcff037424 */ /* 0x000fca00078e00ff */
[----:B------:R-:W-:-:S05]  /*f310*/  VIADDMNMX.U32 R0, R2, R3, 0x2, PT ;  /* 0x0000000202007446 */ /* 0x000fca0003800003 */
[----:B------:R-:W-:-:S04]  /*f320*/  IMAD.SHL.U32 R0, R0, 0x4, RZ ;  /* 0x0000000400007824 */ /* 0x000fc800078e00ff */
[----:B------:R-:W1:Y:S02]  /*f330*/  LDC R2, c[0x2][R0] ;  /* 0x0080000000027b82 */ /* 0x000e640000000800 */
[----:B-1----:R-:W-:-:S04]  /*f340*/  SHF.R.S32.HI R3, RZ, 0x1f, R2 ;  /* 0x0000001fff037819 */ /* 0x002fc80000011402 */
.L_x_436:
[----:B------:R-:W-:Y:S05]  /*f350*/  BRX R2 -0xf360                                                                                                                                                                                                                                                                                                                                                                                                                                                                                                                                                                            (*"BRANCH_TARGETS .L_x_437,.L_x_438,.L_x_439"*) ;  /* 0xffffff0c02287949 */ /* 0x000fea000383ffff */
.L_x_439:
[----:B------:R-:W-:-:S08]  /*f360*/  NOP ;  /* 0x0000000000007918 */ /* 0x000fd00000000000 */
[----:B------:R-:W-:-:S00]  /*f370*/  USETMAXREG.DEALLOC.CTAPOOL 0x18 ;  /* 0x00000018000079c8 */ /* 0x000fc000080e0500 */
[----:B------:R-:W-:Y:S05]  /*f380*/  EXIT ;  /* 0x000000000000794d */ /* 0x000fea0003800000 */
.L_x_437:
[----:B------:R-:W-:-:S08]  /*f390*/  NOP ;  /* 0x0000000000007918 */ /* 0x000fd00000000000 */
[----:B------:R-:W1:-:S00]  /*f3a0*/  USETMAXREG.DEALLOC.CTAPOOL 0x20 ;  /* 0x00000020000079c8 */ /* 0x000e4000080e0500 */
[----:B------:R-:W2:Y:S01]  /*f3b0*/  S2UR UR11, SR_CTAID.X ;  /* 0x00000000000b79c3 */ /* 0x000ea20000002500 */
[----:B------:R-:W3:Y:S07]  /*f3c0*/  LDCU.64 UR6, c[0x0][0x380] ;  /* 0x00007000ff0677ac */ /* 0x000eee0008000a00 */
[----:B------:R-:W4:Y:S01]  /*f3d0*/  S2UR UR37, SR_CTAID.Z ;  /* 0x00000000002579c3 */ /* 0x000f220000002700 */
[----:B---3--:R-:W-:Y:S02]  /*f3e0*/  UISETP.NE.AND UP1, UPT, UR7, URZ, UPT ;  /* 0x000000ff0700728c */ /* 0x008fe4000bf25270 */
[----:B--2---:R-:W-:-:S04]  /*f3f0*/  USHF.L.U32 UR11, UR11, 0x8, URZ ;  /* 0x000000080b0b7899 */ /* 0x004fc800080006ff */
[----:B------:R-:W-:-:S06]  /*f400*/  UISETP.GE.U32.OR UP1, UPT, UR11, UR6, !UP1 ;  /* 0x000000060b00728c */ /* 0x000fcc000cf26470 */
[----:B------:R-:W-:-:S13]  /*f410*/  PLOP3.LUT P1, PT, PT, PT, UP1, 0x80, 0x8 ;  /* 0x000000000008781c */ /* 0x000fda0003f2f018 */
[----:B-1--4-:R-:W-:Y:S05]  /*f420*/  @P1 EXIT ;  /* 0x000000000000194d */ /* 0x012fea0003800000 */
[----:B------:R-:W1:Y:S01]  /*f430*/  LDCU UR12, c[0x0][0x38c] ;  /* 0x00007180ff0c77ac */ /* 0x000e620008000800 */
[----:B------:R-:W2:Y:S01]  /*f440*/  S2UR UR4, SR_CTAID.Y ;  /* 0x00000000000479c3 */ /* 0x000ea20000002600 */
[----:B------:R-:W-:Y:S01]  /*f450*/  BSSY.RECONVERGENT B0, `(.L_x_249) ;  /* 0x0000019000007945 */ /* 0x000fe20003800200 */
[----:B------:R-:W-:Y:S01]  /*f460*/  UMOV UR8, URZ ;  /* 0x000000ff00087c82 */ /* 0x000fe20008000000 */
[----:B-1----:R-:W1:Y:S01]  /*f470*/  I2F.U32.RP R2, UR12 ;  /* 0x0000000c00027d06 */ /* 0x002e620008209000 */
[----:B------:R-:W-:-:S07]  /*f480*/  UISETP.NE.U32.AND UP1, UPT, UR12, URZ, UPT ;  /* 0x000000ff0c00728c */ /* 0x000fce000bf25070 */
[----:B-1----:R-:W1:Y:S02]  /*f490*/  MUFU.RCP R0, R2 ;  /* 0x0000000200007308 */ /* 0x002e640000001000 */
[----:B-1----:R-:W-:-:S06]  /*f4a0*/  IADD3 R0, PT, PT, R0, 0xffffffe, RZ ;  /* 0x0ffffffe00007810 */ /* 0x002fcc0007ffe0ff */
[----:B------:R-:W1:Y:S02]  /*f4b0*/  F2I.FTZ.U32.TRUNC.NTZ R0, R0 ;  /* 0x0000000000007305 */ /* 0x000e64000021f000 */
[----:B-1----:R-:W-:-:S13]  /*f4c0*/  R2UR UR9, R0 ;  /* 0x00000000000972ca */ /* 0x002fda00000e0000 */
[----:B------:R-:W-:-:S04]  /*f4d0*/  UIADD3 UR5, UPT, UPT, URZ, -UR9, URZ ;  /* 0x80000009ff057290 */ /* 0x000fc8000fffe0ff */
[----:B------:R-:W-:-:S04]  /*f4e0*/  UIMAD UR5, UR5, UR12, URZ ;  /* 0x0000000c050572a4 */ /* 0x000fc8000f8e02ff */
[----:B------:R-:W-:-:S04]  /*f4f0*/  UIMAD.WIDE.U32 UR8, UR9, UR5, UR8 ;  /* 0x00000005090872a5 */ /* 0x000fc8000f8e0008 */
[----:B--2---:R-:W-:-:S07]  /*f500*/  UIMAD.WIDE.U32 UR8, UR9, UR4, URZ ;  /* 0x00000004090872a5 */ /* 0x004fce000f8e00ff */
[----:B------:R-:W-:Y:S02]  /*f510*/  UMOV UR36, UR9 ;  /* 0x0000000900247c82 */ /* 0x000fe40008000000 */
[----:B------:R-:W-:-:S04]  /*f520*/  UIADD3 UR5, UPT, UPT, -UR36, URZ, URZ ;  /* 0x000000ff24057290 */ /* 0x000fc8000fffe1ff */
[----:B------:R-:W-:-:S04]  /*f530*/  UIMAD UR5, UR12, UR5, UR4 ;  /* 0x000000050c0572a4 */ /* 0x000fc8000f8e0204 */
[----:B------:R-:W-:-:S11]  /*f540*/  UISETP.GE.U32.AND UP5, UPT, UR5, UR12, UPT ;  /* 0x0000000c0500728c */ /* 0x000fd6000bfa6070 */
[----:B------:R-:W-:Y:S02]  /*f550*/  @UP5 UIADD3 UR5, UPT, UPT, UR5, -UR12, URZ ;  /* 0x8000000c05055290 */ /* 0x000fe4000fffe0ff */
[----:B------:R-:W-:Y:S02]  /*f560*/  @UP5 UIADD3 UR36, UPT, UPT, UR36, 0x1, URZ ;  /* 0x0000000124245890 */ /* 0x000fe4000fffe0ff */
[----:B------:R-:W-:-:S11]  /*f570*/  UISETP.GE.U32.AND UP4, UPT, UR5, UR12, UPT ;  /* 0x0000000c0500728c */ /* 0x000fd6000bf86070 */
[----:B------:R-:W-:Y:S02]  /*f580*/  @UP4 UIADD3 UR36, UPT, UPT, UR36, 0x1, URZ ;  /* 0x0000000124244890 */ /* 0x000fe4000fffe0ff */
[----:B------:R-:W-:-:S04]  /*f590*/  @!UP1 ULOP3.LUT UR36, URZ, UR12, URZ, 0x33, !UPT ;  /* 0x0000000cff249292 */ /* 0x000fc8000f8e33ff */
[----:B------:R-:W-:-:S04]  /*f5a0*/  UIADD3 UR5, UPT, UPT, -UR36, URZ, URZ ;  /* 0x000000ff24057290 */ /* 0x000fc8000fffe1ff */
[----:B------:R-:W-:Y:S01]  /*f5b0*/  UIMAD UR12, UR12, UR5, UR4 ;  /* 0x000000050c0c72a4 */ /* 0x000fe2000f8e0204 */
[----:B------:R-:W-:Y:S11]  /*f5c0*/  @!P3 BRA `(.L_x_250) ;  /* 0x000000000004b947 */ /* 0x000ff60003800000 */
[----:B------:R-:W-:Y:S05]  /*f5d0*/  BPT.TRAP 0x1 ;  /* 0x000000040000795c */ /* 0x000fea0000300000 */
.L_x_250:
[----:B------:R-:W-:Y:S05]  /*f5e0*/  BSYNC.RECONVERGENT B0 ;  /* 0x0000000000007941 */ /* 0x000fea0003800200 */
.L_x_249:
[----:B------:R-:W1:Y:S01]  /*f5f0*/  S2UR UR8, SR_CgaCtaId ;  /* 0x00000000000879c3 */ /* 0x000e620000008800 */
[----:B------:R-:W-:Y:S01]  /*f600*/  UMOV UR4, 0x400 ;  /* 0x0000040000047882 */ /* 0x000fe20000000000 */
[----:B------:R-:W-:Y:S01]  /*f610*/  IMAD.MOV.U32 R3, RZ, RZ, 0x1 ;  /* 0x00000001ff037424 */ /* 0x000fe200078e00ff */
[----:B------:R-:W-:-:S04]  /*f620*/  @!P0 MOV R2, 0x2000 ;  /* 0x0000200000028802 */ /* 0x000fc80000000f00 */
[----:B------:R-:W-:Y:S01]  /*f630*/  SHF.L.U32 R3, R3, 0x1f, RZ ;  /* 0x0000001f03037819 */ /* 0x000fe200000006ff */
[----:B-1----:R-:W-:-:S09]  /*f640*/  ULEA UR8, UR8, UR4, 0x18 ;  /* 0x0000000408087291 */ /* 0x002fd2000f8ec0ff */
[----:B------:R-:W1:Y:S02]  /*f650*/  SYNCS.PHASECHK.TRANS64.TRYWAIT P1, [UR8+0xa010], R3 ;  /* 0x00a01003ff0075a7 */ /* 0x000e640008021108 */
[----:B-1----:R-:W-:Y:S05]  /*f660*/  @!P1 BRA `(.L_x_251) ;  /* 0x00000030000c9947 */ /* 0x002fea0003800000 */
.L_x_393:
[----:B------:R-:W-:Y:S01]  /*f670*/  PLOP3.LUT P5, PT, P5, P6, PT, 0xf8, 0x8f ;  /* 0x00000000008f781c */ /* 0x000fe20002fadf70 */
[----:B------:R2:W-:Y:S01]  /*f680*/  @!P0 SYNCS.ARRIVE.TRANS64 RZ, [UR8+0xa000], R2 ;  /* 0x00a00002ffff89a7 */ /* 0x0005e20008000008 */
[----:B------:R-:W-:Y:S11]  /*f690*/  BSSY.RECONVERGENT B0, `(.L_x_252) ;  /* 0x0000003000007945 */ /* 0x000ff60003800200 */
[----:B------:R-:W-:Y:S05]  /*f6a0*/  @!P5 BRA `(.L_x_253) ;  /* 0x000000000004d947 */ /* 0x000fea0003800000 */
[----:B------:R-:W-:Y:S05]  /*f6b0*/  BPT.TRAP 0x1 ;  /* 0x000000040000795c */ /* 0x000fea0000300000 */
.L_x_253:
[----:B------:R-:W-:Y:S05]  /*f6c0*/  BSYNC.RECONVERGENT B0 ;  /* 0x0000000000007941 */ /* 0x000fea0003800200 */
.L_x_252:
[----:B------:R-:W-:Y:S01]  /*f6d0*/  LOP3.LUT P1, R18, R18, 0x1f, RZ, 0xc0, !PT ;  /* 0x0000001f12127812 */ /* 0x000fe2000782c0ff */
[----:B------:R-:W-:Y:S03]  /*f6e0*/  BSSY.RECONVERGENT B0, `(.L_x_254) ;  /* 0x0000004000007945 */ /* 0x000fe60003800200 */
[----:B------:R-:W-:-:S13]  /*f6f0*/  PLOP3.LUT P1, PT, P1, P0, PT, 0x8f, 0xf8 ;  /* 0x0000000000f8781c */ /* 0x000fda0000f21177 */
[----:B------:R-:W-:Y:S05]  /*f700*/  @P1 BRA `(.L_x_255) ;  /* 0x0000000000041947 */ /* 0x000fea0003800000 */
[----:B------:R-:W-:Y:S05]  /*f710*/  BPT.TRAP 0x1 ;  /* 0x000000040000795c */ /* 0x000fea0000300000 */
.L_x_255:
[----:B------:R-:W-:Y:S05]  /*f720*/  BSYNC.RECONVERGENT B0 ;  /* 0x0000000000007941 */ /* 0x000fea0003800200 */
.L_x_254:
[----:B------:R-:W3:Y:S01]  /*f730*/  LDCU.64 UR4, c[0x0][0x348] ;  /* 0x00006900ff0477ac */ /* 0x000ee20008000a00 */
[----:B------:R-:W-:Y:S01]  /*f740*/  UIADD3 UR9, UPT, UPT, UR8, 0xa000, URZ ;  /* 0x0000a00008097890 */ /* 0x000fe2000fffe0ff */
[----:B------:R-:W-:Y:S01]  /*f750*/  UMOV UR10, URZ ;  /* 0x000000ff000a7c82 */ /* 0x000fe20008000000 */
[----:B------:R-:W-:Y:S01]  /*f760*/  UMOV UR13, UR36 ;  /* 0x00000024000d7c82 */ /* 0x000fe20008000000 */
[----:B------:R-:W-:Y:S01]  /*f770*/  UMOV UR14, UR37 ;  /* 0x00000025000e7c82 */ /* 0x000fe20008000000 */
[----:B---3--:R-:W-:-:S03]  /*f780*/  UIADD3 UR16, UP1, UPT, UR4, 0x80, URZ ;  /* 0x0000008004107890 */ /* 0x008fc6000ff3e0ff */
[----:B------:R-:W-:Y:S01]  /*f790*/  UMOV UR4, 0x0 ;  /* 0x0000000000047882 */ /* 0x000fe20000000000 */
[----:B------:R-:W-:-:S03]  /*f7a0*/  UIADD3.X UR17, UPT, UPT, URZ, UR5, URZ, UP1, !UPT ;  /* 0x00000005ff117290 */ /* 0x000fc60008ffe4ff */
[----:B------:R-:W-:-:S06]  /*f7b0*/  UMOV UR5, 0x10000000 ;  /* 0x1000000000057882 */ /* 0x000fcc0000000000 */
[----:B------:R3:W-:Y:S02]  /*f7c0*/  UTMALDG.5D [UR8], [UR16], desc[UR4] ;  /* 0x00000408100075b4 */ /* 0x0007e40008021000 */
[----:B---3--:R-:W-:Y:S05]  /*f7d0*/  BRA.U !UP0, `(.L_x_256) ;  /* 0x0000000108047547 */ /* 0x008fea000b800000 */
[----:B------:R-:W-:Y:S05]  /*f7e0*/  BPT.TRAP 0x1 ;  /* 0x000000040000795c */ /* 0x000fea0000300000 */
.L_x_256:
[----:B------:R-:W3:Y:S01]  /*f7f0*/  SYNCS.PHASECHK.TRANS64.TRYWAIT P1, [UR8+0xa038], R3 ;  /* 0x00a03803ff0075a7 */ /* 0x000ee20008021108 */
[----:B--2---:R-:W-:Y:S01]  /*f800*/  @!P0 MOV R2, 0x2000 ;  /* 0x0000200000028802 */ /* 0x004fe20000000f00 */
[----:B---3--:R-:W-:Y:S06]  /*f810*/  @!P1 BRA `(.L_x_257) ;  /* 0x0000002c00b89947 */ /* 0x008fec0003800000 */
.L_x_395:
[----:B------:R2:W-:Y:S01]  /*f820*/  @!P0 SYNCS.ARRIVE.TRANS64 RZ, [UR8+0xa020], R2 ;  /* 0x00a02002ffff89a7 */ /* 0x0005e20008000008 */
[----:B------:R-:W-:-:S09]  /*f830*/  UPLOP3.LUT UP2, UPT, UP2, UP3, UPT, 0xf8, 0x8f ;  /* 0x00000000008f789c */ /* 0x000fd20001747f70 */
[----:B------:R-:W-:Y:S05]  /*f840*/  BRA.U !UP2, `(.L_x_258) ;  /* 0x000000010a047547 */ /* 0x000fea000b800000 */
[----:B------:R-:W-:Y:S05]  /*f850*/  BPT.TRAP 0x1 ;  /* 0x000000040000795c */ /* 0x000fea0000300000 */
.L_x_258:
[----:B------:R-:W-:Y:S01]  /*f860*/  ISETP.EQ.OR P1, PT, R18, RZ, P0 ;  /* 0x000000ff1200720c */ /* 0x000fe20000722670 */
[----:B------:R-:W-:-:S12]  /*f870*/  BSSY.RECONVERGENT B0, `(.L_x_259) ;  /* 0x0000003000007945 */ /* 0x000fd80003800200 */
[----:B------:R-:W-:Y:S05]  /*f880*/  @P1 BRA `(.L_x_260) ;  /* 0x0000000000041947 */ /* 0x000fea0003800000 */
[----:B------:R-:W-:Y:S05]  /*f890*/  BPT.TRAP 0x1 ;  /* 0x000000040000795c */ /* 0x000fea0000300000 */
.L_x_260:
[----:B------:R-:W-:Y:S05]  /*f8a0*/  BSYNC.RECONVERGENT B0 ;  /* 0x0000000000007941 */ /* 0x000fea0003800200 */
.L_x_259:
[----:B------:R-:W3:Y:S01]  /*f8b0*/  LDCU.64 UR4, c[0x0][0x348] ;  /* 0x00006900ff0477ac */ /* 0x000ee20008000a00 */
[----:B------:R-:W-:Y:S01]  /*f8c0*/  BSSY.RECONVERGENT B0, `(.L_x_261) ;  /* 0x000000e000007945 */ /* 0x000fe20003800200 */
[----:B------:R-:W-:Y:S02]  /*f8d0*/  UIADD3 UR16, UPT, UPT, UR8, 0x4000, URZ ;  /* 0x0000400008107890 */ /* 0x000fe4000fffe0ff */
[----:B------:R-:W-:Y:S01]  /*f8e0*/  UIADD3 UR17, UPT, UPT, UR8, 0xa020, URZ ;  /* 0x0000a02008117890 */ /* 0x000fe2000fffe0ff */
[----:B------:R-:W-:Y:S01]  /*f8f0*/  UMOV UR18, URZ ;  /* 0x000000ff00127c82 */ /* 0x000fe20008000000 */
[----:B------:R-:W-:Y:S01]  /*f900*/  UMOV UR19, URZ ;  /* 0x000000ff00137c82 */ /* 0x000fe20008000000 */
[----:B------:R-:W-:Y:S01]  /*f910*/  UMOV UR20, UR36 ;  /* 0x0000002400147c82 */ /* 0x000fe20008000000 */
[----:B------:R-:W-:Y:S01]  /*f920*/  UMOV UR21, UR37 ;  /* 0x0000002500157c82 */ /* 0x000fe20008000000 */
[----:B---3--:R-:W-:-:S03]  /*f930*/  UIADD3 UR14, UP1, UPT, UR4, 0x180, URZ ;  /* 0x00000180040e7890 */ /* 0x008fc6000ff3e0ff */
[----:B------:R-:W-:Y:S01]  /*f940*/  UMOV UR4, 0x0 ;  /* 0x0000000000047882 */ /* 0x000fe20000000000 */
[----:B------:R-:W-:-:S03]  /*f950*/  UIADD3.X UR15, UPT, UPT, URZ, UR5, URZ, UP1, !UPT ;  /* 0x00000005ff0f7290 */ /* 0x000fc60008ffe4ff */
[----:B------:R-:W-:-:S06]  /*f960*/  UMOV UR5, 0x10000000 ;  /* 0x1000000000057882 */ /* 0x000fcc0000000000 */
[----:B------:R3:W-:Y:S02]  /*f970*/  UTMALDG.4D [UR16], [UR14], desc[UR4] ;  /* 0x000004100e0075b4 */ /* 0x0007e40008019000 */
[----:B---3--:R-:W-:Y:S05]  /*f980*/  @!P3 BRA `(.L_x_262) ;  /* 0x000000000004b947 */ /* 0x008fea0003800000 */
[----:B------:R-:W-:Y:S05]  /*f990*/  BPT.TRAP 0x1 ;  /* 0x000000040000795c */ /* 0x000fea0000300000 */
.L_x_262:
[----:B------:R-:W-:Y:S05]  /*f9a0*/  BSYNC.RECONVERGENT B0 ;  /* 0x0000000000007941 */ /* 0x000fea0003800200 */
.L_x_261:
[----:B------:R-:W3:Y:S01]  /*f9b0*/  SYNCS.PHASECHK.TRANS64.TRYWAIT P2, [UR8+0xa018], R3 ;  /* 0x00a01803ff0075a7 */ /* 0x000ee20008041108 */
[----:B--2---:R-:W-:Y:S01]  /*f9c0*/  @!P0 MOV R2, 0x2000 ;  /* 0x0000200000028802 */ /* 0x004fe20000000f00 */
[----:B---3--:R-:W-:Y:S06]  /*f9d0*/  @!P2 BRA `(.L_x_263) ;  /* 0x0000002c0060a947 */ /* 0x008fec0003800000 */
.L_x_397:
[----:B------:R2:W-:Y:S01]  /*f9e0*/  @!P0 SYNCS.ARRIVE.TRANS64 RZ, [UR8+0xa008], R2 ;  /* 0x00a00802ffff89a7 */ /* 0x0005e20008000008 */
[----:B------:R-:W-:Y:S04]  /*f9f0*/  BSSY.RECONVERGENT B0, `(.L_x_264) ;  /* 0x0000003000007945 */ /* 0x000fe80003800200 */
[----:B------:R-:W-:Y:S05]  /*fa00*/  @!P5 BRA `(.L_x_265) ;  /* 0x000000000004d947 */ /* 0x000fea0003800000 */
[----:B------:R-:W-:Y:S05]  /*fa10*/  BPT.TRAP 0x1 ;  /* 0x000000040000795c */ /* 0x000fea0000300000 */
.L_x_265:
[----:B------:R-:W-:Y:S05]  /*fa20*/  BSYNC.RECONVERGENT B0 ;  /* 0x0000000000007941 */ /* 0x000fea0003800200 */
.L_x_264:
[----:B------:R-:W-:Y:S04]  /*fa30*/  BSSY.RECONVERGENT B0, `(.L_x_266) ;  /* 0x0000003000007945 */ /* 0x000fe80003800200 */
[----:B------:R-:W-:Y:S05]  /*fa40*/  @P1 BRA `(.L_x_267) ;  /* 0x0000000000041947 */ /* 0x000fea0003800000 */
[----:B------:R-:W-:Y:S05]  /*fa50*/  BPT.TRAP 0x1 ;  /* 0x000000040000795c */ /* 0x000fea0000300000 */
.L_x_267:
[----:B------:R-:W-:Y:S05]  /*fa60*/  BSYNC.RECONVERGENT B0 ;  /* 0x0000000000007941 */ /* 0x000fea0003800200 */
.L_x_266:
[----:B------:R-:W3:Y:S01]  /*fa70*/  LDCU.64 UR4, c[0x0][0x348] ;  /* 0x00006900ff0477ac */ /* 0x000ee20008000a00 */
[----:B------:R-:W-:Y:S02]  /*fa80*/  UIADD3 UR19, UPT, UPT, UR11, 0x80, URZ ;  /* 0x000000800b137890 */ /* 0x000fe4000fffe0ff */
[----:B------:R-:W-:Y:S02]  /*fa90*/  UIADD3 UR16, UPT, UPT, UR8, 0x2000, URZ ;  /* 0x0000200008107890 */ /* 0x000fe4000fffe0ff */
[----:B------:R-:W-:Y:S01]  /*faa0*/  UIADD3 UR17, UPT, UPT, UR8, 0xa008, URZ ;  /* 0x0000a00808117890 */ /* 0x000fe2000fffe0ff */
[----:B------:R-:W-:Y:S01]  /*fab0*/  UMOV UR18, URZ ;  /* 0x000000ff00127c82 */ /* 0x000fe20008000000 */
[----:B------:R-:W-:Y:S01]  /*fac0*/  UMOV UR20, UR12 ;  /* 0x0000000c00147c82 */ /* 0x000fe20008000000 */
        /* <DEDUP_REMOVED lines=9> */
.L_x_268:
[----:B------:R-:W3:Y:S01]  /*fb60*/  SYNCS.PHASECHK.TRANS64.TRYWAIT P2, [UR8+0xa040], R3 ;  /* 0x00a04003ff0075a7 */ /* 0x000ee20008041108 */
[----:B--2---:R-:W-:Y:S01]  /*fb70*/  @!P0 MOV R2, 0x2000 ;  /* 0x0000200000028802 */ /* 0x004fe20000000f00 */
[----:B---3--:R-:W-:Y:S06]  /*fb80*/  @!P2 BRA `(.L_x_269) ;  /* 0x0000002c000ca947 */ /* 0x008fec0003800000 */
.L_x_399:
[----:B------:R2:W-:Y:S01]  /*fb90*/  @!P0 SYNCS.ARRIVE.TRANS64 RZ, [UR8+0xa028], R2 ;  /* 0x00a02802ffff89a7 */ /* 0x0005e20008000008 */
[----:B------:R-:W-:Y:S05]  /*fba0*/  BRA.U !UP2, `(.L_x_270) ;  /* 0x000000010a047547 */ /* 0x000fea000b800000 */
[----:B------:R-:W-:Y:S05]  /*fbb0*/  BPT.TRAP 0x1 ;  /* 0x000000040000795c */ /* 0x000fea0000300000 */
.L_x_270:
[----:B------:R-:W-:Y:S04]  /*fbc0*/  BSSY.RECONVERGENT B0, `(.L_x_271) ;  /* 0x0000003000007945 */ /* 0x000fe80003800200 */
[----:B------:R-:W-:Y:S05]  /*fbd0*/  @P1 BRA `(.L_x_272) ;  /* 0x0000000000041947 */ /* 0x000fea0003800000 */
[----:B------:R-:W-:Y:S05]  /*fbe0*/  BPT.TRAP 0x1 ;  /* 0x000000040000795c */ /* 0x000fea0000300000 */
.L_x_272:
[----:B------:R-:W-:Y:S05]  /*fbf0*/  BSYNC.RECONVERGENT B0 ;  /* 0x0000000000007941 */ /* 0x000fea0003800200 */
.L_x_271:
[----:B------:R-:W3:Y:S01]  /*fc00*/  LDCU.64 UR4, c[0x0][0x348] ;  /* 0x00006900ff0477ac */ /* 0x000ee20008000a00 */
[----:B------:R-:W-:Y:S02]  /*fc10*/  UIADD3 UR32, UPT, UPT, UR8, 0x6000, URZ ;  /* 0x0000600008207890 */ /* 0x000fe4000fffe0ff */
[----:B------:R-:W-:Y:S01]  /*fc20*/  UIADD3 UR33, UPT, UPT, UR8, 0xa028, URZ ;  /* 0x0000a02808217890 */ /* 0x000fe2000fffe0ff */
[----:B------:R-:W-:Y:S01]  /*fc30*/  UMOV UR34, URZ ;  /* 0x000000ff00227c82 */ /* 0x000fe20008000000 */
[----:B------:R-:W-:Y:S01]  /*fc40*/  UMOV UR35, URZ ;  /* 0x000000ff00237c82 */ /* 0x000fe20008000000 */
[----:B---3--:R-:W-:-:S03]  /*fc50*/  UIADD3 UR10, UP1, UPT, UR4, 0x280, URZ ;  /* 0x00000280040a7890 */ /* 0x008fc6000ff3e0ff */
[----:B------:R-:W-:Y:S01]  /*fc60*/  UMOV UR4, 0x0 ;  /* 0x0000000000047882 */ /* 0x000fe20000000000 */
[----:B------:R-:W-:-:S03]  /*fc70*/  UIADD3.X UR11, UPT, UPT, URZ, UR5, URZ, UP1, !UPT ;  /* 0x00000005ff0b7290 */ /* 0x000fc60008ffe4ff */
[----:B------:R-:W-:-:S06]  /*fc80*/  UMOV UR5, 0x10000000 ;  /* 0x1000000000057882 */ /* 0x000fcc0000000000 */
[----:B------:R3:W-:Y:S01]  /*fc90*/  UTMALDG.4D [UR32], [UR10], desc[UR4] ;  /* 0x000004200a0075b4 */ /* 0x0007e20008019000 */
[----:B------:R-:W-:Y:S01]  /*fca0*/  NOP ;  /* 0x0000000000007918 */ /* 0x000fe20000000000 */
[----:B------:R-:W-:-:S06]  /*fcb0*/  UISETP.GE.AND UP1, UPT, UR7, 0x81, UPT ;  /* 0x000000810700788c */ /* 0x000fcc000bf26270 */
[----:B------:R-:W-:-:S13]  /*fcc0*/  PLOP3.LUT P2, PT, PT, PT, UP1, 0x80, 0x8 ;  /* 0x000000000008781c */ /* 0x000fda0003f4f018 */
[----:B---3--:R-:W-:Y:S05]  /*fcd0*/  @!P2 EXIT ;  /* 0x000000000000a94d */ /* 0x008fea0003800000 */
[----:B------:R-:W-:Y:S01]  /*fce0*/  UIADD3 UR5, UPT, UPT, UR7, 0x7f, URZ ;  /* 0x0000007f07057890 */ /* 0x000fe2000fffe0ff */
[----:B------:R-:W-:Y:S01]  /*fcf0*/  HFMA2 R4, -RZ, RZ, 0, 5.9604644775390625e-08 ;  /* 0x00000001ff047431 */ /* 0x000fe200000001ff */
[----:B------:R-:W-:Y:S02]  /*fd00*/  UMOV UR10, 0x2 ;  /* 0x00000002000a7882 */ /* 0x000fe40000000000 */
[----:B------:R-:W-:-:S04]  /*fd10*/  USHF.R.S32.HI UR4, URZ, 0x1f, UR5 ;  /* 0x0000001fff047899 */ /* 0x000fc80008011405 */
[----:B------:R-:W-:-:S04]  /*fd20*/  ULEA.HI UR4, UR4, UR5, URZ, 0x7 ;  /* 0x0000000504047291 */ /* 0x000fc8000f8f38ff */
[----:B------:R-:W-:-:S04]  /*fd30*/  USHF.R.S32.HI UR9, URZ, 0x7, UR4 ;  /* 0x00000007ff097899 */ /* 0x000fc80008011404 */
[----:B------:R-:W-:-:S04]  /*fd40*/  UISETP.LT.AND UP1, UPT, UR9, 0x2, UPT ;  /* 0x000000020900788c */ /* 0x000fc8000bf21270 */
[----:B------:R-:W-:-:S04]  /*fd50*/  USEL UR4, UR9, 0x2, UP1 ;  /* 0x0000000209047887 */ /* 0x000fc80008800000 */
[----:B------:R-:W-:-:S04]  /*fd60*/  UIADD3 UR9, UPT, UPT, UR9, -UR4, URZ ;  /* 0x8000000409097290 */ /* 0x000fc8000fffe0ff */
[----:B------:R-:W-:Y:S02]  /*fd70*/  UISETP.GE.U32.AND UP1, UPT, UR9, 0x3, UPT ;  /* 0x000000030900788c */ /* 0x000fe4000bf26070 */
[----:B------:R-:W-:Y:S01]  /*fd80*/  UIADD3 UR11, UPT, UPT, UR9, 0x1, URZ ;  /* 0x00000001090b7890 */ /* 0x000fe2000fffe0ff */
[----:B------:R-:W3:Y:S03]  /*fd90*/  LDCU.64 UR4, c[0x0][0x348] ;  /* 0x00006900ff0477ac */ /* 0x000ee60008000a00 */
[----:B------:R-:W-:Y:S01]  /*fda0*/  ULOP3.LUT UR6, UR11, 0x3, URZ, 0xc0, !UPT ;  /* 0x000000030b067892 */ /* 0x000fe2000f8ec0ff */
[----:B------:R-:W-:Y:S02]  /*fdb0*/  UMOV UR9, 0x1 ;  /* 0x0000000100097882 */ /* 0x000fe40000000000 */
[----:B------:R-:W-:Y:S09]  /*fdc0*/  BRA.U !UP1, `(.L_x_273) ;  /* 0x0000001109107547 */ /* 0x000ff2000b800000 */
[----:B------:R-:W-:Y:S01]  /*fdd0*/  ULOP3.LUT UR9, UR11, 0xfffffffc, URZ, 0xc0, !UPT ;  /* 0xfffffffc0b097892 */ /* 0x000fe2000f8ec0ff */
[----:B------:R-:W-:Y:S01]  /*fde0*/  MOV R4, 0x1 ;  /* 0x0000000100047802 */ /* 0x000fe20000000f00 */
[----:B------:R-:W-:Y:S01]  /*fdf0*/  UMOV UR10, 0x2 ;  /* 0x00000002000a7882 */ /* 0x000fe20000000000 */
[----:B------:R-:W-:Y:S01]  /*fe00*/  UMOV UR7, URZ ;  /* 0x000000ff00077c82 */ /* 0x000fe20008000000 */
[----:B------:R-:W-:Y:S01]  /*fe10*/  UIADD3 UR9, UPT, UPT, -UR9, URZ, URZ ;  /* 0x000000ff09097290 */ /* 0x000fe2000fffe1ff */
[----:B------:R-:W-:-:S11]  /*fe20*/  UMOV UR27, 0x100 ;  /* 0x00000100001b7882 */ /* 0x000fd60000000000 */
.L_x_314:
[----:B-1----:R-:W-:Y:S05]  /*fe30*/  BRA.U !UP0, `(.L_x_274) ;  /* 0x0000000108047547 */ /* 0x002fea000b800000 */
[----:B---3--:R-:W-:Y:S05]  /*fe40*/  BPT.TRAP 0x1 ;  /* 0x000000040000795c */ /* 0x008fea0000300000 */
.L_x_274:
[----:B------:R-:W4:Y:S01]  /*fe50*/  S2UR UR8, SR_CgaCtaId ;  /* 0x00000000000879c3 */ /* 0x000f220000008800 */
[----:B------:R-:W-:Y:S01]  /*fe60*/  UMOV UR11, 0x400 ;  /* 0x00000400000b7882 */ /* 0x000fe20000000000 */
[----:B-1----:R-:W-:Y:S02]  /*fe70*/  SHF.L.U32 R3, R4, 0x1f, RZ ;  /* 0x0000001f04037819 */ /* 0x002fe400000006ff */
[----:B--2---:R-:W-:Y:S01]  /*fe80*/  @!P0 MOV R2, 0x2000 ;  /* 0x0000200000028802 */ /* 0x004fe20000000f00 */
[----:B----4-:R-:W-:-:S04]  /*fe90*/  ULEA UR8, UR8, UR11, 0x18 ;  /* 0x0000000b08087291 */ /* 0x010fc8000f8ec0ff */
[----:B------:R-:W-:-:S09]  /*fea0*/  ULEA UR33, UR10, UR8, 0x3 ;  /* 0x000000080a217291 */ /* 0x000fd2000f8e18ff */
[----:B------:R-:W1:Y:S02]  /*feb0*/  SYNCS.PHASECHK.TRANS64.TRYWAIT P2, [UR33+0xa038], R3 ;  /* 0x00a03803ff0075a7 */ /* 0x000e640008041121 */
[----:B-1----:R-:W-:Y:S05]  /*fec0*/  @!P2 BRA `(.L_x_275) ;  /* 0x000000280054a947 */ /* 0x002fea0003800000 */
.L_x_401:
[----:B------:R2:W-:Y:S01]  /*fed0*/  @!P0 SYNCS.ARRIVE.TRANS64 RZ, [UR33+0xa020], R2 ;  /* 0x00a02002ffff89a7 */ /* 0x0005e20008000021 */
[----:B------:R-:W-:Y:S05]  /*fee0*/  BRA.U !UP2, `(.L_x_276) ;  /* 0x000000010a047547 */ /* 0x000fea000b800000 */
[----:B---3--:R-:W-:Y:S05]  /*fef0*/  BPT.TRAP 0x1 ;  /* 0x000000040000795c */ /* 0x008fea0000300000 */
.L_x_276:
[----:B------:R-:W-:Y:S04]  /*ff00*/  BSSY.RECONVERGENT B0, `(.L_x_277) ;  /* 0x0000003000007945 */ /* 0x000fe80003800200 */
[----:B------:R-:W-:Y:S05]  /*ff10*/  @P1 BRA `(.L_x_278) ;  /* 0x0000000000041947 */ /* 0x000fea0003800000 */
[----:B---3--:R-:W-:Y:S05]  /*ff20*/  BPT.TRAP 0x1 ;  /* 0x000000040000795c */ /* 0x008fea0000300000 */
.L_x_278:
[----:B---3--:R-:W-:Y:S05]  /*ff30*/  BSYNC.RECONVERGENT B0 ;  /* 0x0000000000007941 */ /* 0x008fea0003800200 */
.L_x_277:
[----:B------:R-:W-:Y:S02]  /*ff40*/  ULEA UR32, UR10, UR8, 0xd ;  /* 0x000000080a207291 */ /* 0x000fe4000f8e68ff */
[----:B------:R-:W-:Y:S02]  /*ff50*/  UIADD3 UR14, UP1, UPT, UR4, 0x180, URZ ;  /* 0x00000180040e7890 */ /* 0x000fe4000ff3e0ff */
[----:B------:R-:W-:Y:S02]  /*ff60*/  UIADD3 UR35, UPT, UPT, UR27, -0x80, URZ ;  /* 0xffffff801b237890 */ /* 0x000fe4000fffe0ff */
[----:B------:R-:W-:Y:S02]  /*ff70*/  UIADD3 UR33, UPT, UPT, UR33, 0xa020, URZ ;  /* 0x0000a02021217890 */ /* 0x000fe4000fffe0ff */
[----:B------:R-:W-:Y:S02]  /*ff80*/  UIADD3 UR32, UPT, UPT, UR32, 0x4000, URZ ;  /* 0x0000400020207890 */ /* 0x000fe4000fffe0ff */
[----:B------:R-:W-:Y:S01]  /*ff90*/  UIADD3.X UR15, UPT, UPT, URZ, UR5, URZ, UP1, !UPT ;  /* 0x00000005ff0f7290 */ /* 0x000fe20008ffe4ff */
[----:B------:R-:W-:Y:S01]  /*ffa0*/  UMOV UR12, 0x0 ;  /* 0x00000000000c7882 */ /* 0x000fe20000000000 */
[----:B------:R-:W-:Y:S01]  /*ffb0*/  UMOV UR13, 0x10000000 ;  /* 0x10000000000d7882 */ /* 0x000fe20000000000 */
[----:B------:R-:W-:Y:S01]  /*ffc0*/  UMOV UR34, URZ ;  /* 0x000000ff00227c82 */ /* 0x000fe20008000000 */
[----:B------:R-:W-:-:S05]  /*ffd0*/  UIADD3 UR10, UPT, UPT, UR10, 0x1, URZ ;  /* 0x000000010a0a7890 */ /* 0x000fca000fffe0ff */
[----:B------:R3:W-:Y:S01]  /*ffe0*/  UTMALDG.4D [UR32], [UR14], desc[UR12] ;  /* 0x00000c200e0075b4 */ /* 0x0007e20008019000 */
[----:B------:R-:W-:-:S04]  /*fff0*/  UISETP.NE.AND UP1, UPT, UR10, 0x3, UPT ;  /* 0x000000030a00788c */ /* 0x000fc8000bf25270 */
[----:B------:R-:W-:Y:S02]  /*10000*/  USEL UR11, URZ, 0x1, UP1 ;  /* 0x00000001ff0b7887 */ /* 0x000fe40008800000 */
[----:B------:R-:W-:-:S04]  /*10010*/  USEL UR10, UR10, URZ, UP1 ;  /* 0x000000ff0a0a7287 */ /* 0x000fc80008800000 */
[----:B-1----:R-:W-:Y:S01]  /*10020*/  LOP3.LUT R3, R4, UR11, RZ, 0x3c, !PT ;  /* 0x0000000b04037c12 */ /* 0x002fe2000f8e3cff */
[----:B---3--:R-:W-:Y:S07]  /*10030*/  BRA.U !UP0, `(.L_x_279) ;  /* 0x0000000108047547 */ /* 0x008fee000b800000 */
[----:B------:R-:W-:Y:S05]  /*10040*/  BPT.TRAP 0x1 ;  /* 0x000000040000795c */ /* 0x000fea0000300000 */
.L_x_279:
[----:B------:R-:W-:Y:S01]  /*10050*/  ULEA UR17, UR10, UR8, 0x3 ;  /* 0x000000080a117291 */ /* 0x000fe2000f8e18ff */
[----:B------:R-:W-:Y:S02]  /*10060*/  SHF.L.U32 R5, R3, 0x1f, RZ ;  /* 0x0000001f03057819 */ /* 0x000fe400000006ff */
[----:B--2---:R-:W-:-:S06]  /*10070*/  @!P0 MOV R2, 0x2000 ;  /* 0x0000200000028802 */ /* 0x004fcc0000000f00 */
[----:B------:R-:W1:Y:S02]  /*10080*/  SYNCS.PHASECHK.TRANS64.TRYWAIT P2, [UR17+0xa038], R5 ;  /* 0x00a03805ff0075a7 */ /* 0x000e640008041111 */
[----:B-1----:R-:W-:Y:S05]  /*10090*/  @!P2 BRA `(.L_x_280) ;  /* 0x0000002400f8a947 */ /* 0x002fea0003800000 */
.L_x_403:
[----:B------:R2:W-:Y:S01]  /*100a0*/  @!P0 SYNCS.ARRIVE.TRANS64 RZ, [UR17+0xa020], R2 ;  /* 0x00a02002ffff89a7 */ /* 0x0005e20008000011 */
[----:B------:R-:W-:Y:S05]  /*100b0*/  BRA.U !UP2, `(.L_x_281) ;  /* 0x000000010a047547 */ /* 0x000fea000b800000 */
[----:B------:R-:W-:Y:S05]  /*100c0*/  BPT.TRAP 0x1 ;  /* 0x000000040000795c */ /* 0x000fea0000300000 */
.L_x_281:
[----:B------:R-:W-:Y:S04]  /*100d0*/  BSSY.RECONVERGENT B0, `(.L_x_282) ;  /* 0x0000003000007945 */ /* 0x000fe80003800200 */
[----:B------:R-:W-:Y:S05]  /*100e0*/  @P1 BRA `(.L_x_283) ;  /* 0x0000000000041947 */ /* 0x000fea0003800000 */
[----:B------:R-:W-:Y:S05]  /*100f0*/  BPT.TRAP 0x1 ;  /* 0x000000040000795c */ /* 0x000fea0000300000 */
.L_x_283:
[----:B------:R-:W-:Y:S05]  /*10100*/  BSYNC.RECONVERGENT B0 ;  /* 0x0000000000007941 */ /* 0x000fea0003800200 */
.L_x_282:
        /* <DEDUP_REMOVED lines=9> */
[----:B------:R-:W-:Y:S01]  /*101a0*/  UMOV UR20, UR36 ;  /* 0x0000002400147c82 */ /* 0x000fe20008000000 */
[----:B------:R-:W-:Y:S01]  /*101b0*/  UMOV UR21, UR37 ;  /* 0x0000002500157c82 */ /* 0x000fe20008000000 */
[----:B------:R-:W-:-:S03]  /*101c0*/  UIADD3 UR10, UPT, UPT, UR10, 0x1, URZ ;  /* 0x000000010a0a7890 */ /* 0x000fc6000fffe0ff */
[----:B------:R3:W-:Y:S01]  /*101d0*/  UTMALDG.4D [UR16], [UR14], desc[UR12] ;  /* 0x00000c100e0075b4 */ /* 0x0007e20008019000 */
[----:B------:R-:W-:-:S04]  /*101e0*/  UISETP.NE.AND UP1, UPT, UR10, 0x3, UPT ;  /* 0x000000030a00788c */ /* 0x000fc8000bf25270 */
[----:B------:R-:W-:Y:S02]  /*101f0*/  USEL UR11, URZ, 0x1, UP1 ;  /* 0x00000001ff0b7887 */ /* 0x000fe40008800000 */
[----:B------:R-:W-:-:S04]  /*10200*/  USEL UR10, UR10, URZ, UP1 ;  /* 0x000000ff0a0a7287 */ /* 0x000fc80008800000 */
[----:B------:R-:W-:Y:S01]  /*10210*/  LOP3.LUT R3, R3, UR11, RZ, 0x3c, !PT ;  /* 0x0000000b03037c12 */ /* 0x000fe2000f8e3cff */
[----:B---3--:R-:W-:Y:S07]  /*10220*/  BRA.U !UP0, `(.L_x_284) ;  /* 0x0000000108047547 */ /* 0x008fee000b800000 */
[----:B------:R-:W-:Y:S05]  /*10230*/  BPT.TRAP 0x1 ;  /* 0x000000040000795c */ /* 0x000fea0000300000 */
.L_x_284:
[----:B------:R-:W-:Y:S01]  /*10240*/  ULEA UR25, UR10, UR8, 0x3 ;  /* 0x000000080a197291 */ /* 0x000fe2000f8e18ff */
[----:B-1----:R-:W-:Y:S02]  /*10250*/  SHF.L.U32 R5, R3, 0x1f, RZ ;  /* 0x0000001f03057819 */ /* 0x002fe400000006ff */
[----:B--2---:R-:W-:-:S06]  /*10260*/  @!P0 MOV R2, 0x2000 ;  /* 0x0000200000028802 */ /* 0x004fcc0000000f00 */
[----:B------:R-:W1:Y:S02]  /*10270*/  SYNCS.PHASECHK.TRANS64.TRYWAIT P2, [UR25+0xa038], R5 ;  /* 0x00a03805ff0075a7 */ /* 0x000e640008041119 */
[----:B-1----:R-:W-:Y:S05]  /*10280*/  @!P2 BRA `(.L_x_285) ;  /* 0x000000240094a947 */ /* 0x002fea0003800000 */
.L_x_405:
[----:B------:R2:W-:Y:S01]  /*10290*/  @!P0 SYNCS.ARRIVE.TRANS64 RZ, [UR25+0xa020], R2 ;  /* 0x00a02002ffff89a7 */ /* 0x0005e20008000019 */
[----:B------:R-:W-:Y:S05]  /*102a0*/  BRA.U !UP2, `(.L_x_286) ;  /* 0x000000010a047547 */ /* 0x000fea000b800000 */
[----:B------:R-:W-:Y:S05]  /*102b0*/  BPT.TRAP 0x1 ;  /* 0x000000040000795c */ /* 0x000fea0000300000 */
.L_x_286:
[----:B------:R-:W-:Y:S04]  /*102c0*/  BSSY.RECONVERGENT B0, `(.L_x_287) ;  /* 0x0000003000007945 */ /* 0x000fe80003800200 */
[----:B------:R-:W-:Y:S05]  /*102d0*/  @P1 BRA `(.L_x_288) ;  /* 0x0000000000041947 */ /* 0x000fea0003800000 */
[----:B------:R-:W-:Y:S05]  /*102e0*/  BPT.TRAP 0x1 ;  /* 0x000000040000795c */ /* 0x000fea0000300000 */
.L_x_288:
[----:B------:R-:W-:Y:S05]  /*102f0*/  BSYNC.RECONVERGENT B0 ;  /* 0x0000000000007941 */ /* 0x000fea0003800200 */
.L_x_287:
[----:B------:R-:W-:Y:S02]  /*10300*/  ULEA UR24, UR10, UR8, 0xd ;  /* 0x000000080a187291 */ /* 0x000fe4000f8e68ff */
[----:B------:R-:W-:Y:S02]  /*10310*/  UIADD3 UR14, UP1, UPT, UR4, 0x180, URZ ;  /* 0x00000180040e7890 */ /* 0x000fe4000ff3e0ff */
        /* <DEDUP_REMOVED lines=16> */
.L_x_289:
[----:B------:R-:W-:Y:S01]  /*10420*/  ULEA UR17, UR10, UR8, 0x3 ;  /* 0x000000080a117291 */ /* 0x000fe2000f8e18ff */
[----:B-1----:R-:W-:Y:S02]  /*10430*/  SHF.L.U32 R5, R3, 0x1f, RZ ;  /* 0x0000001f03057819 */ /* 0x002fe400000006ff */
[----:B--2---:R-:W-:-:S06]  /*10440*/  @!P0 MOV R2, 0x2000 ;  /* 0x0000200000028802 */ /* 0x004fcc0000000f00 */
[----:B------:R-:W1:Y:S02]  /*10450*/  SYNCS.PHASECHK.TRANS64.TRYWAIT P2, [UR17+0xa038], R5 ;  /* 0x00a03805ff0075a7 */ /* 0x000e640008041111 */
[----:B-1----:R-:W-:Y:S05]  /*10460*/  @!P2 BRA `(.L_x_290) ;  /* 0x000000240034a947 */ /* 0x002fea0003800000 */
.L_x_407:
[----:B------:R2:W-:Y:S01]  /*10470*/  @!P0 SYNCS.ARRIVE.TRANS64 RZ, [UR17+0xa020], R2 ;  /* 0x00a02002ffff89a7 */ /* 0x0005e20008000011 */
[----:B------:R-:W-:Y:S05]  /*10480*/  BRA.U !UP2, `(.L_x_291) ;  /* 0x000000010a047547 */ /* 0x000fea000b800000 */
[----:B------:R-:W-:Y:S05]  /*10490*/  BPT.TRAP 0x1 ;  /* 0x000000040000795c */ /* 0x000fea0000300000 */
.L_x_291:
[----:B------:R-:W-:Y:S04]  /*104a0*/  BSSY.RECONVERGENT B0, `(.L_x_292) ;  /* 0x0000003000007945 */ /* 0x000fe80003800200 */
[----:B------:R-:W-:Y:S05]  /*104b0*/  @P1 BRA `(.L_x_293) ;  /* 0x0000000000041947 */ /* 0x000fea0003800000 */
[----:B------:R-:W-:Y:S05]  /*104c0*/  BPT.TRAP 0x1 ;  /* 0x000000040000795c */ /* 0x000fea0000300000 */
.L_x_293:
[----:B------:R-:W-:Y:S05]  /*104d0*/  BSYNC.RECONVERGENT B0 ;  /* 0x0000000000007941 */ /* 0x000fea0003800200 */
.L_x_292:
        /* <DEDUP_REMOVED lines=10> */
[----:B------:R-:W-:Y:S01]  /*10580*/  UMOV UR21, UR37 ;  /* 0x0000002500157c82 */ /* 0x000fe20008000000 */
[----:B------:R-:W-:-:S02]  /*10590*/  UIADD3 UR10, UPT, UPT, UR10, 0x1, URZ ;  /* 0x000000010a0a7890 */ /* 0x000fc4000fffe0ff */
[----:B------:R3:W-:Y:S02]  /*105a0*/  UTMALDG.4D [UR16], [UR14], desc[UR12] ;  /* 0x00000c100e0075b4 */ /* 0x0007e40008019000 */
[----:B------:R-:W-:-:S04]  /*105b0*/  UISETP.NE.AND UP1, UPT, UR10, 0x3, UPT ;  /* 0x000000030a00788c */ /* 0x000fc8000bf25270 */
[----:B------:R-:W-:Y:S02]  /*105c0*/  USEL UR11, URZ, 0x1, UP1 ;  /* 0x00000001ff0b7887 */ /* 0x000fe40008800000 */
[----:B------:R-:W-:-:S04]  /*105d0*/  USEL UR10, UR10, URZ, UP1 ;  /* 0x000000ff0a0a7287 */ /* 0x000fc80008800000 */
[----:B------:R-:W-:Y:S01]  /*105e0*/  LOP3.LUT R3, R3, UR11, RZ, 0x3c, !PT ;  /* 0x0000000b03037c12 */ /* 0x000fe2000f8e3cff */
[----:B---3--:R-:W-:Y:S07]  /*105f0*/  BRA.U !UP0, `(.L_x_294) ;  /* 0x0000000108047547 */ /* 0x008fee000b800000 */
[----:B------:R-:W-:Y:S05]  /*10600*/  BPT.TRAP 0x1 ;  /* 0x000000040000795c */ /* 0x000fea0000300000 */
.L_x_294:
[----:B------:R-:W-:Y:S01]  /*10610*/  ULEA UR17, UR10, UR8, 0x3 ;  /* 0x000000080a117291 */ /* 0x000fe2000f8e18ff */
[----:B-1----:R-:W-:Y:S02]  /*10620*/  SHF.L.U32 R5, R3, 0x1f, RZ ;  /* 0x0000001f03057819 */ /* 0x002fe400000006ff */
[----:B--2---:R-:W-:-:S06]  /*10630*/  @!P0 MOV R2, 0x2000 ;  /* 0x0000200000028802 */ /* 0x004fcc0000000f00 */
[----:B------:R-:W1:Y:S02]  /*10640*/  SYNCS.PHASECHK.TRANS64.TRYWAIT P2, [UR17+0xa038], R5 ;  /* 0x00a03805ff0075a7 */ /* 0x000e640008041111 */
[----:B-1----:R-:W-:Y:S05]  /*10650*/  @!P2 BRA `(.L_x_295) ;  /* 0x0000002000d0a947 */ /* 0x002fea0003800000 */
.L_x_409:
[----:B------:R2:W-:Y:S01]  /*10660*/  @!P0 SYNCS.ARRIVE.TRANS64 RZ, [UR17+0xa020], R2 ;  /* 0x00a02002ffff89a7 */ /* 0x0005e20008000011 */
[----:B------:R-:W-:Y:S05]  /*10670*/  BRA.U !UP2, `(.L_x_296) ;  /* 0x000000010a047547 */ /* 0x000fea000b800000 */
[----:B------:R-:W-:Y:S05]  /*10680*/  BPT.TRAP 0x1 ;  /* 0x000000040000795c */ /* 0x000fea0000300000 */
.L_x_296:
[----:B------:R-:W-:Y:S04]  /*10690*/  BSSY.RECONVERGENT B0, `(.L_x_297) ;  /* 0x0000003000007945 */ /* 0x000fe80003800200 */
[----:B------:R-:W-:Y:S05]  /*106a0*/  @P1 BRA `(.L_x_298) ;  /* 0x0000000000041947 */ /* 0x000fea0003800000 */
[----:B------:R-:W-:Y:S05]  /*106b0*/  BPT.TRAP 0x1 ;  /* 0x000000040000795c */ /* 0x000fea0000300000 */
.L_x_298:
[----:B------:R-:W-:Y:S05]  /*106c0*/  BSYNC.RECONVERGENT B0 ;  /* 0x0000000000007941 */ /* 0x000fea0003800200 */
.L_x_297:
[----:B------:R-:W-:Y:S02]  /*106d0*/  ULEA UR16, UR10, UR8, 0xd ;  /* 0x000000080a107291 */ /* 0x000fe4000f8e68ff */
[----:B------:R-:W-:Y:S02]  /*106e0*/  UIADD3 UR14, UP1, UPT, UR4, 0x180, URZ ;  /* 0x00000180040e7890 */ /* 0x000fe4000ff3e0ff */
[----:B------:R-:W-:Y:S02]  /*106f0*/  UIADD3 UR19, UPT, UPT, UR27, 0x80, URZ ;  /* 0x000000801b137890 */ /* 0x000fe4000fffe0ff */
        /* <DEDUP_REMOVED lines=16> */
.L_x_299:
[----:B------:R-:W-:Y:S01]  /*10800*/  ULEA UR17, UR10, UR8, 0x3 ;  /* 0x000000080a117291 */ /* 0x000fe2000f8e18ff */
[----:B-1----:R-:W-:Y:S02]  /*10810*/  SHF.L.U32 R5, R3, 0x1f, RZ ;  /* 0x0000001f03057819 */ /* 0x002fe400000006ff */
[----:B--2---:R-:W-:-:S06]  /*10820*/  @!P0 MOV R2, 0x2000 ;  /* 0x0000200000028802 */ /* 0x004fcc0000000f00 */
[----:B------:R-:W1:Y:S02]  /*10830*/  SYNCS.PHASECHK.TRANS64.TRYWAIT P2, [UR17+0xa038], R5 ;  /* 0x00a03805ff0075a7 */ /* 0x000e640008041111 */
[----:B-1----:R-:W-:Y:S05]  /*10840*/  @!P2 BRA `(.L_x_300) ;  /* 0x00000020006ca947 */ /* 0x002fea0003800000 */
.L_x_411:
[----:B------:R2:W-:Y:S01]  /*10850*/  @!P0 SYNCS.ARRIVE.TRANS64 RZ, [UR17+0xa020], R2 ;  /* 0x00a02002ffff89a7 */ /* 0x0005e20008000011 */
[----:B------:R-:W-:Y:S05]  /*10860*/  BRA.U !UP2, `(.L_x_301) ;  /* 0x000000010a047547 */ /* 0x000fea000b800000 */
[----:B------:R-:W-:Y:S05]  /*10870*/  BPT.TRAP 0x1 ;  /* 0x000000040000795c */ /* 0x000fea0000300000 */
.L_x_301:
[----:B------:R-:W-:Y:S04]  /*10880*/  BSSY.RECONVERGENT B0, `(.L_x_302) ;  /* 0x0000003000007945 */ /* 0x000fe80003800200 */
[----:B------:R-:W-:Y:S05]  /*10890*/  @P1 BRA `(.L_x_303) ;  /* 0x0000000000041947 */ /* 0x000fea0003800000 */
[----:B------:R-:W-:Y:S05]  /*108a0*/  BPT.TRAP 0x1 ;  /* 0x000000040000795c */ /* 0x000fea0000300000 */
.L_x_303:
[----:B------:R-:W-:Y:S05]  /*108b0*/  BSYNC.RECONVERGENT B0 ;  /* 0x0000000000007941 */ /* 0x000fea0003800200 */
.L_x_302:
        /* <DEDUP_REMOVED lines=19> */
.L_x_304:
[----:B------:R-:W-:Y:S01]  /*109f0*/  ULEA UR17, UR10, UR8, 0x3 ;  /* 0x000000080a117291 */ /* 0x000fe2000f8e18ff */
[----:B-1----:R-:W-:Y:S02]  /*10a00*/  SHF.L.U32 R5, R3, 0x1f, RZ ;  /* 0x0000001f03057819 */ /* 0x002fe400000006ff */
[----:B--2---:R-:W-:-:S06]  /*10a10*/  @!P0 MOV R2, 0x2000 ;  /* 0x0000200000028802 */ /* 0x004fcc0000000f00 */
[----:B------:R-:W1:Y:S02]  /*10a20*/  SYNCS.PHASECHK.TRANS64.TRYWAIT P2, [UR17+0xa038], R5 ;  /* 0x00a03805ff0075a7 */ /* 0x000e640008041111 */
[----:B-1----:R-:W-:Y:S05]  /*10a30*/  @!P2 BRA `(.L_x_305) ;  /* 0x000000200008a947 */ /* 0x002fea0003800000 */
.L_x_413:
[----:B------:R2:W-:Y:S01]  /*10a40*/  @!P0 SYNCS.ARRIVE.TRANS64 RZ, [UR17+0xa020], R2 ;  /* 0x00a02002ffff89a7 */ /* 0x0005e20008000011 */
[----:B------:R-:W-:Y:S05]  /*10a50*/  BRA.U !UP2, `(.L_x_306) ;  /* 0x000000010a047547 */ /* 0x000fea000b800000 */
[----:B------:R-:W-:Y:S05]  /*10a60*/  BPT.TRAP 0x1 ;  /* 0x000000040000795c */ /* 0x000fea0000300000 */
.L_x_306:
[----:B------:R-:W-:Y:S04]  /*10a70*/  BSSY.RECONVERGENT B0, `(.L_x_307) ;  /* 0x0000003000007945 */ /* 0x000fe80003800200 */
[----:B------:R-:W-:Y:S05]  /*10a80*/  @P1 BRA `(.L_x_308) ;  /* 0x0000000000041947 */ /* 0x000fea0003800000 */
[----:B------:R-:W-:Y:S05]  /*10a90*/  BPT.TRAP 0x1 ;  /* 0x000000040000795c */ /* 0x000fea0000300000 */
.L_x_308:
[----:B------:R-:W-:Y:S05]  /*10aa0*/  BSYNC.RECONVERGENT B0 ;  /* 0x0000000000007941 */ /* 0x000fea0003800200 */
.L_x_307:
        /* <DEDUP_REMOVED lines=19> */
.L_x_309:
[----:B------:R-:W-:Y:S01]  /*10be0*/  ULEA UR17, UR10, UR8, 0x3 ;  /* 0x000000080a117291 */ /* 0x000fe2000f8e18ff */
[----:B-1----:R-:W-:Y:S02]  /*10bf0*/  SHF.L.U32 R5, R3, 0x1f, RZ ;  /* 0x0000001f03057819 */ /* 0x002fe400000006ff */
[----:B--2---:R-:W-:-:S06]  /*10c00*/  @!P0 MOV R2, 0x2000 ;  /* 0x0000200000028802 */ /* 0x004fcc0000000f00 */
[----:B------:R-:W1:Y:S02]  /*10c10*/  SYNCS.PHASECHK.TRANS64.TRYWAIT P2, [UR17+0xa038], R5 ;  /* 0x00a03805ff0075a7 */ /* 0x000e640008041111 */
[----:B-1----:R-:W-:Y:S05]  /*10c20*/  @!P2 BRA `(.L_x_310) ;  /* 0x0000001c00a4a947 */ /* 0x002fea0003800000 */
.L_x_415:
[----:B------:R2:W-:Y:S01]  /*10c30*/  @!P0 SYNCS.ARRIVE.TRANS64 RZ, [UR17+0xa020], R2 ;  /* 0x00a02002ffff89a7 */ /* 0x0005e20008000011 */
[----:B------:R-:W-:Y:S05]  /*10c40*/  BRA.U !UP2, `(.L_x_311) ;  /* 0x000000010a047547 */ /* 0x000fea000b800000 */
[----:B------:R-:W-:Y:S05]  /*10c50*/  BPT.TRAP 0x1 ;  /* 0x000000040000795c */ /* 0x000fea0000300000 */
.L_x_311:
[----:B------:R-:W-:Y:S04]  /*10c60*/  BSSY.RECONVERGENT B0, `(.L_x_312) ;  /* 0x0000003000007945 */ /* 0x000fe80003800200 */
[----:B------:R-:W-:Y:S05]  /*10c70*/  @P1 BRA `(.L_x_313) ;  /* 0x0000000000041947 */ /* 0x000fea0003800000 */
[----:B------:R-:W-:Y:S05]  /*10c80*/  BPT.TRAP 0x1 ;  /* 0x000000040000795c */ /* 0x000fea0000300000 */
.L_x_313:
[----:B------:R-:W-:Y:S05]  /*10c90*/  BSYNC.RECONVERGENT B0 ;  /* 0x0000000000007941 */ /* 0x000fea0003800200 */
.L_x_312:
        /* <DEDUP_REMOVED lines=13> */
[----:B------:R-:W-:Y:S02]  /*10d70*/  UIADD3 UR9, UPT, UPT, UR9, 0x4, URZ ;  /* 0x0000000409097890 */ /* 0x000fe4000fffe0ff */
[----:B------:R-:W-:Y:S02]  /*10d80*/  UISETP.NE.AND UP1, UPT, UR10, 0x3, UPT ;  /* 0x000000030a00788c */ /* 0x000fe4000bf25270 */
[----:B------:R-:W-:Y:S02]  /*10d90*/  UIADD3 UR7, UPT, UPT, UR7, 0x4, URZ ;  /* 0x0000000407077890 */ /* 0x000fe4000fffe0ff */
[----:B------:R-:W-:Y:S02]  /*10da0*/  USEL UR11, URZ, 0x1, UP1 ;  /* 0x00000001ff0b7887 */ /* 0x000fe40008800000 */
[----:B------:R-:W-:Y:S02]  /*10db0*/  USEL UR10, UR10, URZ, UP1 ;  /* 0x000000ff0a0a7287 */ /* 0x000fe40008800000 */
[----:B------:R-:W-:-:S02]  /*10dc0*/  UISETP.NE.AND UP1, UPT, UR9, URZ, UPT ;  /* 0x000000ff0900728c */ /* 0x000fc4000bf25270 */
[----:B------:R-:W-:Y:S01]  /*10dd0*/  LOP3.LUT R4, R3, UR11, RZ, 0x3c, !PT ;  /* 0x0000000b03047c12 */ /* 0x000fe2000f8e3cff */
[----:B------:R-:W-:-:S06]  /*10de0*/  UIADD3 UR27, UPT, UPT, UR27, 0x200, URZ ;  /* 0x000002001b1b7890 */ /* 0x000fcc000fffe0ff */
[----:B----4-:R-:W-:Y:S06]  /*10df0*/  BRA.U UP1, `(.L_x_314) ;  /* 0xfffffff1010c7547 */ /* 0x010fec000b83ffff */
[----:B------:R-:W-:Y:S02]  /*10e00*/  UIADD3 UR9, UPT, UPT, UR7, 0x1, URZ ;  /* 0x0000000107097890 */ /* 0x000fe4000fffe0ff */
.L_x_273:
[----:B------:R-:W-:-:S13]  /*10e10*/  ISETP.NE.AND P2, PT, RZ, UR6, PT ;  /* 0x00000006ff007c0c */ /* 0x000fda000bf45270 */
[----:B---3--:R-:W-:Y:S05]  /*10e20*/  @!P2 EXIT ;  /* 0x000000000000a94d */ /* 0x008fea0003800000 */
[----:B------:R-:W-:Y:S02]  /*10e30*/  UIADD3 UR7, UPT, UPT, -UR6, URZ, URZ ;  /* 0x000000ff06077290 */ /* 0x000fe4000fffe1ff */
[----:B------:R-:W-:-:S12]  /*10e40*/  USHF.L.U32 UR27, UR9, 0x7, URZ ;  /* 0x00000007091b7899 */ /* 0x000fd800080006ff */
.L_x_325:
[----:B------:R-:W-:Y:S05]  /*10e50*/  BRA.U !UP0, `(.L_x_315) ;  /* 0x0000000108047547 */ /* 0x000fea000b800000 */
[----:B------:R-:W-:Y:S05]  /*10e60*/  BPT.TRAP 0x1 ;  /* 0x000000040000795c */ /* 0x000fea0000300000 */
.L_x_315:
[----:B------:R-:W-:Y:S01]  /*10e70*/  ULEA UR25, UR10, UR8, 0x3 ;  /* 0x000000080a197291 */ /* 0x000fe2000f8e18ff */
[----:B-1----:R-:W-:Y:S02]  /*10e80*/  SHF.L.U32 R3, R4, 0x1f, RZ ;  /* 0x0000001f04037819 */ /* 0x002fe400000006ff */
[----:B--2---:R-:W-:-:S06]  /*10e90*/  @!P0 MOV R2, 0x2000 ;  /* 0x0000200000028802 */ /* 0x004fcc0000000f00 */
[----:B------:R-:W1:Y:S02]  /*10ea0*/  SYNCS.PHASECHK.TRANS64.TRYWAIT P2, [UR25+0xa038], R3 ;  /* 0x00a03803ff0075a7 */ /* 0x000e640008041119 */
[----:B-1----:R-:W-:Y:S05]  /*10eb0*/  @!P2 BRA `(.L_x_316) ;  /* 0x0000001c0018a947 */ /* 0x002fea0003800000 */
.L_x_417:
[----:B------:R2:W-:Y:S01]  /*10ec0*/  @!P0 SYNCS.ARRIVE.TRANS64 RZ, [UR25+0xa020], R2 ;  /* 0x00a02002ffff89a7 */ /* 0x0005e20008000019 */
[----:B------:R-:W-:Y:S05]  /*10ed0*/  BRA.U !UP2, `(.L_x_317) ;  /* 0x000000010a047547 */ /* 0x000fea000b800000 */
[----:B------:R-:W-:Y:S05]  /*10ee0*/  BPT.TRAP 0x1 ;  /* 0x000000040000795c */ /* 0x000fea0000300000 */
.L_x_317:
[----:B------:R-:W-:Y:S04]  /*10ef0*/  BSSY.RECONVERGENT B0, `(.L_x_318) ;  /* 0x0000003000007945 */ /* 0x000fe80003800200 */
[----:B------:R-:W-:Y:S05]  /*10f00*/  @P1 BRA `(.L_x_319) ;  /* 0x0000000000041947 */ /* 0x000fea0003800000 */
[----:B------:R-:W-:Y:S05]  /*10f10*/  BPT.TRAP 0x1 ;  /* 0x000000040000795c */ /* 0x000fea0000300000 */
.L_x_319:
[----:B------:R-:W-:Y:S05]  /*10f20*/  BSYNC.RECONVERGENT B0 ;  /* 0x0000000000007941 */ /* 0x000fea0003800200 */
.L_x_318:
        /* <DEDUP_REMOVED lines=15> */
[----:B-1----:R-:W-:Y:S01]  /*11020*/  LOP3.LUT R3, R4, UR9, RZ, 0x3c, !PT ;  /* 0x0000000904037c12 */ /* 0x002fe2000f8e3cff */
[----:B---3--:R-:W-:Y:S07]  /*11030*/  BRA.U !UP0, `(.L_x_320) ;  /* 0x0000000108047547 */ /* 0x008fee000b800000 */
[----:B------:R-:W-:Y:S05]  /*11040*/  BPT.TRAP 0x1 ;  /* 0x000000040000795c */ /* 0x000fea0000300000 */
.L_x_320:
[----:B------:R-:W-:Y:S01]  /*11050*/  ULEA UR17, UR6, UR8, 0x3 ;  /* 0x0000000806117291 */ /* 0x000fe2000f8e18ff */
[----:B------:R-:W-:Y:S02]  /*11060*/  SHF.L.U32 R5, R3, 0x1f, RZ ;  /* 0x0000001f03057819 */ /* 0x000fe400000006ff */
[----:B--2---:R-:W-:-:S06]  /*11070*/  @!P0 MOV R2, 0x2000 ;  /* 0x0000200000028802 */ /* 0x004fcc0000000f00 */
[----:B------:R-:W1:Y:S02]  /*11080*/  SYNCS.PHASECHK.TRANS64.TRYWAIT P2, [UR17+0xa038], R5 ;  /* 0x00a03805ff0075a7 */ /* 0x000e640008041111 */
[----:B-1----:R-:W-:Y:S05]  /*11090*/  @!P2 BRA `(.L_x_321) ;  /* 0x0000001800b8a947 */ /* 0x002fea0003800000 */
.L_x_419:
[----:B------:R2:W-:Y:S01]  /*110a0*/  @!P0 SYNCS.ARRIVE.TRANS64 RZ, [UR17+0xa020], R2 ;  /* 0x00a02002ffff89a7 */ /* 0x0005e20008000011 */
[----:B------:R-:W-:Y:S05]  /*110b0*/  BRA.U !UP2, `(.L_x_322) ;  /* 0x000000010a047547 */ /* 0x000fea000b800000 */
[----:B------:R-:W-:Y:S05]  /*110c0*/  BPT.TRAP 0x1 ;  /* 0x000000040000795c */ /* 0x000fea0000300000 */
.L_x_322:
[----:B------:R-:W-:Y:S04]  /*110d0*/  BSSY.RECONVERGENT B0, `(.L_x_323) ;  /* 0x0000003000007945 */ /* 0x000fe80003800200 */
[----:B------:R-:W-:Y:S05]  /*110e0*/  @P1 BRA `(.L_x_324) ;  /* 0x0000000000041947 */ /* 0x000fea0003800000 */
[----:B------:R-:W-:Y:S05]  /*110f0*/  BPT.TRAP 0x1 ;  /* 0x000000040000795c */ /* 0x000fea0000300000 */
.L_x_324:
[----:B------:R-:W-:Y:S05]  /*11100*/  BSYNC.RECONVERGENT B0 ;  /* 0x0000000000007941 */ /* 0x000fea0003800200 */
.L_x_323:
        /* <DEDUP_REMOVED lines=12> */
[----:B------:R3:W-:Y:S01]  /*111d0*/  UTMALDG.4D [UR16], [UR14], desc[UR12] ;  /* 0x00000c100e0075b4 */ /* 0x0007e20008019000 */
[----:B------:R-:W-:Y:S02]  /*111e0*/  UIADD3 UR7, UPT, UPT, UR7, 0x1, URZ ;  /* 0x0000000107077890 */ /* 0x000fe4000fffe0ff */
[----:B------:R-:W-:Y:S02]  /*111f0*/  UISETP.NE.AND UP1, UPT, UR10, 0x3, UPT ;  /* 0x000000030a00788c */ /* 0x000fe4000bf25270 */
[----:B------:R-:W-:Y:S02]  /*11200*/  UIADD3 UR27, UPT, UPT, UR27, 0x80, URZ ;  /* 0x000000801b1b7890 */ /* 0x000fe4000fffe0ff */
[----:B------:R-:W-:Y:S02]  /*11210*/  USEL UR6, URZ, 0x1, UP1 ;  /* 0x00000001ff067887 */ /* 0x000fe40008800000 */
[----:B------:R-:W-:Y:S02]  /*11220*/  USEL UR10, UR10, URZ, UP1 ;  /* 0x000000ff0a0a7287 */ /* 0x000fe40008800000 */
[----:B------:R-:W-:-:S02]  /*11230*/  UISETP.NE.AND UP1, UPT, UR7, URZ, UPT ;  /* 0x000000ff0700728c */ /* 0x000fc4000bf25270 */
[----:B------:R-:W-:-:S07]  /*11240*/  LOP3.LUT R4, R3, UR6, RZ, 0x3c, !PT ;  /* 0x0000000603047c12 */ /* 0x000fce000f8e3cff */
[----:B---3--:R-:W-:Y:S05]  /*11250*/  BRA.U UP1, `(.L_x_325) ;  /* 0xfffffff901fc7547 */ /* 0x008fea000b83ffff */
[----:B------:R-:W-:Y:S05]  /*11260*/  EXIT ;  /* 0x000000000000794d */ /* 0x000fea0003800000 */
.L_x_438:
[----:B------:R-:W-:-:S08]  /*11270*/  NOP ;  /* 0x0000000000007918 */ /* 0x000fd00000000000 */
[----:B------:R-:W1:-:S00]  /*11280*/  USETMAXREG.DEALLOC.CTAPOOL 0x20 ;  /* 0x00000020000079c8 */ /* 0x000e4000080e0500 */
[----:B------:R-:W2:Y:S08]  /*11290*/  S2UR UR18, SR_CTAID.X ;  /* 0x00000000001279c3 */ /* 0x000eb00000002500 */
[----:B-1----:R-:W1:Y:S01]  /*112a0*/  LDC R0, c[0x0][0x380] ;  /* 0x0000e000ff007b82 */ /* 0x002e620000000800 */
[----:B--2---:R-:W-:-:S06]  /*112b0*/  USHF.L.U32 UR18, UR18, 0x8, URZ ;  /* 0x0000000812127899 */ /* 0x004fcc00080006ff */
[----:B-1----:R-:W-:-:S13]  /*112c0*/  ISETP.LE.U32.AND P0, PT, R0, UR18, PT ;  /* 0x0000001200007c0c */ /* 0x002fda000bf03070 */
[----:B------:R-:W-:Y:S05]  /*112d0*/  @P0 EXIT ;  /* 0x000000000000094d */ /* 0x000fea0003800000 */
[----:B------:R-:W1:Y:S01]  /*112e0*/  LDCU UR19, c[0x0][0x38c] ;  /* 0x00007180ff1377ac */ /* 0x000e620008000800 */
[----:B------:R-:W2:Y:S01]  /*112f0*/  S2UR UR4, SR_CTAID.Y ;  /* 0x00000000000479c3 */ /* 0x000ea20000002600 */
[----:B------:R-:W-:Y:S01]  /*11300*/  UMOV UR6, URZ ;  /* 0x000000ff00067c82 */ /* 0x000fe20008000000 */
[----:B------:R-:W-:Y:S01]  /*11310*/  ELECT P0, URZ, PT ;  /* 0x0000000000ff782f */ /* 0x000fe20003800000 */
[----:B-1----:R-:W1:Y:S01]  /*11320*/  I2F.U32.RP R2, UR19 ;  /* 0x0000001300027d06 */ /* 0x002e620008209000 */
[----:B------:R-:W-:-:S07]  /*11330*/  UISETP.NE.U32.AND UP0, UPT, UR19, URZ, UPT ;  /* 0x000000ff1300728c */ /* 0x000fce000bf05070 */
[----:B-1----:R-:W1:Y:S02]  /*11340*/  MUFU.RCP R0, R2 ;  /* 0x0000000200007308 */ /* 0x002e640000001000 */
[----:B-1----:R-:W-:-:S06]  /*11350*/  VIADD R0, R0, 0xffffffe ;  /* 0x0ffffffe00007836 */ /* 0x002fcc0000000000 */
[----:B------:R-:W1:Y:S02]  /*11360*/  F2I.FTZ.U32.TRUNC.NTZ R0, R0 ;  /* 0x0000000000007305 */ /* 0x000e64000021f000 */
[----:B-1----:R-:W-:-:S13]  /*11370*/  R2UR UR7, R0 ;  /* 0x00000000000772ca */ /* 0x002fda00000e0000 */
[----:B------:R-:W-:-:S04]  /*11380*/  UIADD3 UR5, UPT, UPT, URZ, -UR7, URZ ;  /* 0x80000007ff057290 */ /* 0x000fc8000fffe0ff */
[----:B------:R-:W-:-:S04]  /*11390*/  UIMAD UR5, UR5, UR19, URZ ;  /* 0x00000013050572a4 */ /* 0x000fc8000f8e02ff */
[----:B------:R-:W-:-:S04]  /*113a0*/  UIMAD.WIDE.U32 UR6, UR7, UR5, UR6 ;  /* 0x00000005070672a5 */ /* 0x000fc8000f8e0006 */
[----:B--2---:R-:W-:-:S07]  /*113b0*/  UIMAD.WIDE.U32 UR20, UR7, UR4, URZ ;  /* 0x00000004071472a5 */ /* 0x004fce000f8e00ff */
[----:B------:R-:W-:Y:S02]  /*113c0*/  UMOV UR20, UR21 ;  /* 0x0000001500147c82 */ /* 0x000fe40008000000 */
[----:B------:R-:W-:Y:S02]  /*113d0*/  UIADD3 UR5, UPT, UPT, -UR20, URZ, URZ ;  /* 0x000000ff14057290 */ /* 0x000fe4000fffe1ff */
[----:B------:R-:W1:Y:S02]  /*113e0*/  S2UR UR21, SR_CTAID.Z ;  /* 0x00000000001579c3 */ /* 0x000e640000002700 */
        /* <DEDUP_REMOVED lines=9> */
[----:B-1----:R-:W-:Y:S11]  /*11480*/  BRA.U UP6, `(.L_x_326) ;  /* 0x0000000106047547 */ /* 0x002ff6000b800000 */
[----:B------:R-:W-:Y:S05]  /*11490*/  BPT.TRAP 0x1 ;  /* 0x000000040000795c */ /* 0x000fea0000300000 */
.L_x_326:
[----:B------:R-:W1:Y:S01]  /*114a0*/  S2UR UR4, SR_CgaCtaId ;  /* 0x00000000000479c3 */ /* 0x000e620000008800 */
[----:B------:R-:W-:Y:S01]  /*114b0*/  UMOV UR16, 0x400 ;  /* 0x0000040000107882 */ /* 0x000fe20000000000 */
[----:B------:R-:W-:Y:S01]  /*114c0*/  SHF.L.U32 R3, RZ, 0x1f, RZ ;  /* 0x0000001fff037819 */ /* 0x000fe200000006ff */
[----:B-1----:R-:W-:-:S09]  /*114d0*/  ULEA UR16, UR4, UR16, 0x18 ;  /* 0x0000001004107291 */ /* 0x002fd2000f8ec0ff */
[----:B------:R-:W1:Y:S02]  /*114e0*/  SYNCS.PHASECHK.TRANS64.TRYWAIT P0, [UR16+0xa0b0], R3 ;  /* 0x00a0b003ff0075a7 */ /* 0x000e640008001110 */
[----:B-1----:R-:W-:Y:S05]  /*114f0*/  @!P0 BRA `(.L_x_327) ;  /* 0x0000001400b88947 */ /* 0x002fea0003800000 */
.L_x_421:
[----:B------:R-:W2:Y:S01]  /*11500*/  LDCU.64 UR6, c[0x0][0x348] ;  /* 0x00006900ff0677ac */ /* 0x000ea20008000a00 */
[----:B------:R-:W-:Y:S01]  /*11510*/  UMOV UR17, URZ ;  /* 0x000000ff00117c82 */ /* 0x000fe20008000000 */
[----:B--2---:R-:W-:-:S04]  /*11520*/  UIADD3 UR6, UP0, UPT, UR6, 0x400, URZ ;  /* 0x0000040006067890 */ /* 0x004fc8000ff1e0ff */
[----:B------:R-:W-:-:S09]  /*11530*/  UIADD3.X UR7, UPT, UPT, URZ, UR7, URZ, UP0, !UPT ;  /* 0x00000007ff077290 */ /* 0x000fd200087fe4ff */
[----:B------:R2:W-:Y:S01]  /*11540*/  UTMASTG.5D [UR16], [UR6] ;  /* 0x00000010060073b5 */ /* 0x0005e20008020000 */
[----:B------:R0:W-:Y:S01]  /*11550*/  UTMACMDFLUSH ;  /* 0x00000000000079b7 */ /* 0x0001e20000000000 */
[----:B--2---:R-:W-:Y:S05]  /*11560*/  BRA.U UP6, `(.L_x_328) ;  /* 0x0000000106047547 */ /* 0x004fea000b800000 */
[----:B------:R-:W-:Y:S05]  /*11570*/  BPT.TRAP 0x1 ;  /* 0x000000040000795c */ /* 0x000fea0000300000 */
.L_x_328:
[----:B------:R-:W2:Y:S02]  /*11580*/  SYNCS.PHASECHK.TRANS64.TRYWAIT P0, [UR16+0xa0b8], R3 ;  /* 0x00a0b803ff0075a7 */ /* 0x000ea40008001110 */
[----:B--2---:R-:W-:Y:S05]  /*11590*/  @!P0 BRA `(.L_x_329) ;  /* 0x0000001400a88947 */ /* 0x004fea0003800000 */
.L_x_423:
[----:B------:R-:W2:Y:S01]  /*115a0*/  LDCU.64 UR6, c[0x0][0x348] ;  /* 0x00006900ff0677ac */ /* 0x000ea20008000a00 */
[----:B------:R-:W-:Y:S02]  /*115b0*/  UIADD3 UR10, UPT, UPT, UR18, 0x80, URZ ;  /* 0x00000080120a7890 */ /* 0x000fe4000fffe0ff */
[----:B------:R-:W-:Y:S01]  /*115c0*/  UIADD3 UR8, UPT, UPT, UR16, 0x2000, URZ ;  /* 0x0000200010087890 */ /* 0x000fe2000fffe0ff */
[----:B------:R-:W-:Y:S01]  /*115d0*/  UMOV UR9, URZ ;  /* 0x000000ff00097c82 */ /* 0x000fe20008000000 */
[----:B------:R-:W-:Y:S01]  /*115e0*/  UMOV UR11, UR19 ;  /* 0x00000013000b7c82 */ /* 0x000fe20008000000 */
[----:B------:R-:W-:Y:S01]  /*115f0*/  UMOV UR12, UR20 ;  /* 0x00000014000c7c82 */ /* 0x000fe20008000000 */
[----:B------:R-:W-:Y:S01]  /*11600*/  UMOV UR13, UR21 ;  /* 0x00000015000d7c82 */ /* 0x000fe20008000000 */
[----:B--2---:R-:W-:-:S04]  /*11610*/  UIADD3 UR6, UP0, UPT, UR6, 0x400, URZ ;  /* 0x0000040006067890 */ /* 0x004fc8000ff1e0ff */
[----:B------:R-:W-:-:S09]  /*11620*/  UIADD3.X UR7, UPT, UPT, URZ, UR7, URZ, UP0, !UPT ;  /* 0x00000007ff077290 */ /* 0x000fd200087fe4ff */
[----:B------:R2:W-:Y:S01]  /*11630*/  UTMASTG.5D [UR8], [UR6] ;  /* 0x00000008060073b5 */ /* 0x0005e20008020000 */
[----:B------:R0:W-:Y:S01]  /*11640*/  UTMACMDFLUSH ;  /* 0x00000000000079b7 */ /* 0x0001e20000000000 */
[----:B------:R-:W-:-:S04]  /*11650*/  DEPBAR.LE SB0, 0x1 ;  /* 0x000080400000791a */ /* 0x000fc80000000000 */
[----:B--2---:R-:W-:Y:S05]  /*11660*/  BRA.U UP6, `(.L_x_330) ;  /* 0x0000000106047547 */ /* 0x004fea000b800000 */
[----:B------:R-:W-:Y:S05]  /*11670*/  BPT.TRAP 0x1 ;  /* 0x000000040000795c */ /* 0x000fea0000300000 */
.L_x_330:
[----:B------:R-:W-:-:S04]  /*11680*/  UIADD3 UR5, UPT, UPT, UR16, 0xa0c0, URZ ;  /* 0x0000a0c010057890 */ /* 0x000fc8000fffe0ff */
[----:B------:R-:W-:-:S09]  /*11690*/  UPRMT UR5, UR4, 0x654, UR5 ;  /* 0x0000065404057896 */ /* 0x000fd20008000005 */
[----:B------:R-:W-:Y:S01]  /*116a0*/  SYNCS.ARRIVE.TRANS64.RED.A1T0 RZ, [UR5], RZ ;  /* 0x000000ffffff79a7 */ /* 0x000fe20008100405 */
[----:B------:R-:W-:-:S04]  /*116b0*/  DEPBAR.LE SB0, 0x0 ;  /* 0x000080000000791a */ /* 0x000fc80000000000 */
[----:B------:R-:W-:Y:S05]  /*116c0*/  BRA.U UP6, `(.L_x_331) ;  /* 0x0000000106047547 */ /* 0x000fea000b800000 */
[----:B------:R-:W-:Y:S05]  /*116d0*/  BPT.TRAP 0x1 ;  /* 0x000000040000795c */ /* 0x000fea0000300000 */
.L_x_331:
[----:B------:R-:W-:Y:S01]  /*116e0*/  UIADD3 UR5, UPT, UPT, UR16, 0xa0c8, URZ ;  /* 0x0000a0c810057890 */ /* 0x000fe2000fffe0ff */
[----:B------:R-:W-:Y:S02]  /*116f0*/  IMAD.MOV.U32 R2, RZ, RZ, 0xffff ;  /* 0x0000ffffff027424 */ /* 0x000fe400078e00ff */
[----:B-1----:R-:W-:Y:S01]  /*11700*/  IMAD.MOV.U32 R0, RZ, RZ, 0x1 ;  /* 0x00000001ff007424 */ /* 0x002fe200078e00ff */
[----:B------:R-:W-:-:S09]  /*11710*/  UPRMT UR5, UR4, 0x654, UR5 ;  /* 0x0000065404057896 */ /* 0x000fd20008000005 */
[----:B------:R-:W-:Y:S01]  /*11720*/  SYNCS.ARRIVE.TRANS64.RED.A1T0 RZ, [UR5], RZ ;  /* 0x000000ffffff79a7 */ /* 0x000fe20008100405 */
[----:B------:R-:W1:Y:S01]  /*11730*/  LDS R3, [UR16+0xa0e0] ;  /* 0x00a0e010ff037984 */ /* 0x000e620008000800 */
[----:B------:R-:W-:Y:S02]  /*11740*/  UMOV UR6, 0x40 ;  /* 0x0000004000067882 */ /* 0x000fe40000000000 */
[----:B------:R-:W-:Y:S01]  /*11750*/  ULEA UR6, UR4, UR6, 0x18 ;  /* 0x0000000604067291 */ /* 0x000fe2000f8ec0ff */
[----:B------:R-:W-:-:S08]  /*11760*/  NOP ;  /* 0x0000000000007918 */ /* 0x000fd00000000000 */
[----:B------:R-:W2:Y:S01]  /*11770*/  LDS R5, [UR6+0x14] ;  /* 0x00001406ff057984 */ /* 0x000ea20008000800 */
[----:B-1----:R-:W-:-:S04]  /*11780*/  LOP3.LUT R3, R3, 0xffff, RZ, 0xc0, !PT ;  /* 0x0000ffff03037812 */ /* 0x002fc800078ec0ff */
[----:B------:R-:W-:-:S04]  /*11790*/  SHF.R.U32.HI R3, RZ, 0x5, R3 ;  /* 0x00000005ff037819 */ /* 0x000fc80000011603 */
[-C--:B------:R-:W-:Y:S02]  /*117a0*/  SHF.L.U32 R2, R2, R3.reuse, RZ ;  /* 0x0000000302027219 */ /* 0x080fe400000006ff */
[----:B------:R-:W-:Y:S02]  /*117b0*/  SHF.L.U32 R0, R0, R3, RZ ;  /* 0x0000000300007219 */ /* 0x000fe400000006ff */
[----:B--2---:R-:W-:-:S04]  /*117c0*/  LOP3.LUT R5, R5, R2, RZ, 0xc0, !PT ;  /* 0x0000000205057212 */ /* 0x004fc800078ec0ff */
[----:B------:R-:W-:-:S13]  /*117d0*/  ISETP.NE.AND P0, PT, R5, R2, PT ;  /* 0x000000020500720c */ /* 0x000fda0003f05270 */
[----:B------:R-:W-:Y:S05]  /*117e0*/  @P0 BRA `(.L_x_332) ;  /* 0x00000000005c0947 */ /* 0x000fea0003800000 */
[----:B------:R-:W1:Y:S02]  /*117f0*/  LDS R3, [UR6+0x18] ;  /* 0x00001806ff037984 */ /* 0x000e640008000800 */
[----:B-1----:R-:W-:-:S04]  /*11800*/  LOP3.LUT R3, R3, R0, RZ, 0xc0, !PT ;  /* 0x0000000003037212 */ /* 0x002fc800078ec0ff */
[----:B------:R-:W-:-:S13]  /*11810*/  ISETP.NE.AND P0, PT, R3, R0, PT ;  /* 0x000000000300720c */ /* 0x000fda0003f05270 */
[----:B------:R-:W-:Y:S05]  /*11820*/  @P0 BRA `(.L_x_333) ;  /* 0x0000000000400947 */ /* 0x000fea0003800000 */
[----:B------:R-:W-:Y:S01]  /*11830*/  R2UR UR8, R2 ;  /* 0x00000000020872ca */ /* 0x000fe200000e0000 */
[----:B------:R-:W1:Y:S01]  /*11840*/  S2R R3, SR_LANEID ;  /* 0x0000000000037919 */ /* 0x000e620000000000 */
[----:B------:R-:W-:Y:S01]  /*11850*/  LOP3.LUT R4, RZ, R0, RZ, 0x33, !PT ;  /* 0x00000000ff047212 */ /* 0x000fe200078e33ff */
[----:B------:R-:W-:Y:S02]  /*11860*/  VOTEU.ANY UR7, UPT, PT ;  /* 0x0000000000077886 */ /* 0x000fe400038e0100 */
[----:B------:R-:W-:Y:S01]  /*11870*/  UFLO.U32 UR7, UR7 ;  /* 0x00000007000772bd */ /* 0x000fe200080e0000 */
[----:B------:R-:W2:Y:S07]  /*11880*/  REDUX UR4, R4 ;  /* 0x00000000040473c4 */ /* 0x000eae0000000000 */
[----:B------:R-:W-:-:S06]  /*11890*/  ULOP3.LUT UR8, URZ, UR8, URZ, 0x33, !UPT ;  /* 0x00000008ff087292 */ /* 0x000fcc000f8e33ff */
[----:B------:R-:W-:-:S04]  /*118a0*/  IMAD.U32 R2, RZ, RZ, UR8 ;  /* 0x00000008ff027e24 */ /* 0x000fc8000f8e00ff */
[----:B------:R-:W3:Y:S02]  /*118b0*/  REDUX UR5, R2 ;  /* 0x00000000020573c4 */ /* 0x000ee40000000000 */
[----:B------:R4:W-:Y:S01]  /*118c0*/  UTCATOMSWS.AND URZ, UR8 ;  /* 0x0000000800ff79e3 */ /* 0x0009e20008000000 */
[----:B--2---:R-:W-:Y:S01]  /*118d0*/  IMAD.U32 R0, RZ, RZ, UR4 ;  /* 0x00000004ff007e24 */ /* 0x004fe2000f8e00ff */
[----:B-1----:R-:W-:Y:S01]  /*118e0*/  ISETP.EQ.U32.AND P0, PT, R3, UR7, PT ;  /* 0x0000000703007c0c */ /* 0x002fe2000bf02070 */
[----:B---3--:R-:W-:-:S12]  /*118f0*/  IMAD.U32 R3, RZ, RZ, UR5 ;  /* 0x00000005ff037e24 */ /* 0x008fd8000f8e00ff */
[----:B------:R4:W-:Y:S04]  /*11900*/  @P0 ATOMS.AND RZ, [UR6+0x14], R3 ;  /* 0x00001403ffff098c */ /* 0x0009e8000a800006 */
[----:B------:R4:W-:Y:S01]  /*11910*/  @P0 ATOMS.AND RZ, [UR6+0x18], R0 ;  /* 0x00001800ffff098c */ /* 0x0009e2000a800006 */
[----:B------:R-:W-:Y:S05]  /*11920*/  BRA `(.L_x_334) ;  /* 0x0000000000147947 */ /* 0x000fea0003800000 */
.L_x_333:
[----:B------:R-:W-:Y:S02]  /*11930*/  MOV R2, 0x11950 ;  /* 0x0001195000027802 */ /* 0x000fe40000000f00 */
[----:B------:R-:W-:Y:S05]  /*11940*/  CALL.REL.NOINC `($__internal_0_$__cuda_sm10x_tcgen05_guardrail_trap_col_being_dealloced_not_returned_by_alloc) ;  /* 0x0000001000d47944 */ /* 0x000fea0003c00000 */
[----:B------:R-:W-:Y:S05]  /*11950*/  BRA `(.L_x_334) ;  /* 0x0000000000087947 */ /* 0x000fea0003800000 */
.L_x_332:
[----:B------:R-:W-:Y:S02]  /*11960*/  MOV R2, 0x11980 ;  /* 0x0001198000027802 */ /* 0x000fe40000000f00 */
[----:B------:R-:W-:Y:S05]  /*11970*/  CALL.REL.NOINC `($__internal_2_$__cuda_sm10x_tcgen05_guardrail_trap_unallocated_columns_being_dealloced) ;  /* 0x0000001000e07944 */ /* 0x000fea0003c00000 */
.L_x_334:
[----:B------:R-:W-:Y:S01]  /*11980*/  NOP ;  /* 0x0000000000007918 */ /* 0x000fe20000000000 */
[----:B----4-:R-:W-:Y:S05]  /*11990*/  EXIT ;  /* 0x000000000000794d */ /* 0x010fea0003800000 */
.L_x_35:
[----:B-1----:R-:W-:-:S07]  /*119a0*/  MOV R0, UR4 ;  /* 0x0000000400007c02 */ /* 0x002fce0008000f00 */
.L_x_335:
[----:B-1----:R1:W2:Y:S02]  /*119b0*/  SYNCS.PHASECHK.TRANS64.TRYWAIT P0, [R0+URZ+0xa000], R5 ;  /* 0x00a00005000075a7 */ /* 0x0022a400080011ff */
[----:B--2---:R-:W-:Y:S05]  /*119c0*/  @!P0 NANOSLEEP.SYNCS 0x989680 ;  /* 0x009896800000895d */ /* 0x004fea0003900000 */
[----:B------:R-:W2:Y:S02]  /*119d0*/  @!P0 SYNCS.PHASECHK.TRANS64 P0, [R0+URZ+0xa000], R5 ;  /* 0x00a00005000085a7 */ /* 0x000ea400080010ff */
[----:B--2---:R-:W-:Y:S05]  /*119e0*/  @!P0 BRA `(.L_x_335) ;  /* 0xfffffffc00f08947 */ /* 0x004fea000383ffff */
[----:B------:R-:W-:Y:S05]  /*119f0*/  BRA `(.L_x_336) ;  /* 0xffffff0000507947 */ /* 0x000fea000383ffff */
.L_x_37:
[----:B-1----:R-:W-:-:S07]  /*11a00*/  MOV R0, UR4 ;  /* 0x0000000400007c02 */ /* 0x002fce0008000f00 */
.L_x_337:
[----:B-1----:R1:W2:Y:S02]  /*11a10*/  SYNCS.PHASECHK.TRANS64.TRYWAIT P0, [R0+URZ+0xa020], R5 ;  /* 0x00a02005000075a7 */ /* 0x0022a400080011ff */
[----:B--2---:R-:W-:Y:S05]  /*11a20*/  @!P0 NANOSLEEP.SYNCS 0x989680 ;  /* 0x009896800000895d */ /* 0x004fea0003900000 */
[----:B------:R-:W2:Y:S02]  /*11a30*/  @!P0 SYNCS.PHASECHK.TRANS64 P0, [R0+URZ+0xa020], R5 ;  /* 0x00a02005000085a7 */ /* 0x000ea400080010ff */
[----:B--2---:R-:W-:Y:S05]  /*11a40*/  @!P0 BRA `(.L_x_337) ;  /* 0xfffffffc00f08947 */ /* 0x004fea000383ffff */
[----:B------:R-:W-:Y:S05]  /*11a50*/  BRA `(.L_x_338) ;  /* 0xffffff00004c7947 */ /* 0x000fea000383ffff */
.L_x_39:
[----:B------:R-:W-:-:S07]  /*11a60*/  MOV R3, UR4 ;  /* 0x0000000400037c02 */ /* 0x000fce0008000f00 */
.L_x_339:
[----:B-1----:R1:W2:Y:S02]  /*11a70*/  SYNCS.PHASECHK.TRANS64.TRYWAIT P0, [R3+URZ+0xa058], R4 ;  /* 0x00a05804030075a7 */ /* 0x0022a400080011ff */
[----:B--2---:R-:W-:Y:S05]  /*11a80*/  @!P0 NANOSLEEP.SYNCS 0x989680 ;  /* 0x009896800000895d */ /* 0x004fea0003900000 */
[----:B------:R-:W2:Y:S02]  /*11a90*/  @!P0 SYNCS.PHASECHK.TRANS64 P0, [R3+URZ+0xa058], R4 ;  /* 0x00a05804030085a7 */ /* 0x000ea400080010ff */
[----:B--2---:R-:W-:Y:S05]  /*11aa0*/  @!P0 BRA `(.L_x_339) ;  /* 0xfffffffc00f08947 */ /* 0x004fea000383ffff */
[----:B------:R-:W-:Y:S05]  /*11ab0*/  BRA `(.L_x_340) ;  /* 0xffffff0000587947 */ /* 0x000fea000383ffff */
.L_x_43:
[----:B------:R-:W-:-:S07]  /*11ac0*/  MOV R0, UR4 ;  /* 0x0000000400007c02 */ /* 0x000fce0008000f00 */
.L_x_341:
[----:B--2---:R2:W3:Y:S02]  /*11ad0*/  SYNCS.PHASECHK.TRANS64.TRYWAIT P0, [R0+URZ+0xa008], R5 ;  /* 0x00a00805000075a7 */ /* 0x0044e400080011ff */
[----:B---3--:R-:W-:Y:S05]  /*11ae0*/  @!P0 NANOSLEEP.SYNCS 0x989680 ;  /* 0x009896800000895d */ /* 0x008fea0003900000 */
[----:B------:R-:W3:Y:S02]  /*11af0*/  @!P0 SYNCS.PHASECHK.TRANS64 P0, [R0+URZ+0xa008], R5 ;  /* 0x00a00805000085a7 */ /* 0x000ee400080010ff */
[----:B---3--:R-:W-:Y:S05]  /*11b00*/  @!P0 BRA `(.L_x_341) ;  /* 0xfffffffc00f08947 */ /* 0x008fea000383ffff */
[----:B------:R-:W-:Y:S05]  /*11b10*/  BRA `(.L_x_342) ;  /* 0xffffff0000a07947 */ /* 0x000fea000383ffff */
.L_x_45:
[----:B-1----:R-:W-:-:S07]  /*11b20*/  MOV R3, UR4 ;  /* 0x0000000400037c02 */ /* 0x002fce0008000f00 */
.L_x_343:
[----:B-1----:R1:W2:Y:S02]  /*11b30*/  SYNCS.PHASECHK.TRANS64.TRYWAIT P0, [R3+URZ+0xa068], R4 ;  /* 0x00a06804030075a7 */ /* 0x0022a400080011ff */
[----:B--2---:R-:W-:Y:S05]  /*11b40*/  @!P0 NANOSLEEP.SYNCS 0x989680 ;  /* 0x009896800000895d */ /* 0x004fea0003900000 */
[----:B------:R-:W2:Y:S02]  /*11b50*/  @!P0 SYNCS.PHASECHK.TRANS64 P0, [R3+URZ+0xa068], R4 ;  /* 0x00a06804030085a7 */ /* 0x000ea400080010ff */
[----:B--2---:R-:W-:Y:S05]  /*11b60*/  @!P0 BRA `(.L_x_343) ;  /* 0xfffffffc00f08947 */ /* 0x004fea000383ffff */
[----:B------:R-:W-:Y:S05]  /*11b70*/  BRA `(.L_x_344) ;  /* 0xffffff0000a47947 */ /* 0x000fea000383ffff */
.L_x_49:
[----:B------:R-:W-:-:S07]  /*11b80*/  MOV R0, UR4 ;  /* 0x0000000400007c02 */ /* 0x000fce0008000f00 */
.L_x_345:
[----:B---3--:R3:W4:Y:S02]  /*11b90*/  SYNCS.PHASECHK.TRANS64.TRYWAIT P0, [R0+URZ+0xa028], R5 ;  /* 0x00a02805000075a7 */ /* 0x00872400080011ff */
[----:B----4-:R-:W-:Y:S05]  /*11ba0*/  @!P0 NANOSLEEP.SYNCS 0x989680 ;  /* 0x009896800000895d */ /* 0x010fea0003900000 */
[----:B------:R-:W4:Y:S02]  /*11bb0*/  @!P0 SYNCS.PHASECHK.TRANS64 P0, [R0+URZ+0xa028], R5 ;  /* 0x00a02805000085a7 */ /* 0x000f2400080010ff */
[----:B----4-:R-:W-:Y:S05]  /*11bc0*/  @!P0 BRA `(.L_x_345) ;  /* 0xfffffffc00f08947 */ /* 0x010fea000383ffff */
[----:B------:R-:W-:Y:S05]  /*11bd0*/  BRA `(.L_x_346) ;  /* 0xffffff0000f87947 */ /* 0x000fea000383ffff */
.L_x_51:
[----:B-1----:R-:W-:-:S07]  /*11be0*/  MOV R3, UR4 ;  /* 0x0000000400037c02 */ /* 0x002fce0008000f00 */
.L_x_347:
[----:B-1----:R1:W4:Y:S02]  /*11bf0*/  SYNCS.PHASECHK.TRANS64.TRYWAIT P0, [R3+URZ+0xa0a0], R4 ;  /* 0x00a0a004030075a7 */ /* 0x00232400080011ff */
[----:B----4-:R-:W-:Y:S05]  /*11c00*/  @!P0 NANOSLEEP.SYNCS 0x989680 ;  /* 0x009896800000895d */ /* 0x010fea0003900000 */
[----:B------:R-:W4:Y:S02]  /*11c10*/  @!P0 SYNCS.PHASECHK.TRANS64 P0, [R3+URZ+0xa0a0], R4 ;  /* 0x00a0a004030085a7 */ /* 0x000f2400080010ff */
[----:B----4-:R-:W-:Y:S05]  /*11c20*/  @!P0 BRA `(.L_x_347) ;  /* 0xfffffffc00f08947 */ /* 0x010fea000383ffff */
[----:B------:R-:W-:Y:S05]  /*11c30*/  BRA `(.L_x_348) ;  /* 0xffffff0000f07947 */ /* 0x000fea000383ffff */
.L_x_53:
[----:B-1----:R-:W-:-:S07]  /*11c40*/  MOV R4, UR4 ;  /* 0x0000000400047c02 */ /* 0x002fce0008000f00 */
.L_x_349:
[----:B-1----:R1:W3:Y:S02]  /*11c50*/  SYNCS.PHASECHK.TRANS64.TRYWAIT P0, [R4+URZ+0xa058], R5 ;  /* 0x00a05805040075a7 */ /* 0x0022e400080011ff */
[----:B---3--:R-:W-:Y:S05]  /*11c60*/  @!P0 NANOSLEEP.SYNCS 0x989680 ;  /* 0x009896800000895d */ /* 0x008fea0003900000 */
[----:B------:R-:W3:Y:S02]  /*11c70*/  @!P0 SYNCS.PHASECHK.TRANS64 P0, [R4+URZ+0xa058], R5 ;  /* 0x00a05805040085a7 */ /* 0x000ee400080010ff */
[----:B---3--:R-:W-:Y:S05]  /*11c80*/  @!P0 BRA `(.L_x_349) ;  /* 0xfffffffc00f08947 */ /* 0x008fea000383ffff */
[----:B------:R-:W-:Y:S05]  /*11c90*/  BRA `(.L_x_350) ;  /* 0xffffff0000f07947 */ /* 0x000fea000383ffff */
.L_x_57:
[----:B------:R-:W-:Y:S07]  /*11ca0*/  MOV R3, UR11 ;  /* 0x0000000b00037c02 */ /* 0x000fee0008000f00 */
.L_x_351:
[----:B-1----:R1:W2:Y:S02]  /*11cb0*/  SYNCS.PHASECHK.TRANS64.TRYWAIT P0, [R3+URZ+0xa020], R4 ;  /* 0x00a02004030075a7 */ /* 0x0022a400080011ff */
[----:B--2---:R-:W-:Y:S05]  /*11cc0*/  @!P0 NANOSLEEP.SYNCS 0x989680 ;  /* 0x009896800000895d */ /* 0x004fea0003900000 */
[----:B------:R-:W2:Y:S02]  /*11cd0*/  @!P0 SYNCS.PHASECHK.TRANS64 P0, [R3+URZ+0xa020], R4 ;  /* 0x00a02004030085a7 */ /* 0x000ea400080010ff */
[----:B--2---:R-:W-:Y:S05]  /*11ce0*/  @!P0 BRA `(.L_x_351) ;  /* 0xfffffffc00f08947 */ /* 0x004fea000383ffff */
[----:B------:R-:W-:Y:S05]  /*11cf0*/  BRA `(.L_x_352) ;  /* 0xffffff0800547947 */ /* 0x000fea000383ffff */
.L_x_60:
[----:B------:R-:W-:Y:S07]  /*11d00*/  MOV R0, UR4 ;  /* 0x0000000400007c02 */ /* 0x000fee0008000f00 */
.L_x_353:
[----:B-1----:R1:W4:Y:S02]  /*11d10*/  SYNCS.PHASECHK.TRANS64.TRYWAIT P0, [R0+URZ+0xa0a8], R3 ;  /* 0x00a0a803000075a7 */ /* 0x00232400080011ff */
[----:B----4-:R-:W-:Y:S05]  /*11d20*/  @!P0 NANOSLEEP.SYNCS 0x989680 ;  /* 0x009896800000895d */ /* 0x010fea0003900000 */
[----:B------:R-:W4:Y:S02]  /*11d30*/  @!P0 SYNCS.PHASECHK.TRANS64 P0, [R0+URZ+0xa0a8], R3 ;  /* 0x00a0a803000085a7 */ /* 0x000f2400080010ff */
[----:B----4-:R-:W-:Y:S05]  /*11d40*/  @!P0 BRA `(.L_x_353) ;  /* 0xfffffffc00f08947 */ /* 0x010fea000383ffff */
[----:B------:R-:W-:Y:S05]  /*11d50*/  BRA `(.L_x_354) ;  /* 0xffffff0800b87947 */ /* 0x000fea000383ffff */
.L_x_62:
[----:B------:R-:W-:Y:S07]  /*11d60*/  MOV R0, UR4 ;  /* 0x0000000400007c02 */ /* 0x000fee0008000f00 */
.L_x_355:
[----:B-1----:R1:W4:Y:S02]  /*11d70*/  SYNCS.PHASECHK.TRANS64.TRYWAIT P0, [R0+URZ+0xa068], R9 ;  /* 0x00a06809000075a7 */ /* 0x00232400080011ff */
[----:B----4-:R-:W-:Y:S05]  /*11d80*/  @!P0 NANOSLEEP.SYNCS 0x989680 ;  /* 0x009896800000895d */ /* 0x010fea0003900000 */
[----:B------:R-:W4:Y:S02]  /*11d90*/  @!P0 SYNCS.PHASECHK.TRANS64 P0, [R0+URZ+0xa068], R9 ;  /* 0x00a06809000085a7 */ /* 0x000f2400080010ff */
[----:B----4-:R-:W-:Y:S05]  /*11da0*/  @!P0 BRA `(.L_x_355) ;  /* 0xfffffffc00f08947 */ /* 0x010fea000383ffff */
[----:B------:R-:W-:Y:S05]  /*11db0*/  BRA `(.L_x_356) ;  /* 0xffffff0800bc7947 */ /* 0x000fea000383ffff */
.L_x_68:
[----:B------:R-:W-:Y:S07]  /*11dc0*/  MOV R0, UR8 ;  /* 0x0000000800007c02 */ /* 0x000fee0008000f00 */
.L_x_357:
[----:B-1----:R1:W2:Y:S02]  /*11dd0*/  SYNCS.PHASECHK.TRANS64.TRYWAIT P0, [R0+URZ+0xa020], R3 ;  /* 0x00a02003000075a7 */ /* 0x0022a400080011ff */
[----:B--2---:R-:W-:Y:S05]  /*11de0*/  @!P0 NANOSLEEP.SYNCS 0x989680 ;  /* 0x009896800000895d */ /* 0x004fea0003900000 */
[----:B------:R-:W2:Y:S02]  /*11df0*/  @!P0 SYNCS.PHASECHK.TRANS64 P0, [R0+URZ+0xa020], R3 ;  /* 0x00a02003000085a7 */ /* 0x000ea400080010ff */
[----:B--2---:R-:W-:Y:S05]  /*11e00*/  @!P0 BRA `(.L_x_357) ;  /* 0xfffffffc00f08947 */ /* 0x004fea000383ffff */
[----:B------:R-:W-:Y:S05]  /*11e10*/  BRA `(.L_x_358) ;  /* 0xffffff1000687947 */ /* 0x000fea000383ffff */
.L_x_70:
[----:B------:R-:W-:Y:S07]  /*11e20*/  MOV R0, UR4 ;  /* 0x0000000400007c02 */ /* 0x000fee0008000f00 */
.L_x_359:
[----:B-1----:R1:W2:Y:S02]  /*11e30*/  SYNCS.PHASECHK.TRANS64.TRYWAIT P0, [R0+URZ+0xa0a0], R3 ;  /* 0x00a0a003000075a7 */ /* 0x0022a400080011ff */
[----:B--2---:R-:W-:Y:S05]  /*11e40*/  @!P0 NANOSLEEP.SYNCS 0x989680 ;  /* 0x009896800000895d */ /* 0x004fea0003900000 */
[----:B------:R-:W2:Y:S02]  /*11e50*/  @!P0 SYNCS.PHASECHK.TRANS64 P0, [R0+URZ+0xa0a0], R3 ;  /* 0x00a0a003000085a7 */ /* 0x000ea400080010ff */
[----:B--2---:R-:W-:Y:S05]  /*11e60*/  @!P0 BRA `(.L_x_359) ;  /* 0xfffffffc00f08947 */ /* 0x004fea000383ffff */
[----:B------:R-:W-:Y:S05]  /*11e70*/  BRA `(.L_x_360) ;  /* 0xffffff1000647947 */ /* 0x000fea000383ffff */
.L_x_72:
[----:B------:R-:W-:Y:S07]  /*11e80*/  MOV R3, UR4 ;  /* 0x0000000400037c02 */ /* 0x000fee0008000f00 */
.L_x_361:
[----:B-1----:R1:W2:Y:S02]  /*11e90*/  SYNCS.PHASECHK.TRANS64.TRYWAIT P0, [R3+URZ+0xa058], R4 ;  /* 0x00a05804030075a7 */ /* 0x0022a400080011ff */
[----:B--2---:R-:W-:Y:S05]  /*11ea0*/  @!P0 NANOSLEEP.SYNCS 0x989680 ;  /* 0x009896800000895d */ /* 0x004fea0003900000 */
[----:B------:R-:W2:Y:S02]  /*11eb0*/  @!P0 SYNCS.PHASECHK.TRANS64 P0, [R3+URZ+0xa058], R4 ;  /* 0x00a05804030085a7 */ /* 0x000ea400080010ff */
[----:B--2---:R-:W-:Y:S05]  /*11ec0*/  @!P0 BRA `(.L_x_361) ;  /* 0xfffffffc00f08947 */ /* 0x004fea000383ffff */
[----:B------:R-:W-:Y:S05]  /*11ed0*/  BRA `(.L_x_362) ;  /* 0xffffff1000687947 */ /* 0x000fea000383ffff */
.L_x_80:
[----:B------:R-:W-:-:S07]  /*11ee0*/  MOV R0, UR4 ;  /* 0x0000000400007c02 */ /* 0x000fce0008000f00 */
.L_x_363:
[----:B--2---:R2:W3:Y:S02]  /*11ef0*/  SYNCS.PHASECHK.TRANS64.TRYWAIT P0, [R0+URZ+0xa0a8], R3 ;  /* 0x00a0a803000075a7 */ /* 0x0044e400080011ff */
[----:B---3--:R-:W-:Y:S05]  /*11f00*/  @!P0 NANOSLEEP.SYNCS 0x989680 ;  /* 0x009896800000895d */ /* 0x008fea0003900000 */
[----:B------:R-:W3:Y:S02]  /*11f10*/  @!P0 SYNCS.PHASECHK.TRANS64 P0, [R0+URZ+0xa0a8], R3 ;  /* 0x00a0a803000085a7 */ /* 0x000ee400080010ff */
[----:B---3--:R-:W-:Y:S05]  /*11f20*/  @!P0 BRA `(.L_x_363) ;  /* 0xfffffffc00f08947 */ /* 0x008fea000383ffff */
[----:B------:R-:W-:Y:S05]  /*11f30*/  BRA `(.L_x_364) ;  /* 0xffffff1400dc7947 */ /* 0x000fea000383ffff */
.L_x_82:
[----:B------:R-:W-:-:S07]  /*11f40*/  MOV R0, UR4 ;  /* 0x0000000400007c02 */ /* 0x000fce0008000f00 */
.L_x_365:
[----:B--2---:R2:W3:Y:S02]  /*11f50*/  SYNCS.PHASECHK.TRANS64.TRYWAIT P0, [R0+URZ+0xa068], R7 ;  /* 0x00a06807000075a7 */ /* 0x0044e400080011ff */
[----:B---3--:R-:W-:Y:S05]  /*11f60*/  @!P0 NANOSLEEP.SYNCS 0x989680 ;  /* 0x009896800000895d */ /* 0x008fea0003900000 */
[----:B------:R-:W3:Y:S02]  /*11f70*/  @!P0 SYNCS.PHASECHK.TRANS64 P0, [R0+URZ+0xa068], R7 ;  /* 0x00a06807000085a7 */ /* 0x000ee400080010ff */
[----:B---3--:R-:W-:Y:S05]  /*11f80*/  @!P0 BRA `(.L_x_365) ;  /* 0xfffffffc00f08947 */ /* 0x008fea000383ffff */
[----:B------:R-:W-:Y:S05]  /*11f90*/  BRA `(.L_x_366) ;  /* 0xffffff1400e07947 */ /* 0x000fea000383ffff */
.L_x_89:
[----:B-1----:R1:W2:Y:S02]  /*11fa0*/  SYNCS.PHASECHK.TRANS64.TRYWAIT P0, [R17+URZ+0xa0c0], R2 ;  /* 0x00a0c002110075a7 */ /* 0x0022a400080011ff */
[----:B--2---:R-:W-:Y:S05]  /*11fb0*/  @!P0 NANOSLEEP.SYNCS 0x989680 ;  /* 0x009896800000895d */ /* 0x004fea0003900000 */
[----:B------:R-:W2:Y:S02]  /*11fc0*/  @!P0 SYNCS.PHASECHK.TRANS64 P0, [R17+URZ+0xa0c0], R2 ;  /* 0x00a0c002110085a7 */ /* 0x000ea400080010ff */
[----:B--2---:R-:W-:Y:S05]  /*11fd0*/  @!P0 BRA `(.L_x_89) ;  /* 0xfffffffc00f08947 */ /* 0x004fea000383ffff */
[----:B------:R-:W-:Y:S05]  /*11fe0*/  BRA `(.L_x_367) ;  /* 0xffffff1c00807947 */ /* 0x000fea000383ffff */
.L_x_155:
[----:B--2---:R2:W1:Y:S02]  /*11ff0*/  SYNCS.PHASECHK.TRANS64.TRYWAIT P0, [R17+URZ+0xa0c8], R4 ;  /* 0x00a0c804110075a7 */ /* 0x00446400080011ff */
[----:B-1----:R-:W-:Y:S05]  /*12000*/  @!P0 NANOSLEEP.SYNCS 0x989680 ;  /* 0x009896800000895d */ /* 0x002fea0003900000 */
[----:B------:R-:W1:Y:S02]  /*12010*/  @!P0 SYNCS.PHASECHK.TRANS64 P0, [R17+URZ+0xa0c8], R4 ;  /* 0x00a0c804110085a7 */ /* 0x000e6400080010ff */
[----:B-1----:R-:W-:Y:S05]  /*12020*/  @!P0 BRA `(.L_x_155) ;  /* 0xfffffffc00f08947 */ /* 0x002fea000383ffff */
[----:B------:R-:W-:Y:S05]  /*12030*/  BRA `(.L_x_368) ;  /* 0xffffff4c00e47947 */ /* 0x000fea000383ffff */
.L_x_160:
[----:B-1----:R-:W-:-:S04]  /*12040*/  MOV R0, UR39 ;  /* 0x0000002700007c02 */ /* 0x002fc80008000f00 */
[----:B------:R1:W2:Y:S03]  /*12050*/  SYNCS.PHASECHK.TRANS64.TRYWAIT P0, [R0+URZ+0xa070], R3 ;  /* 0x00a07003000075a7 */ /* 0x0002a600080011ff */
[----:B--2---:R-:W-:Y:S05]  /*12060*/  @!P0 NANOSLEEP.SYNCS 0x989680 ;  /* 0x009896800000895d */ /* 0x004fea0003900000 */
[----:B------:R-:W2:Y:S02]  /*12070*/  @!P0 SYNCS.PHASECHK.TRANS64 P0, [R0+URZ+0xa070], R3 ;  /* 0x00a07003000085a7 */ /* 0x000ea400080010ff */
[----:B--2---:R-:W-:Y:S05]  /*12080*/  @!P0 BRA `(.L_x_160) ;  /* 0xfffffffc00ec8947 */ /* 0x004fea000383ffff */
[----:B------:R-:W-:Y:S05]  /*12090*/  BRA `(.L_x_369) ;  /* 0xffffff5000c47947 */ /* 0x000fea000383ffff */
.L_x_163:
[----:B-1----:R-:W-:-:S04]  /*120a0*/  MOV R0, UR39 ;  /* 0x0000002700007c02 */ /* 0x002fc80008000f00 */
[----:B------:R1:W2:Y:S03]  /*120b0*/  SYNCS.PHASECHK.TRANS64.TRYWAIT P0, [R0+URZ+0xa080], R3 ;  /* 0x00a08003000075a7 */ /* 0x0002a600080011ff */
[----:B--2---:R-:W-:Y:S05]  /*120c0*/  @!P0 NANOSLEEP.SYNCS 0x989680 ;  /* 0x009896800000895d */ /* 0x004fea0003900000 */
[----:B------:R-:W2:Y:S02]  /*120d0*/  @!P0 SYNCS.PHASECHK.TRANS64 P0, [R0+URZ+0xa080], R3 ;  /* 0x00a08003000085a7 */ /* 0x000ea400080010ff */
[----:B--2---:R-:W-:Y:S05]  /*120e0*/  @!P0 BRA `(.L_x_163) ;  /* 0xfffffffc00ec8947 */ /* 0x004fea000383ffff */
[----:B------:R-:W-:Y:S05]  /*120f0*/  BRA `(.L_x_370) ;  /* 0xffffff5000dc7947 */ /* 0x000fea000383ffff */
.L_x_166:
[----:B-1----:R-:W-:-:S04]  /*12100*/  MOV R0, UR39 ;  /* 0x0000002700007c02 */ /* 0x002fc80008000f00 */
[----:B------:R1:W2:Y:S03]  /*12110*/  SYNCS.PHASECHK.TRANS64.TRYWAIT P0, [R0+URZ+0xa070], R3 ;  /* 0x00a07003000075a7 */ /* 0x0002a600080011ff */
[----:B--2---:R-:W-:Y:S05]  /*12120*/  @!P0 NANOSLEEP.SYNCS 0x989680 ;  /* 0x009896800000895d */ /* 0x004fea0003900000 */
[----:B------:R-:W2:Y:S02]  /*12130*/  @!P0 SYNCS.PHASECHK.TRANS64 P0, [R0+URZ+0xa070], R3 ;  /* 0x00a07003000085a7 */ /* 0x000ea400080010ff */
[----:B--2---:R-:W-:Y:S05]  /*12140*/  @!P0 BRA `(.L_x_166) ;  /* 0xfffffffc00ec8947 */ /* 0x004fea000383ffff */
[----:B------:R-:W-:Y:S05]  /*12150*/  BRA `(.L_x_371) ;  /* 0xffffff5400447947 */ /* 0x000fea000383ffff */
.L_x_168:
[----:B-1----:R-:W-:-:S04]  /*12160*/  MOV R0, UR39 ;  /* 0x0000002700007c02 */ /* 0x002fc80008000f00 */
[----:B------:R1:W2:Y:S03]  /*12170*/  SYNCS.PHASECHK.TRANS64.TRYWAIT P0, [R0+URZ+0xa090], R3 ;  /* 0x00a09003000075a7 */ /* 0x0002a600080011ff */
[----:B--2---:R-:W-:Y:S05]  /*12180*/  @!P0 NANOSLEEP.SYNCS 0x989680 ;  /* 0x009896800000895d */ /* 0x004fea0003900000 */
[----:B------:R-:W2:Y:S02]  /*12190*/  @!P0 SYNCS.PHASECHK.TRANS64 P0, [R0+URZ+0xa090], R3 ;  /* 0x00a09003000085a7 */ /* 0x000ea400080010ff */
[----:B--2---:R-:W-:Y:S05]  /*121a0*/  @!P0 BRA `(.L_x_168) ;  /* 0xfffffffc00ec8947 */ /* 0x004fea000383ffff */
[----:B------:R-:W-:Y:S05]  /*121b0*/  BRA `(.L_x_372) ;  /* 0xffffff5400847947 */ /* 0x000fea000383ffff */
.L_x_177:
[----:B-1----:R-:W-:-:S04]  /*121c0*/  MOV R0, UR39 ;  /* 0x0000002700007c02 */ /* 0x002fc80008000f00 */
[----:B------:R1:W4:Y:S03]  /*121d0*/  SYNCS.PHASECHK.TRANS64.TRYWAIT P1, [R0+URZ+0xa080], R3 ;  /* 0x00a08003000075a7 */ /* 0x00032600080211ff */
[----:B----4-:R-:W-:Y:S05]  /*121e0*/  @!P1 NANOSLEEP.SYNCS 0x989680 ;  /* 0x009896800000995d */ /* 0x010fea0003900000 */
[----:B------:R-:W4:Y:S02]  /*121f0*/  @!P1 SYNCS.PHASECHK.TRANS64 P1, [R0+URZ+0xa080], R3 ;  /* 0x00a08003000095a7 */ /* 0x000f2400080210ff */
[----:B----4-:R-:W-:Y:S05]  /*12200*/  @!P1 BRA `(.L_x_177) ;  /* 0xfffffffc00ec9947 */ /* 0x010fea000383ffff */
[----:B------:R-:W-:Y:S05]  /*12210*/  BRA `(.L_x_373) ;  /* 0xffffff5c00687947 */ /* 0x000fea000383ffff */
.L_x_180:
[----:B-1----:R-:W-:-:S04]  /*12220*/  MOV R0, UR39 ;  /* 0x0000002700007c02 */ /* 0x002fc80008000f00 */
[----:B------:R1:W4:Y:S03]  /*12230*/  SYNCS.PHASECHK.TRANS64.TRYWAIT P0, [R0+URZ+0xa098], R3 ;  /* 0x00a09803000075a7 */ /* 0x00032600080011ff */
[----:B----4-:R-:W-:Y:S05]  /*12240*/  @!P0 NANOSLEEP.SYNCS 0x989680 ;  /* 0x009896800000895d */ /* 0x010fea0003900000 */
[----:B------:R-:W4:Y:S02]  /*12250*/  @!P0 SYNCS.PHASECHK.TRANS64 P0, [R0+URZ+0xa098], R3 ;  /* 0x00a09803000085a7 */ /* 0x000f2400080010ff */
[----:B----4-:R-:W-:Y:S05]  /*12260*/  @!P0 BRA `(.L_x_180) ;  /* 0xfffffffc00ec8947 */ /* 0x010fea000383ffff */
[----:B------:R-:W-:Y:S05]  /*12270*/  BRA `(.L_x_374) ;  /* 0xffffff5c00f07947 */ /* 0x000fea000383ffff */
.L_x_191:
[----:B---3--:R3:W4:Y:S02]  /*12280*/  SYNCS.PHASECHK.TRANS64.TRYWAIT P0, [R26+URZ+0xa070], R3 ;  /* 0x00a070031a0075a7 */ /* 0x00872400080011ff */
[----:B----4-:R-:W-:Y:S05]  /*12290*/  @!P0 NANOSLEEP.SYNCS 0x989680 ;  /* 0x009896800000895d */ /* 0x010fea0003900000 */
[----:B------:R-:W4:Y:S02]  /*122a0*/  @!P0 SYNCS.PHASECHK.TRANS64 P0, [R26+URZ+0xa070], R3 ;  /* 0x00a070031a0085a7 */ /* 0x000f2400080010ff */
[----:B----4-:R-:W-:Y:S05]  /*122b0*/  @!P0 BRA `(.L_x_191) ;  /* 0xfffffffc00f08947 */ /* 0x010fea000383ffff */
[----:B------:R-:W-:Y:S05]  /*122c0*/  BRA `(.L_x_375) ;  /* 0xffffff6400fc7947 */ /* 0x000fea000383ffff */
.L_x_194:
[----:B-1----:R1:W3:Y:S02]  /*122d0*/  SYNCS.PHASECHK.TRANS64.TRYWAIT P0, [R26+URZ+0xa090], R3 ;  /* 0x00a090031a0075a7 */ /* 0x0022e400080011ff */
[----:B---3--:R-:W-:Y:S05]  /*122e0*/  @!P0 NANOSLEEP.SYNCS 0x989680 ;  /* 0x009896800000895d */ /* 0x008fea0003900000 */
[----:B------:R-:W3:Y:S02]  /*122f0*/  @!P0 SYNCS.PHASECHK.TRANS64 P0, [R26+URZ+0xa090], R3 ;  /* 0x00a090031a0085a7 */ /* 0x000ee400080010ff */
[----:B---3--:R-:W-:Y:S05]  /*12300*/  @!P0 BRA `(.L_x_194) ;  /* 0xfffffffc00f08947 */ /* 0x008fea000383ffff */
[----:B------:R-:W-:Y:S05]  /*12310*/  BRA `(.L_x_376) ;  /* 0xffffff68001c7947 */ /* 0x000fea000383ffff */
.L_x_196:
[----:B-1----:R1:W3:Y:S02]  /*12320*/  SYNCS.PHASECHK.TRANS64.TRYWAIT P0, [R26+URZ+0xa0c0], R5 ;  /* 0x00a0c0051a0075a7 */ /* 0x0022e400080011ff */
[----:B---3--:R-:W-:Y:S05]  /*12330*/  @!P0 NANOSLEEP.SYNCS 0x989680 ;  /* 0x009896800000895d */ /* 0x008fea0003900000 */
[----:B------:R-:W3:Y:S02]  /*12340*/  @!P0 SYNCS.PHASECHK.TRANS64 P0, [R26+URZ+0xa0c0], R5 ;  /* 0x00a0c0051a0085a7 */ /* 0x000ee400080010ff */
[----:B---3--:R-:W-:Y:S05]  /*12350*/  @!P0 BRA `(.L_x_196) ;  /* 0xfffffffc00f08947 */ /* 0x008fea000383ffff */
[----:B------:R-:W-:Y:S05]  /*12360*/  BRA `(.L_x_377) ;  /* 0xffffff6800287947 */ /* 0x000fea000383ffff */
.L_x_206:
[----:B------:R1:W1:Y:S02]  /*12370*/  SYNCS.PHASECHK.TRANS64.TRYWAIT P1, [R26+URZ+0xa080], R3 ;  /* 0x00a080031a0075a7 */ /* 0x00026400080211ff */
[----:B-1----:R-:W-:Y:S05]  /*12380*/  @!P1 NANOSLEEP.SYNCS 0x989680 ;  /* 0x009896800000995d */ /* 0x002fea0003900000 */
[----:B------:R-:W1:Y:S02]  /*12390*/  @!P1 SYNCS.PHASECHK.TRANS64 P1, [R26+URZ+0xa080], R3 ;  /* 0x00a080031a0095a7 */ /* 0x000e6400080210ff */
[----:B-1----:R-:W-:Y:S05]  /*123a0*/  @!P1 BRA `(.L_x_206) ;  /* 0xfffffffc00f09947 */ /* 0x002fea000383ffff */
[----:B------:R-:W-:Y:S05]  /*123b0*/  BRA `(.L_x_378) ;  /* 0xffffff7400787947 */ /* 0x000fea000383ffff */
.L_x_210:
[----:B--2---:R2:W1:Y:S02]  /*123c0*/  SYNCS.PHASECHK.TRANS64.TRYWAIT P0, [R26+URZ+0xa098], R3 ;  /* 0x00a098031a0075a7 */ /* 0x00446400080011ff */
[----:B-1----:R-:W-:Y:S05]  /*123d0*/  @!P0 NANOSLEEP.SYNCS 0x989680 ;  /* 0x009896800000895d */ /* 0x002fea0003900000 */
[----:B------:R-:W1:Y:S02]  /*123e0*/  @!P0 SYNCS.PHASECHK.TRANS64 P0, [R26+URZ+0xa098], R3 ;  /* 0x00a098031a0085a7 */ /* 0x000e6400080010ff */
[----:B-1----:R-:W-:Y:S05]  /*123f0*/  @!P0 BRA `(.L_x_210) ;  /* 0xfffffffc00f08947 */ /* 0x002fea000383ffff */
[----:B------:R-:W-:Y:S05]  /*12400*/  BRA `(.L_x_379) ;  /* 0xffffff7400e47947 */ /* 0x000fea000383ffff */
.L_x_212:
[----:B-1----:R1:W2:Y:S02]  /*12410*/  SYNCS.PHASECHK.TRANS64.TRYWAIT P0, [R26+URZ+0xa0c8], R3 ;  /* 0x00a0c8031a0075a7 */ /* 0x0022a400080011ff */
[----:B--2---:R-:W-:Y:S05]  /*12420*/  @!P0 NANOSLEEP.SYNCS 0x989680 ;  /* 0x009896800000895d */ /* 0x004fea0003900000 */
[----:B------:R-:W2:Y:S02]  /*12430*/  @!P0 SYNCS.PHASECHK.TRANS64 P0, [R26+URZ+0xa0c8], R3 ;  /* 0x00a0c8031a0085a7 */ /* 0x000ea400080010ff */
[----:B--2---:R-:W-:Y:S05]  /*12440*/  @!P0 BRA `(.L_x_212) ;  /* 0xfffffffc00f08947 */ /* 0x004fea000383ffff */
[----:B------:R-:W-:Y:S05]  /*12450*/  BRA `(.L_x_380) ;  /* 0xffffff7400f07947 */ /* 0x000fea000383ffff */
.L_x_222:
[----:B------:R-:W-:-:S07]  /*12460*/  MOV R0, UR4 ;  /* 0x0000000400007c02 */ /* 0x000fce0008000f00 */
.L_x_381:
[----:B-1----:R1:W2:Y:S02]  /*12470*/  SYNCS.PHASECHK.TRANS64.TRYWAIT P0, [R0+URZ], R3 ;  /* 0x00000003000075a7 */ /* 0x0022a400080011ff */
[----:B--2---:R-:W-:Y:S05]  /*12480*/  @!P0 NANOSLEEP.SYNCS 0x989680 ;  /* 0x009896800000895d */ /* 0x004fea0003900000 */
[----:B------:R-:W2:Y:S02]  /*12490*/  @!P0 SYNCS.PHASECHK.TRANS64 P0, [R0+URZ], R3 ;  /* 0x00000003000085a7 */ /* 0x000ea400080010ff */
[----:B--2---:R-:W-:Y:S05]  /*124a0*/  @!P0 BRA `(.L_x_381) ;  /* 0xfffffffc00f08947 */ /* 0x004fea000383ffff */
[----:B------:R-:W-:Y:S05]  /*124b0*/  BRA `(.L_x_382) ;  /* 0xffffff84005c7947 */ /* 0x000fea000383ffff */
.L_x_225:
[----:B------:R-:W-:-:S07]  /*124c0*/  MOV R0, UR5 ;  /* 0x0000000500007c02 */ /* 0x000fce0008000f00 */
.L_x_383:
[----:B-1----:R1:W3:Y:S02]  /*124d0*/  SYNCS.PHASECHK.TRANS64.TRYWAIT P1, [R0+URZ], R3 ;  /* 0x00000003000075a7 */ /* 0x0022e400080211ff */
[----:B---3--:R-:W-:Y:S05]  /*124e0*/  @!P1 NANOSLEEP.SYNCS 0x989680 ;  /* 0x009896800000995d */ /* 0x008fea0003900000 */
[----:B------:R-:W3:Y:S02]  /*124f0*/  @!P1 SYNCS.PHASECHK.TRANS64 P1, [R0+URZ], R3 ;  /* 0x00000003000095a7 */ /* 0x000ee400080210ff */
[----:B---3--:R-:W-:Y:S05]  /*12500*/  @!P1 BRA `(.L_x_383) ;  /* 0xfffffffc00f09947 */ /* 0x008fea000383ffff */
[----:B------:R-:W-:Y:S05]  /*12510*/  BRA `(.L_x_384) ;  /* 0xffffff8800087947 */ /* 0x000fea000383ffff */
.L_x_232:
[----:B-1----:R-:W-:-:S04]  /*12520*/  MOV R4, UR46 ;  /* 0x0000002e00047c02 */ /* 0x002fc80008000f00 */
[----:B------:R1:W2:Y:S03]  /*12530*/  SYNCS.PHASECHK.TRANS64.TRYWAIT P5, [R4+URZ], R3 ;  /* 0x00000003040075a7 */ /* 0x0002a600080a11ff */
[----:B--2---:R-:W-:Y:S05]  /*12540*/  @!P5 NANOSLEEP.SYNCS 0x989680 ;  /* 0x009896800000d95d */ /* 0x004fea0003900000 */
[----:B------:R-:W2:Y:S02]  /*12550*/  @!P5 SYNCS.PHASECHK.TRANS64 P5, [R4+URZ], R3 ;  /* 0x000000030400d5a7 */ /* 0x000ea400080a10ff */
[----:B--2---:R-:W-:Y:S05]  /*12560*/  @!P5 BRA `(.L_x_232) ;  /* 0xfffffffc00ecd947 */ /* 0x004fea000383ffff */
[----:B------:R-:W-:Y:S05]  /*12570*/  BRA `(.L_x_385) ;  /* 0xffffff9400407947 */ /* 0x000fea000383ffff */
.L_x_237:
[----:B------:R-:W-:-:S07]  /*12580*/  MOV R5, UR5 ;  /* 0x0000000500057c02 */ /* 0x000fce0008000f00 */
.L_x_386:
[----:B---3--:R3:W4:Y:S02]  /*12590*/  SYNCS.PHASECHK.TRANS64.TRYWAIT P2, [R5+URZ], R0 ;  /* 0x00000000050075a7 */ /* 0x00872400080411ff */
[----:B----4-:R-:W-:Y:S05]  /*125a0*/  @!P2 NANOSLEEP.SYNCS 0x989680 ;  /* 0x009896800000a95d */ /* 0x010fea0003900000 */
[----:B------:R-:W4:Y:S02]  /*125b0*/  @!P2 SYNCS.PHASECHK.TRANS64 P2, [R5+URZ], R0 ;  /* 0x000000000500a5a7 */ /* 0x000f2400080410ff */
[----:B----4-:R-:W-:Y:S05]  /*125c0*/  @!P2 BRA `(.L_x_386) ;  /* 0xfffffffc00f0a947 */ /* 0x010fea000383ffff */
[----:B------:R-:W-:Y:S05]  /*125d0*/  BRA `(.L_x_387) ;  /* 0xffffffc000d47947 */ /* 0x000fea000383ffff */
.L_x_242:
[----:B------:R-:W-:-:S07]  /*125e0*/  MOV R3, UR5 ;  /* 0x0000000500037c02 */ /* 0x000fce0008000f00 */
.L_x_388:
[----:B-1----:R1:W2:Y:S02]  /*125f0*/  SYNCS.PHASECHK.TRANS64.TRYWAIT P1, [R3+URZ], R0 ;  /* 0x00000000030075a7 */ /* 0x0022a400080211ff */
[----:B--2---:R-:W-:Y:S05]  /*12600*/  @!P1 NANOSLEEP.SYNCS 0x989680 ;  /* 0x009896800000995d */ /* 0x004fea0003900000 */
[----:B------:R-:W2:Y:S02]  /*12610*/  @!P1 SYNCS.PHASECHK.TRANS64 P1, [R3+URZ], R0 ;  /* 0x00000000030095a7 */ /* 0x000ea400080210ff */
[----:B--2---:R-:W-:Y:S05]  /*12620*/  @!P1 BRA `(.L_x_388) ;  /* 0xfffffffc00f09947 */ /* 0x004fea000383ffff */
[----:B------:R-:W-:Y:S05]  /*12630*/  BRA `(.L_x_389) ;  /* 0xffffffc800347947 */ /* 0x000fea000383ffff */
.L_x_247:
[----:B------:R-:W-:-:S07]  /*12640*/  MOV R0, UR7 ;  /* 0x0000000700007c02 */ /* 0x000fce0008000f00 */
.L_x_390:
[----:B-1----:R1:W3:Y:S02]  /*12650*/  SYNCS.PHASECHK.TRANS64.TRYWAIT P0, [R0+URZ], R3 ;  /* 0x00000003000075a7 */ /* 0x0022e400080011ff */
[----:B---3--:R-:W-:Y:S05]  /*12660*/  @!P0 NANOSLEEP.SYNCS 0x989680 ;  /* 0x009896800000895d */ /* 0x008fea0003900000 */
[----:B------:R-:W3:Y:S02]  /*12670*/  @!P0 SYNCS.PHASECHK.TRANS64 P0, [R0+URZ], R3 ;  /* 0x00000003000085a7 */ /* 0x000ee400080010ff */
[----:B---3--:R-:W-:Y:S05]  /*12680*/  @!P0 BRA `(.L_x_390) ;  /* 0xfffffffc00f08947 */ /* 0x008fea000383ffff */
[----:B------:R-:W-:Y:S05]  /*12690*/  BRA `(.L_x_391) ;  /* 0xffffffc800e87947 */ /* 0x000fea000383ffff */
.L_x_251:
[----:B------:R-:W-:-:S07]  /*126a0*/  MOV R0, UR8 ;  /* 0x0000000800007c02 */ /* 0x000fce0008000f00 */
.L_x_392:
[----:B-1----:R1:W2:Y:S02]  /*126b0*/  SYNCS.PHASECHK.TRANS64.TRYWAIT P1, [R0+URZ+0xa010], R3 ;  /* 0x00a01003000075a7 */ /* 0x0022a400080211ff */
[----:B--2---:R-:W-:Y:S05]  /*126c0*/  @!P1 NANOSLEEP.SYNCS 0x989680 ;  /* 0x009896800000995d */ /* 0x004fea0003900000 */
[----:B------:R-:W2:Y:S02]  /*126d0*/  @!P1 SYNCS.PHASECHK.TRANS64 P1, [R0+URZ+0xa010], R3 ;  /* 0x00a01003000095a7 */ /* 0x000ea400080210ff */
[----:B--2---:R-:W-:Y:S05]  /*126e0*/  @!P1 BRA `(.L_x_392) ;  /* 0xfffffffc00f09947 */ /* 0x004fea000383ffff */
[----:B------:R-:W-:Y:S05]  /*126f0*/  BRA `(.L_x_393) ;  /* 0xffffffcc00dc7947 */ /* 0x000fea000383ffff */
.L_x_257:
[----:B-1----:R-:W-:-:S07]  /*12700*/  MOV R0, UR8 ;  /* 0x0000000800007c02 */ /* 0x002fce0008000f00 */
.L_x_394:
[----:B-1----:R1:W2:Y:S02]  /*12710*/  SYNCS.PHASECHK.TRANS64.TRYWAIT P1, [R0+URZ+0xa038], R3 ;  /* 0x00a03803000075a7 */ /* 0x0022a400080211ff */
[----:B--2---:R-:W-:Y:S05]  /*12720*/  @!P1 NANOSLEEP.SYNCS 0x989680 ;  /* 0x009896800000995d */ /* 0x004fea0003900000 */
[----:B------:R-:W2:Y:S02]  /*12730*/  @!P1 SYNCS.PHASECHK.TRANS64 P1, [R0+URZ+0xa038], R3 ;  /* 0x00a03803000095a7 */ /* 0x000ea400080210ff */
[----:B--2---:R-:W-:Y:S05]  /*12740*/  @!P1 BRA `(.L_x_394) ;  /* 0xfffffffc00f09947 */ /* 0x004fea000383ffff */
[----:B------:R-:W-:Y:S05]  /*12750*/  BRA `(.L_x_395) ;  /* 0xffffffd000307947 */ /* 0x000fea000383ffff */
.L_x_263:
[----:B-1----:R-:W-:-:S07]  /*12760*/  MOV R0, UR8 ;  /* 0x0000000800007c02 */ /* 0x002fce0008000f00 */
.L_x_396:
[----:B-1----:R1:W2:Y:S02]  /*12770*/  SYNCS.PHASECHK.TRANS64.TRYWAIT P2, [R0+URZ+0xa018], R3 ;  /* 0x00a01803000075a7 */ /* 0x0022a400080411ff */
[----:B--2---:R-:W-:Y:S05]  /*12780*/  @!P2 NANOSLEEP.SYNCS 0x989680 ;  /* 0x009896800000a95d */ /* 0x004fea0003900000 */
[----:B------:R-:W2:Y:S02]  /*12790*/  @!P2 SYNCS.PHASECHK.TRANS64 P2, [R0+URZ+0xa018], R3 ;  /* 0x00a018030000a5a7 */ /* 0x000ea400080410ff */
[----:B--2---:R-:W-:Y:S05]  /*127a0*/  @!P2 BRA `(.L_x_396) ;  /* 0xfffffffc00f0a947 */ /* 0x004fea000383ffff */
[----:B------:R-:W-:Y:S05]  /*127b0*/  BRA `(.L_x_397) ;  /* 0xffffffd000887947 */ /* 0x000fea000383ffff */
.L_x_269:
[----:B-1----:R-:W-:-:S07]  /*127c0*/  MOV R0, UR8 ;  /* 0x0000000800007c02 */ /* 0x002fce0008000f00 */
.L_x_398:
[----:B-1----:R1:W2:Y:S02]  /*127d0*/  SYNCS.PHASECHK.TRANS64.TRYWAIT P2, [R0+URZ+0xa040], R3 ;  /* 0x00a04003000075a7 */ /* 0x0022a400080411ff */
[----:B--2---:R-:W-:Y:S05]  /*127e0*/  @!P2 NANOSLEEP.SYNCS 0x989680 ;  /* 0x009896800000a95d */ /* 0x004fea0003900000 */
[----:B------:R-:W2:Y:S02]  /*127f0*/  @!P2 SYNCS.PHASECHK.TRANS64 P2, [R0+URZ+0xa040], R3 ;  /* 0x00a040030000a5a7 */ /* 0x000ea400080410ff */
[----:B--2---:R-:W-:Y:S05]  /*12800*/  @!P2 BRA `(.L_x_398) ;  /* 0xfffffffc00f0a947 */ /* 0x004fea000383ffff */
[----:B------:R-:W-:Y:S05]  /*12810*/  BRA `(.L_x_399) ;  /* 0xffffffd000dc7947 */ /* 0x000fea000383ffff */
.L_x_275:
[----:B------:R-:W-:-:S07]  /*12820*/  MOV R0, UR33 ;  /* 0x0000002100007c02 */ /* 0x000fce0008000f00 */
.L_x_400:
[----:B-1----:R1:W2:Y:S02]  /*12830*/  SYNCS.PHASECHK.TRANS64.TRYWAIT P2, [R0+URZ+0xa038], R3 ;  /* 0x00a03803000075a7 */ /* 0x0022a400080411ff */
[----:B--2---:R-:W-:Y:S05]  /*12840*/  @!P2 NANOSLEEP.SYNCS 0x989680 ;  /* 0x009896800000a95d */ /* 0x004fea0003900000 */
[----:B------:R-:W2:Y:S02]  /*12850*/  @!P2 SYNCS.PHASECHK.TRANS64 P2, [R0+URZ+0xa038], R3 ;  /* 0x00a038030000a5a7 */ /* 0x000ea400080410ff */
[----:B--2---:R-:W-:Y:S05]  /*12860*/  @!P2 BRA `(.L_x_400) ;  /* 0xfffffffc00f0a947 */ /* 0x004fea000383ffff */
[----:B------:R-:W-:Y:S05]  /*12870*/  BRA `(.L_x_401) ;  /* 0xffffffd400947947 */ /* 0x000fea000383ffff */
.L_x_280:
[----:B------:R-:W-:-:S07]  /*12880*/  MOV R0, UR17 ;  /* 0x0000001100007c02 */ /* 0x000fce0008000f00 */
.L_x_402:
[----:B-1----:R1:W2:Y:S02]  /*12890*/  SYNCS.PHASECHK.TRANS64.TRYWAIT P2, [R0+URZ+0xa038], R5 ;  /* 0x00a03805000075a7 */ /* 0x0022a400080411ff */
[----:B--2---:R-:W-:Y:S05]  /*128a0*/  @!P2 NANOSLEEP.SYNCS 0x989680 ;  /* 0x009896800000a95d */ /* 0x004fea0003900000 */
[----:B------:R-:W2:Y:S02]  /*128b0*/  @!P2 SYNCS.PHASECHK.TRANS64 P2, [R0+URZ+0xa038], R5 ;  /* 0x00a038050000a5a7 */ /* 0x000ea400080410ff */
[----:B--2---:R-:W-:Y:S05]  /*128c0*/  @!P2 BRA `(.L_x_402) ;  /* 0xfffffffc00f0a947 */ /* 0x004fea000383ffff */
[----:B------:R-:W-:Y:S05]  /*128d0*/  BRA `(.L_x_403) ;  /* 0xffffffd400f07947 */ /* 0x000fea000383ffff */
.L_x_285:
[----:B------:R-:W-:-:S07]  /*128e0*/  MOV R0, UR25 ;  /* 0x0000001900007c02 */ /* 0x000fce0008000f00 */
.L_x_404:
[----:B-1----:R1:W2:Y:S02]  /*128f0*/  SYNCS.PHASECHK.TRANS64.TRYWAIT P2, [R0+URZ+0xa038], R5 ;  /* 0x00a03805000075a7 */ /* 0x0022a400080411ff */
[----:B--2---:R-:W-:Y:S05]  /*12900*/  @!P2 NANOSLEEP.SYNCS 0x989680 ;  /* 0x009896800000a95d */ /* 0x004fea0003900000 */
[----:B------:R-:W2:Y:S02]  /*12910*/  @!P2 SYNCS.PHASECHK.TRANS64 P2, [R0+URZ+0xa038], R5 ;  /* 0x00a038050000a5a7 */ /* 0x000ea400080410ff */
[----:B--2---:R-:W-:Y:S05]  /*12920*/  @!P2 BRA `(.L_x_404) ;  /* 0xfffffffc00f0a947 */ /* 0x004fea000383ffff */
[----:B------:R-:W-:Y:S05]  /*12930*/  BRA `(.L_x_405) ;  /* 0xffffffd800547947 */ /* 0x000fea000383ffff */
.L_x_290:
[----:B------:R-:W-:-:S07]  /*12940*/  MOV R0, UR17 ;  /* 0x0000001100007c02 */ /* 0x000fce0008000f00 */
.L_x_406:
[----:B-1----:R1:W2:Y:S02]  /*12950*/  SYNCS.PHASECHK.TRANS64.TRYWAIT P2, [R0+URZ+0xa038], R5 ;  /* 0x00a03805000075a7 */ /* 0x0022a400080411ff */
[----:B--2---:R-:W-:Y:S05]  /*12960*/  @!P2 NANOSLEEP.SYNCS 0x989680 ;  /* 0x009896800000a95d */ /* 0x004fea0003900000 */
[----:B------:R-:W2:Y:S02]  /*12970*/  @!P2 SYNCS.PHASECHK.TRANS64 P2, [R0+URZ+0xa038], R5 ;  /* 0x00a038050000a5a7 */ /* 0x000ea400080410ff */
[----:B--2---:R-:W-:Y:S05]  /*12980*/  @!P2 BRA `(.L_x_406) ;  /* 0xfffffffc00f0a947 */ /* 0x004fea000383ffff */
[----:B------:R-:W-:Y:S05]  /*12990*/  BRA `(.L_x_407) ;  /* 0xffffffd800b47947 */ /* 0x000fea000383ffff */
.L_x_295:
[----:B------:R-:W-:-:S07]  /*129a0*/  MOV R0, UR17 ;  /* 0x0000001100007c02 */ /* 0x000fce0008000f00 */
.L_x_408:
[----:B-1----:R1:W2:Y:S02]  /*129b0*/  SYNCS.PHASECHK.TRANS64.TRYWAIT P2, [R0+URZ+0xa038], R5 ;  /* 0x00a03805000075a7 */ /* 0x0022a400080411ff */
[----:B--2---:R-:W-:Y:S05]  /*129c0*/  @!P2 NANOSLEEP.SYNCS 0x989680 ;  /* 0x009896800000a95d */ /* 0x004fea0003900000 */
[----:B------:R-:W2:Y:S02]  /*129d0*/  @!P2 SYNCS.PHASECHK.TRANS64 P2, [R0+URZ+0xa038], R5 ;  /* 0x00a038050000a5a7 */ /* 0x000ea400080410ff */
[----:B--2---:R-:W-:Y:S05]  /*129e0*/  @!P2 BRA `(.L_x_408) ;  /* 0xfffffffc00f0a947 */ /* 0x004fea000383ffff */
[----:B------:R-:W-:Y:S05]  /*129f0*/  BRA `(.L_x_409) ;  /* 0xffffffdc00187947 */ /* 0x000fea000383ffff */
.L_x_300:
[----:B------:R-:W-:-:S07]  /*12a00*/  MOV R0, UR17 ;  /* 0x0000001100007c02 */ /* 0x000fce0008000f00 */
.L_x_410:
[----:B-1----:R1:W2:Y:S02]  /*12a10*/  SYNCS.PHASECHK.TRANS64.TRYWAIT P2, [R0+URZ+0xa038], R5 ;  /* 0x00a03805000075a7 */ /* 0x0022a400080411ff */
[----:B--2---:R-:W-:Y:S05]  /*12a20*/  @!P2 NANOSLEEP.SYNCS 0x989680 ;  /* 0x009896800000a95d */ /* 0x004fea0003900000 */
[----:B------:R-:W2:Y:S02]  /*12a30*/  @!P2 SYNCS.PHASECHK.TRANS64 P2, [R0+URZ+0xa038], R5 ;  /* 0x00a038050000a5a7 */ /* 0x000ea400080410ff */
[----:B--2---:R-:W-:Y:S05]  /*12a40*/  @!P2 BRA `(.L_x_410) ;  /* 0xfffffffc00f0a947 */ /* 0x004fea000383ffff */
[----:B------:R-:W-:Y:S05]  /*12a50*/  BRA `(.L_x_411) ;  /* 0xffffffdc007c7947 */ /* 0x000fea000383ffff */
.L_x_305:
[----:B------:R-:W-:-:S07]  /*12a60*/  MOV R0, UR17 ;  /* 0x0000001100007c02 */ /* 0x000fce0008000f00 */
.L_x_412:
[----:B-1----:R1:W2:Y:S02]  /*12a70*/  SYNCS.PHASECHK.TRANS64.TRYWAIT P2, [R0+URZ+0xa038], R5 ;  /* 0x00a03805000075a7 */ /* 0x0022a400080411ff */
[----:B--2---:R-:W-:Y:S05]  /*12a80*/  @!P2 NANOSLEEP.SYNCS 0x989680 ;  /* 0x009896800000a95d */ /* 0x004fea0003900000 */
[----:B------:R-:W2:Y:S02]  /*12a90*/  @!P2 SYNCS.PHASECHK.TRANS64 P2, [R0+URZ+0xa038], R5 ;  /* 0x00a038050000a5a7 */ /* 0x000ea400080410ff */
[----:B--2---:R-:W-:Y:S05]  /*12aa0*/  @!P2 BRA `(.L_x_412) ;  /* 0xfffffffc00f0a947 */ /* 0x004fea000383ffff */
[----:B------:R-:W-:Y:S05]  /*12ab0*/  BRA `(.L_x_413) ;  /* 0xffffffdc00e07947 */ /* 0x000fea000383ffff */
.L_x_310:
[----:B------:R-:W-:-:S07]  /*12ac0*/  MOV R0, UR17 ;  /* 0x0000001100007c02 */ /* 0x000fce0008000f00 */
.L_x_414:
[----:B-1----:R1:W2:Y:S02]  /*12ad0*/  SYNCS.PHASECHK.TRANS64.TRYWAIT P2, [R0+URZ+0xa038], R5 ;  /* 0x00a03805000075a7 */ /* 0x0022a400080411ff */
[----:B--2---:R-:W-:Y:S05]  /*12ae0*/  @!P2 NANOSLEEP.SYNCS 0x989680 ;  /* 0x009896800000a95d */ /* 0x004fea0003900000 */
[----:B------:R-:W2:Y:S02]  /*12af0*/  @!P2 SYNCS.PHASECHK.TRANS64 P2, [R0+URZ+0xa038], R5 ;  /* 0x00a038050000a5a7 */ /* 0x000ea400080410ff */
[----:B--2---:R-:W-:Y:S05]  /*12b00*/  @!P2 BRA `(.L_x_414) ;  /* 0xfffffffc00f0a947 */ /* 0x004fea000383ffff */
[----:B------:R-:W-:Y:S05]  /*12b10*/  BRA `(.L_x_415) ;  /* 0xffffffe000447947 */ /* 0x000fea000383ffff */
.L_x_316:
[----:B------:R-:W-:-:S07]  /*12b20*/  MOV R0, UR25 ;  /* 0x0000001900007c02 */ /* 0x000fce0008000f00 */
.L_x_416:
[----:B-1----:R1:W2:Y:S02]  /*12b30*/  SYNCS.PHASECHK.TRANS64.TRYWAIT P2, [R0+URZ+0xa038], R3 ;  /* 0x00a03803000075a7 */ /* 0x0022a400080411ff */
[----:B--2---:R-:W-:Y:S05]  /*12b40*/  @!P2 NANOSLEEP.SYNCS 0x989680 ;  /* 0x009896800000a95d */ /* 0x004fea0003900000 */
[----:B------:R-:W2:Y:S02]  /*12b50*/  @!P2 SYNCS.PHASECHK.TRANS64 P2, [R0+URZ+0xa038], R3 ;  /* 0x00a038030000a5a7 */ /* 0x000ea400080410ff */
[----:B--2---:R-:W-:Y:S05]  /*12b60*/  @!P2 BRA `(.L_x_416) ;  /* 0xfffffffc00f0a947 */ /* 0x004fea000383ffff */
[----:B------:R-:W-:Y:S05]  /*12b70*/  BRA `(.L_x_417) ;  /* 0xffffffe000d07947 */ /* 0x000fea000383ffff */
.L_x_321:
[----:B------:R-:W-:-:S07]  /*12b80*/  MOV R0, UR17 ;  /* 0x0000001100007c02 */ /* 0x000fce0008000f00 */
.L_x_418:
[----:B-1----:R1:W2:Y:S02]  /*12b90*/  SYNCS.PHASECHK.TRANS64.TRYWAIT P2, [R0+URZ+0xa038], R5 ;  /* 0x00a03805000075a7 */ /* 0x0022a400080411ff */
[----:B--2---:R-:W-:Y:S05]  /*12ba0*/  @!P2 NANOSLEEP.SYNCS 0x989680 ;  /* 0x009896800000a95d */ /* 0x004fea0003900000 */
[----:B------:R-:W2:Y:S02]  /*12bb0*/  @!P2 SYNCS.PHASECHK.TRANS64 P2, [R0+URZ+0xa038], R5 ;  /* 0x00a038050000a5a7 */ /* 0x000ea400080410ff */
[----:B--2---:R-:W-:Y:S05]  /*12bc0*/  @!P2 BRA `(.L_x_418) ;  /* 0xfffffffc00f0a947 */ /* 0x004fea000383ffff */
[----:B------:R-:W-:Y:S05]  /*12bd0*/  BRA `(.L_x_419) ;  /* 0xffffffe400307947 */ /* 0x000fea000383ffff */
.L_x_327:
[----:B------:R-:W-:-:S07]  /*12be0*/  MOV R0, UR16 ;  /* 0x0000001000007c02 */ /* 0x000fce0008000f00 */
.L_x_420:
[----:B-1----:R1:W2:Y:S02]  /*12bf0*/  SYNCS.PHASECHK.TRANS64.TRYWAIT P0, [R0+URZ+0xa0b0], R3 ;  /* 0x00a0b003000075a7 */ /* 0x0022a400080011ff */
[----:B--2---:R-:W-:Y:S05]  /*12c00*/  @!P0 NANOSLEEP.SYNCS 0x989680 ;  /* 0x009896800000895d */ /* 0x004fea0003900000 */
[----:B------:R-:W2:Y:S02]  /*12c10*/  @!P0 SYNCS.PHASECHK.TRANS64 P0, [R0+URZ+0xa0b0], R3 ;  /* 0x00a0b003000085a7 */ /* 0x000ea400080010ff */
[----:B--2---:R-:W-:Y:S05]  /*12c20*/  @!P0 BRA `(.L_x_420) ;  /* 0xfffffffc00f08947 */ /* 0x004fea000383ffff */
[----:B------:R-:W-:Y:S05]  /*12c30*/  BRA `(.L_x_421) ;  /* 0xffffffe800307947 */ /* 0x000fea000383ffff */
.L_x_329:
[----:B-1----:R-:W-:-:S07]  /*12c40*/  MOV R0, UR16 ;  /* 0x0000001000007c02 */ /* 0x002fce0008000f00 */
.L_x_422:
[----:B-1----:R1:W2:Y:S02]  /*12c50*/  SYNCS.PHASECHK.TRANS64.TRYWAIT P0, [R0+URZ+0xa0b8], R3 ;  /* 0x00a0b803000075a7 */ /* 0x0022a400080011ff */
[----:B--2---:R-:W-:Y:S05]  /*12c60*/  @!P0 NANOSLEEP.SYNCS 0x989680 ;  /* 0x009896800000895d */ /* 0x004fea0003900000 */
[----:B------:R-:W2:Y:S02]  /*12c70*/  @!P0 SYNCS.PHASECHK.TRANS64 P0, [R0+URZ+0xa0b8], R3 ;  /* 0x00a0b803000085a7 */ /* 0x000ea400080010ff */
[----:B--2---:R-:W-:Y:S05]  /*12c80*/  @!P0 BRA `(.L_x_422) ;  /* 0xfffffffc00f08947 */ /* 0x004fea000383ffff */
[----:B------:R-:W-:Y:S05]  /*12c90*/  BRA `(.L_x_423) ;  /* 0xffffffe800407947 */ /* 0x000fea000383ffff */
        .weak           $__internal_0_$__cuda_sm10x_tcgen05_guardrail_trap_col_being_dealloced_not_returned_by_alloc
        .type           $__internal_0_$__cuda_sm10x_tcgen05_guardrail_trap_col_being_dealloced_not_returned_by_alloc,@function
        .size           $__internal_0_$__cuda_sm10x_tcgen05_guardrail_trap_col_being_dealloced_not_returned_by_alloc,($__internal_1_$__cuda_sm10x_tcgen05_guardrail_trap_phase_invalid_during_alloc - $__internal_0_$__cuda_sm10x_tcgen05_guardrail_trap_col_being_dealloced_not_returned_by_alloc)
$__internal_0_$__cuda_sm10x_tcgen05_guardrail_trap_col_being_dealloced_not_returned_by_alloc:
[----:B------:R-:W-:Y:S05]  /*12ca0*/  BPT.TRAP 0x1 ;  /* 0x000000040000795c */ /* 0x000fea0000300000 */
[----:B------:R-:W-:-:S04]  /*12cb0*/  HFMA2 R3, -RZ, RZ, 0, 0 ;  /* 0x00000000ff037431 */ /* 0x000fc800000001ff */
[----:B------:R-:W-:Y:S05]  /*12cc0*/  RET.REL.NODEC R2 `(_ZN7cutlass13device_kernelINS_4fmha6kernel36Sm100FmhaFwdKernelTmaWarpspecializedIN4cute5tupleIJiiiNS5_IJNS5_IJiiEEEiEEEEEENS1_10collective38Sm100FmhaFwdMainloopTmaWarpspecializedINS_6half_tEffNS5_IJNS4_1CILi256EEENSC_ILi128EEENSC_ILi32EEEEEENS5_IJiNSC_ILi1EEES7_EEENS5_IJiSH_NS5_IJNS5_IJNSC_ILi0EEEiEEEiEEEEEESM_NS9_6NoMaskENS5_IJNSC_ILi2EEESH_SH_EEENSC_ILb0EEEEENS9_38Sm100FmhaFwdEpilogueTmaWarpspecializedISB_fNS5_IJSE_SF_SE_EEESI_NS5_IJSH_S7_EEESQ_EENS2_23IndividualTileSchedulerENS2_41Sm100FmhaCtxKernelWarpspecializedScheduleEEEEEvNT_6ParamsE) ;  /* 0xfffffed002cc7950 */ /* 0x000fea0003c3ffff */
        .weak           $__internal_1_$__cuda_sm10x_tcgen05_guardrail_trap_phase_invalid_during_alloc
        .type           $__internal_1_$__cuda_sm10x_tcgen05_guardrail_trap_phase_invalid_during_alloc,@function
        .size           $__internal_1_$__cuda_sm10x_tcgen05_guardrail_trap_phase_invalid_during_alloc,($__internal_2_$__cuda_sm10x_tcgen05_guardrail_trap_unallocated_columns_being_dealloced - $__internal_1_$__cuda_sm10x_tcgen05_guardrail_trap_phase_invalid_during_alloc)
$__internal_1_$__cuda_sm10x_tcgen05_guardrail_trap_phase_invalid_during_alloc:
[----:B------:R-:W-:Y:S05]  /*12cd0*/  BPT.TRAP 0x1 ;  /* 0x000000040000795c */ /* 0x000fea0000300000 */
[----:B------:R-:W-:-:S04]  /*12ce0*/  MOV R3, 0x0 ;  /* 0x0000000000037802 */ /* 0x000fc80000000f00 */
[----:B------:R-:W-:Y:S05]  /*12cf0*/  RET.REL.NODEC R2 `(_ZN7cutlass13device_kernelINS_4fmha6kernel36Sm100FmhaFwdKernelTmaWarpspecializedIN4cute5tupleIJiiiNS5_IJNS5_IJiiEEEiEEEEEENS1_10collective38Sm100FmhaFwdMainloopTmaWarpspecializedINS_6half_tEffNS5_IJNS4_1CILi256EEENSC_ILi128EEENSC_ILi32EEEEEENS5_IJiNSC_ILi1EEES7_EEENS5_IJiSH_NS5_IJNS5_IJNSC_ILi0EEEiEEEiEEEEEESM_NS9_6NoMaskENS5_IJNSC_ILi2EEESH_SH_EEENSC_ILb0EEEEENS9_38Sm100FmhaFwdEpilogueTmaWarpspecializedISB_fNS5_IJSE_SF_SE_EEESI_NS5_IJSH_S7_EEESQ_EENS2_23IndividualTileSchedulerENS2_41Sm100FmhaCtxKernelWarpspecializedScheduleEEEEEvNT_6ParamsE) ;  /* 0xfffffed002c07950 */ /* 0x000fea0003c3ffff */
        .weak           $__internal_2_$__cuda_sm10x_tcgen05_guardrail_trap_unallocated_columns_being_dealloced
        .type           $__internal_2_$__cuda_sm10x_tcgen05_guardrail_trap_unallocated_columns_being_dealloced,@function
        .size           $__internal_2_$__cuda_sm10x_tcgen05_guardrail_trap_unallocated_columns_being_dealloced,($__internal_3_$__cuda_sm3x_div_rn_noftz_f32_slowpath - $__internal_2_$__cuda_sm10x_tcgen05_guardrail_trap_unallocated_columns_being_dealloced)
$__internal_2_$__cuda_sm10x_tcgen05_guardrail_trap_unallocated_columns_being_dealloced:
[----:B------:R-:W-:Y:S05]  /*12d00*/  BPT.TRAP 0x1 ;  /* 0x000000040000795c */ /* 0x000fea0000300000 */
[----:B------:R-:W-:-:S04]  /*12d10*/  HFMA2 R3, -RZ, RZ, 0, 0 ;  /* 0x00000000ff037431 */ /* 0x000fc800000001ff */
[----:B------:R-:W-:Y:S05]  /*12d20*/  RET.REL.NODEC R2 `(_ZN7cutlass13device_kernelINS_4fmha6kernel36Sm100FmhaFwdKernelTmaWarpspecializedIN4cute5tupleIJiiiNS5_IJNS5_IJiiEEEiEEEEEENS1_10collective38Sm100FmhaFwdMainloopTmaWarpspecializedINS_6half_tEffNS5_IJNS4_1CILi256EEENSC_ILi128EEENSC_ILi32EEEEEENS5_IJiNSC_ILi1EEES7_EEENS5_IJiSH_NS5_IJNS5_IJNSC_ILi0EEEiEEEiEEEEEESM_NS9_6NoMaskENS5_IJNSC_ILi2EEESH_SH_EEENSC_ILb0EEEEENS9_38Sm100FmhaFwdEpilogueTmaWarpspecializedISB_fNS5_IJSE_SF_SE_EEESI_NS5_IJSH_S7_EEESQ_EENS2_23IndividualTileSchedulerENS2_41Sm100FmhaCtxKernelWarpspecializedScheduleEEEEEvNT_6ParamsE) ;  /* 0xfffffed002b47950 */ /* 0x000fea0003c3ffff */
        .weak           $__internal_3_$__cuda_sm3x_div_rn_noftz_f32_slowpath
        .type           $__internal_3_$__cuda_sm3x_div_rn_noftz_f32_slowpath,@function
        .size           $__internal_3_$__cuda_sm3x_div_rn_noftz_f32_slowpath,(.L_x_440 - $__internal_3_$__cuda_sm3x_div_rn_noftz_f32_slowpath)
$__internal_3_$__cuda_sm3x_div_rn_noftz_f32_slowpath:
[----:B------:R-:W-:Y:S01]  /*12d30*/  SHF.R.U32.HI R3, RZ, 0x17, R22 ;  /* 0x00000017ff037819 */ /* 0x000fe20000011616 */
[----:B------:R-:W-:Y:S01]  /*12d40*/  BSSY.RECONVERGENT B1, `(.L_x_424) ;  /* 0x0000065000017945 */ /* 0x000fe20003800200 */
[--C-:B------:R-:W-:Y:S01]  /*12d50*/  SHF.R.U32.HI R8, RZ, 0x17, R36.reuse ;  /* 0x00000017ff087819 */ /* 0x100fe20000011624 */
[----:B------:R-:W-:Y:S01]  /*12d60*/  IMAD.MOV.U32 R7, RZ, RZ, R36 ;  /* 0x000000ffff077224 */ /* 0x000fe200078e0024 */
[----:B------:R-:W-:Y:S01]  /*12d70*/  LOP3.LUT R3, R3, 0xff, RZ, 0xc0, !PT ;  /* 0x000000ff03037812 */ /* 0x000fe200078ec0ff */
[----:B------:R-:W-:Y:S01]  /*12d80*/  IMAD.MOV.U32 R6, RZ, RZ, R22 ;  /* 0x000000ffff067224 */ /* 0x000fe200078e0016 */
[----:B------:R-:W-:-:S03]  /*12d90*/  LOP3.LUT R8, R8, 0xff, RZ, 0xc0, !PT ;  /* 0x000000ff08087812 */ /* 0x000fc600078ec0ff */
[----:B------:R-:W-:Y:S02]  /*12da0*/  VIADD R0, R3, 0xffffffff ;  /* 0xffffffff03007836 */ /* 0x000fe40000000000 */
[----:B------:R-:W-:-:S03]  /*12db0*/  VIADD R5, R8, 0xffffffff ;  /* 0xffffffff08057836 */ /* 0x000fc60000000000 */
[----:B------:R-:W-:-:S04]  /*12dc0*/  ISETP.GT.U32.AND P0, PT, R0, 0xfd, PT ;  /* 0x000000fd0000780c */ /* 0x000fc80003f04070 */
[----:B------:R-:W-:-:S13]  /*12dd0*/  ISETP.GT.U32.OR P0, PT, R5, 0xfd, P0 ;  /* 0x000000fd0500780c */ /* 0x000fda0000704470 */
[----:B------:R-:W-:Y:S01]  /*12de0*/  @!P0 IMAD.MOV.U32 R10, RZ, RZ, RZ ;  /* 0x000000ffff0a8224 */ /* 0x000fe200078e00ff */
[----:B------:R-:W-:Y:S06]  /*12df0*/  @!P0 BRA `(.L_x_425) ;  /* 0x00000000005c8947 */ /* 0x000fec0003800000 */
[----:B------:R-:W-:Y:S02]  /*12e00*/  FSETP.GTU.FTZ.AND P1, PT, |R36|, +INF , PT ;  /* 0x7f8000002400780b */ /* 0x000fe40003f3c200 */
[----:B------:R-:W-:-:S04]  /*12e10*/  FSETP.GTU.FTZ.AND P0, PT, |R22|, +INF , PT ;  /* 0x7f8000001600780b */ /* 0x000fc80003f1c200 */
[----:B------:R-:W-:-:S13]  /*12e20*/  PLOP3.LUT P0, PT, P1, P0, PT, 0xf8, 0x8f ;  /* 0x00000000008f781c */ /* 0x000fda0000f01f70 */
[----:B------:R-:W-:Y:S05]  /*12e30*/  @P0 BRA `(.L_x_426) ;  /* 0x0000000400500947 */ /* 0x000fea0003800000 */
[----:B------:R-:W-:-:S13]  /*12e40*/  LOP3.LUT P0, RZ, R6, 0x7fffffff, R7, 0xc8, !PT ;  /* 0x7fffffff06ff7812 */ /* 0x000fda000780c807 */
[----:B------:R-:W-:Y:S05]  /*12e50*/  @!P0 BRA `(.L_x_427) ;  /* 0x0000000400408947 */ /* 0x000fea0003800000 */
[----:B------:R-:W-:Y:S02]  /*12e60*/  FSETP.NEU.FTZ.AND P0, PT, |R36|, +INF , PT ;  /* 0x7f8000002400780b */ /* 0x000fe40003f1d200 */
[----:B------:R-:W-:Y:S02]  /*12e70*/  FSETP.NEU.FTZ.AND P1, PT, |R22|, +INF , PT ;  /* 0x7f8000001600780b */ /* 0x000fe40003f3d200 */
[----:B------:R-:W-:-:S11]  /*12e80*/  FSETP.NEU.FTZ.AND P2, PT, |R36|, +INF , PT ;  /* 0x7f8000002400780b */ /* 0x000fd60003f5d200 */
[----:B------:R-:W-:Y:S05]  /*12e90*/  @!P1 BRA !P0, `(.L_x_427) ;  /* 0x0000000400309947 */ /* 0x000fea0004000000 */
[----:B------:R-:W-:-:S04]  /*12ea0*/  LOP3.LUT P0, RZ, R7, 0x7fffffff, RZ, 0xc0, !PT ;  /* 0x7fffffff07ff7812 */ /* 0x000fc8000780c0ff */
[----:B------:R-:W-:-:S13]  /*12eb0*/  PLOP3.LUT P0, PT, P1, P0, PT, 0x2f, 0xf2 ;  /* 0x0000000000f2781c */ /* 0x000fda0000f00577 */
[----:B------:R-:W-:Y:S05]  /*12ec0*/  @P0 BRA `(.L_x_428) ;  /* 0x00000004001c0947 */ /* 0x000fea0003800000 */
[----:B------:R-:W-:-:S04]  /*12ed0*/  LOP3.LUT P0, RZ, R6, 0x7fffffff, RZ, 0xc0, !PT ;  /* 0x7fffffff06ff7812 */ /* 0x000fc8000780c0ff */
[----:B------:R-:W-:-:S13]  /*12ee0*/  PLOP3.LUT P0, PT, P2, P0, PT, 0x2f, 0xf2 ;  /* 0x0000000000f2781c */ /* 0x000fda0001700577 */
[----:B------:R-:W-:Y:S05]  /*12ef0*/  @P0 BRA `(.L_x_429) ;  /* 0x0000000400040947 */ /* 0x000fea0003800000 */
[----:B------:R-:W-:Y:S02]  /*12f00*/  ISETP.GE.AND P1, PT, R5, RZ, PT ;  /* 0x000000ff0500720c */ /* 0x000fe40003f26270 */
[----:B------:R-:W-:-:S11]  /*12f10*/  ISETP.GE.AND P0, PT, R0, RZ, PT ;  /* 0x000000ff0000720c */ /* 0x000fd60003f06270 */
[----:B------:R-:W-:Y:S01]  /*12f20*/  @P1 MOV R10, RZ ;  /* 0x000000ff000a1202 */ /* 0x000fe20000000f00 */
[----:B------:R-:W-:Y:S01]  /*12f30*/  @!P1 FFMA R7, R36, 1.84467440737095516160e+19, RZ ;  /* 0x5f80000024079823 */ /* 0x000fe200000000ff */
[----:B------:R-:W-:Y:S01]  /*12f40*/  @!P1 MOV R10, 0xffffffc0 ;  /* 0xffffffc0000a9802 */ /* 0x000fe20000000f00 */
[----:B------:R-:W-:-:S03]  /*12f50*/  @!P0 FFMA R6, R22, 1.84467440737095516160e+19, RZ ;  /* 0x5f80000016068823 */ /* 0x000fc600000000ff */
[----:B------:R-:W-:-:S07]  /*12f60*/  @!P0 IADD3 R10, PT, PT, R10, 0x40, RZ ;  /* 0x000000400a0a8810 */ /* 0x000fce0007ffe0ff */
.L_x_425:
[----:B------:R-:W-:Y:S01]  /*12f70*/  LEA R11, R3, 0xc0800000, 0x17 ;  /* 0xc0800000030b7811 */ /* 0x000fe200078eb8ff */
[----:B------:R-:W-:Y:S01]  /*12f80*/  BSSY.RECONVERGENT B0, `(.L_x_430) ;  /* 0x0000036000007945 */ /* 0x000fe20003800200 */
[----:B------:R-:W-:Y:S02]  /*12f90*/  IADD3 R8, PT, PT, R8, -0x7f, RZ ;  /* 0xffffff8108087810 */ /* 0x000fe40007ffe0ff */
[----:B------:R-:W-:-:S03]  /*12fa0*/  IADD3 R11, PT, PT, -R11, R6, RZ ;  /* 0x000000060b0b7210 */ /* 0x000fc60007ffe1ff */
[----:B------:R-:W-:Y:S01]  /*12fb0*/  IMAD R9, R8, -0x800000, R7 ;  /* 0xff80000008097824 */ /* 0x000fe200078e0207 */
[----:B------:R-:W1:Y:S01]  /*12fc0*/  MUFU.RCP R5, R11 ;  /* 0x0000000b00057308 */ /* 0x000e620000001000 */
[----:B------:R-:W-:-:S04]  /*12fd0*/  FADD.FTZ R6, -R11, -RZ ;  /* 0x800000ff0b067221 */ /* 0x000fc80000010100 */
[----:B-1----:R-:W-:-:S04]  /*12fe0*/  FFMA R0, R5, R6, 1 ;  /* 0x3f80000005007423 */ /* 0x002fc80000000006 */
[----:B------:R-:W-:-:S04]  /*12ff0*/  FFMA R0, R5, R0, R5 ;  /* 0x0000000005007223 */ /* 0x000fc80000000005 */
[----:B------:R-:W-:-:S04]  /*13000*/  FFMA R7, R9, R0, RZ ;  /* 0x0000000009077223 */ /* 0x000fc800000000ff */
[----:B------:R-:W-:-:S04]  /*13010*/  FFMA R5, R6, R7, R9 ;  /* 0x0000000706057223 */ /* 0x000fc80000000009 */
[----:B------:R-:W-:-:S04]  /*13020*/  FFMA R5, R0, R5, R7 ;  /* 0x0000000500057223 */ /* 0x000fc80000000007 */
[----:B------:R-:W-:Y:S01]  /*13030*/  FFMA R6, R6, R5, R9 ;  /* 0x0000000506067223 */ /* 0x000fe20000000009 */
[----:B------:R-:W-:-:S03]  /*13040*/  IADD3 R9, PT, PT, R8, 0x7f, -R3 ;  /* 0x0000007f08097810 */ /* 0x000fc60007ffe803 */
[----:B------:R-:W-:Y:S01]  /*13050*/  FFMA R7, R0, R6, R5 ;  /* 0x0000000600077223 */ /* 0x000fe20000000005 */
[----:B------:R-:W-:-:S04]  /*13060*/  IADD3 R10, PT, PT, R9, R10, RZ ;  /* 0x0000000a090a7210 */ /* 0x000fc80007ffe0ff */
[----:B------:R-:W-:-:S04]  /*13070*/  SHF.R.U32.HI R3, RZ, 0x17, R7 ;  /* 0x00000017ff037819 */ /* 0x000fc80000011607 */
[----:B------:R-:W-:-:S04]  /*13080*/  LOP3.LUT R3, R3, 0xff, RZ, 0xc0, !PT ;  /* 0x000000ff03037812 */ /* 0x000fc800078ec0ff */
[----:B------:R-:W-:-:S04]  /*13090*/  IADD3 R3, PT, PT, R3, R10, RZ ;  /* 0x0000000a03037210 */ /* 0x000fc80007ffe0ff */
[----:B------:R-:W-:-:S04]  /*130a0*/  IADD3 R8, PT, PT, R3, -0x1, RZ ;  /* 0xffffffff03087810 */ /* 0x000fc80007ffe0ff */
[----:B------:R-:W-:-:S13]  /*130b0*/  ISETP.GE.U32.AND P0, PT, R8, 0xfe, PT ;  /* 0x000000fe0800780c */ /* 0x000fda0003f06070 */
[----:B------:R-:W-:Y:S05]  /*130c0*/  @!P0 BRA `(.L_x_431) ;  /* 0x0000000000808947 */ /* 0x000fea0003800000 */
[----:B------:R-:W-:-:S13]  /*130d0*/  ISETP.GT.AND P0, PT, R3, 0xfe, PT ;  /* 0x000000fe0300780c */ /* 0x000fda0003f04270 */
[----:B------:R-:W-:Y:S05]  /*130e0*/  @P0 BRA `(.L_x_432) ;  /* 0x00000000006c0947 */ /* 0x000fea0003800000 */
[----:B------:R-:W-:-:S13]  /*130f0*/  ISETP.GE.AND P0, PT, R3, 0x1, PT ;  /* 0x000000010300780c */ /* 0x000fda0003f06270 */
[----:B------:R-:W-:Y:S05]  /*13100*/  @P0 BRA `(.L_x_433) ;  /* 0x0000000000740947 */ /* 0x000fea0003800000 */
[----:B------:R-:W-:Y:S02]  /*13110*/  ISETP.GE.AND P0, PT, R3, -0x18, PT ;  /* 0xffffffe80300780c */ /* 0x000fe40003f06270 */
[----:B------:R-:W-:-:S11]  /*13120*/  LOP3.LUT R7, R7, 0x80000000, RZ, 0xc0, !PT ;  /* 0x8000000007077812 */ /* 0x000fd600078ec0ff */
[----:B------:R-:W-:Y:S05]  /*13130*/  @!P0 BRA `(.L_x_433) ;  /* 0x0000000000688947 */ /* 0x000fea0003800000 */
[CCC-:B------:R-:W-:Y:S01]  /*13140*/  FFMA.RZ R8, R0.reuse, R6.reuse, R5.reuse ;  /* 0x0000000600087223 */ /* 0x1c0fe2000000c005 */
[CCC-:B------:R-:W-:Y:S01]  /*13150*/  FFMA.RP R9, R0.reuse, R6.reuse, R5.reuse ;  /* 0x0000000600097223 */ /* 0x1c0fe20000008005 */
[----:B------:R-:W-:Y:S01]  /*13160*/  FFMA.RM R6, R0, R6, R5 ;  /* 0x0000000600067223 */ /* 0x000fe20000004005 */
[C---:B------:R-:W-:Y:S01]  /*13170*/  VIADD R0, R3.reuse, 0x20 ;  /* 0x0000002003007836 */ /* 0x040fe20000000000 */
[C---:B------:R-:W-:Y:S02]  /*13180*/  ISETP.NE.AND P0, PT, R3.reuse, RZ, PT ;  /* 0x000000ff0300720c */ /* 0x040fe40003f05270 */
[----:B------:R-:W-:Y:S02]  /*13190*/  LOP3.LUT R8, R8, 0x7fffff, RZ, 0xc0, !PT ;  /* 0x007fffff08087812 */ /* 0x000fe400078ec0ff */
[----:B------:R-:W-:Y:S01]  /*131a0*/  ISETP.NE.AND P1, PT, R3, RZ, PT ;  /* 0x000000ff0300720c */ /* 0x000fe20003f25270 */
[----:B------:R-:W-:Y:S01]  /*131b0*/  IMAD.MOV R3, RZ, RZ, -R3 ;  /* 0x000000ffff037224 */ /* 0x000fe200078e0a03 */
[----:B------:R-:W-:-:S02]  /*131c0*/  LOP3.LUT R5, R8, 0x800000, RZ, 0xfc, !PT ;  /* 0x0080000008057812 */ /* 0x000fc400078efcff */
[----:B------:R-:W-:Y:S02]  /*131d0*/  FSETP.NEU.FTZ.AND P2, PT, R9, R6, PT ;  /* 0x000000060900720b */ /* 0x000fe40003f5d000 */
[----:B------:R-:W-:Y:S02]  /*131e0*/  SHF.L.U32 R0, R5, R0, RZ ;  /* 0x0000000005007219 */ /* 0x000fe400000006ff */
[----:B------:R-:W-:Y:S02]  /*131f0*/  SEL R6, R3, RZ, P0 ;  /* 0x000000ff03067207 */ /* 0x000fe40000000000 */
[----:B------:R-:W-:Y:S02]  /*13200*/  ISETP.NE.AND P1, PT, R0, RZ, P1 ;  /* 0x000000ff0000720c */ /* 0x000fe40000f25270 */
[----:B------:R-:W-:Y:S02]  /*13210*/  SHF.R.U32.HI R5, RZ, R6, R5 ;  /* 0x00000006ff057219 */ /* 0x000fe40000011605 */
[----:B------:R-:W-:-:S02]  /*13220*/  PLOP3.LUT P1, PT, P2, P1, PT, 0xf8, 0x8f ;  /* 0x00000000008f781c */ /* 0x000fc40001723f70 */
[----:B------:R-:W-:Y:S02]  /*13230*/  SHF.R.U32.HI R3, RZ, 0x1, R5 ;  /* 0x00000001ff037819 */ /* 0x000fe40000011605 */
[----:B------:R-:W-:-:S04]  /*13240*/  SEL R0, RZ, 0x1, !P1 ;  /* 0x00000001ff007807 */ /* 0x000fc80004800000 */
[----:B------:R-:W-:-:S04]  /*13250*/  LOP3.LUT R0, R0, 0x1, R3, 0xf8, !PT ;  /* 0x0000000100007812 */ /* 0x000fc800078ef803 */
[----:B------:R-:W-:-:S05]  /*13260*/  LOP3.LUT R0, R0, R5, RZ, 0xc0, !PT ;  /* 0x0000000500007212 */ /* 0x000fca00078ec0ff */
[----:B------:R-:W-:-:S05]  /*13270*/  IMAD.IADD R0, R3, 0x1, R0 ;  /* 0x0000000103007824 */ /* 0x000fca00078e0200 */
[----:B------:R-:W-:Y:S01]  /*13280*/  LOP3.LUT R7, R0, R7, RZ, 0xfc, !PT ;  /* 0x0000000700077212 */ /* 0x000fe200078efcff */
[----:B------:R-:W-:Y:S05]  /*13290*/  BRA `(.L_x_433) ;  /* 0x0000000000107947 */ /* 0x000fea0003800000 */
.L_x_432:
[----:B------:R-:W-:-:S04]  /*132a0*/  LOP3.LUT R7, R7, 0x80000000, RZ, 0xc0, !PT ;  /* 0x8000000007077812 */ /* 0x000fc800078ec0ff */
[----:B------:R-:W-:Y:S01]  /*132b0*/  LOP3.LUT R7, R7, 0x7f800000, RZ, 0xfc, !PT ;  /* 0x7f80000007077812 */ /* 0x000fe200078efcff */
[----:B------:R-:W-:Y:S05]  /*132c0*/  BRA `(.L_x_433) ;  /* 0x0000000000047947 */ /* 0x000fea0003800000 */
.L_x_431:
[----:B------:R-:W-:Y:S02]  /*132d0*/  LEA R7, R10, R7, 0x17 ;  /* 0x000000070a077211 */ /* 0x000fe400078eb8ff */
.L_x_433:
[----:B------:R-:W-:Y:S05]  /*132e0*/  BSYNC.RECONVERGENT B0 ;  /* 0x0000000000007941 */ /* 0x000fea0003800200 */
.L_x_430:
[----:B------:R-:W-:Y:S01]  /*132f0*/  MOV R0, R7 ;  /* 0x0000000700007202 */ /* 0x000fe20000000f00 */
[----:B------:R-:W-:Y:S05]  /*13300*/  BRA `(.L_x_434) ;  /* 0x0000000000207947 */ /* 0x000fea0003800000 */
.L_x_429:
[----:B------:R-:W-:-:S04]  /*13310*/  LOP3.LUT R6, R6, 0x80000000, R7, 0x48, !PT ;  /* 0x8000000006067812 */ /* 0x000fc800078e4807 */
[----:B------:R-:W-:Y:S01]  /*13320*/  LOP3.LUT R0, R6, 0x7f800000, RZ, 0xfc, !PT ;  /* 0x7f80000006007812 */ /* 0x000fe200078efcff */
[----:B------:R-:W-:Y:S05]  /*13330*/  BRA `(.L_x_434) ;  /* 0x0000000000147947 */ /* 0x000fea0003800000 */
.L_x_428:
[----:B------:R-:W-:Y:S01]  /*13340*/  LOP3.LUT R0, R6, 0x80000000, R7, 0x48, !PT ;  /* 0x8000000006007812 */ /* 0x000fe200078e4807 */
[----:B------:R-:W-:Y:S05]  /*13350*/  BRA `(.L_x_434) ;  /* 0x00000000000c7947 */ /* 0x000fea0003800000 */
.L_x_427:
[----:B------:R-:W1:Y:S01]  /*13360*/  MUFU.RSQ R0, -QNAN ;  /* 0xffc0000000007908 */ /* 0x000e620000001400 */
[----:B------:R-:W-:Y:S05]  /*13370*/  BRA `(.L_x_434) ;  /* 0x0000000000047947 */ /* 0x000fea0003800000 */
.L_x_426:
[----:B------:R-:W-:-:S07]  /*13380*/  FADD.FTZ R0, R36, R22 ;  /* 0x0000001624007221 */ /* 0x000fce0000010000 */
.L_x_434:
[----:B------:R-:W-:Y:S05]  /*13390*/  BSYNC.RECONVERGENT B1 ;  /* 0x0000000000017941 */ /* 0x000fea0003800200 */
.L_x_424:
[----:B------:R-:W-:-:S04]  /*133a0*/  HFMA2 R5, -RZ, RZ, 0, 0 ;  /* 0x00000000ff057431 */ /* 0x000fc800000001ff */
[----:B-1----:R-:W-:Y:S05]  /*133b0*/  RET.REL.NODEC R4 `(_ZN7cutlass13device_kernelINS_4fmha6kernel36Sm100FmhaFwdKernelTmaWarpspecializedIN4cute5tupleIJiiiNS5_IJNS5_IJiiEEEiEEEEEENS1_10collective38Sm100FmhaFwdMainloopTmaWarpspecializedINS_6half_tEffNS5_IJNS4_1CILi256EEENSC_ILi128EEENSC_ILi32EEEEEENS5_IJiNSC_ILi1EEES7_EEENS5_IJiSH_NS5_IJNS5_IJNSC_ILi0EEEiEEEiEEEEEESM_NS9_6NoMaskENS5_IJNSC_ILi2EEESH_SH_EEENSC_ILb0EEEEENS9_38Sm100FmhaFwdEpilogueTmaWarpspecializedISB_fNS5_IJSE_SF_SE_EEESI_NS5_IJSH_S7_EEESQ_EENS2_23IndividualTileSchedulerENS2_41Sm100FmhaCtxKernelWarpspecializedScheduleEEEEEvNT_6ParamsE) ;  /* 0xfffffecc04107950 */ /* 0x002fea0003c3ffff */
.L_x_435:
[----:B------:R-:W-:-:S00]  /*133c0*/  BRA `(.L_x_435) ;  /* 0xfffffffc00fc7947 */ /* 0x000fc0000383ffff */
[----:B------:R-:W-:-:S00]  /*133d0*/  NOP ;  /* 0x0000000000007918 */ /* 0x000fc00000000000 */
        /* <DEDUP_REMOVED lines=10> */
.L_x_440:


//--------------------- .nv.global.init           --------------------------
	.section	.nv.global.init,"aw",@progbits
.nv.global.init:
	.type		$str$23,@object
	.size		$str$23,($str$37 - $str$23)
$str$23:
        /*0000*/ 	.byte	0x0a, 0x00
	.type		$str$37,@object
	.size		$str$37,($str$32 - $str$37)
$str$37:
        /*0002*/ 	.byte	0x3a, 0x00
	.type		$str$32,@object
	.size		$str$32,($str$29 - $str$32)
$str$32:
        /*0004*/ 	.byte	0x5f, 0x00
	.type		$str$29,@object
	.size		$str$29,($str$28 - $str$29)
$str$29:
        /*0006*/ 	.byte	0x25, 0x64, 0x00
	.type		$str$28,@object
	.size		$str$28,($str$30 - $str$28)
$str$28:
        /*0009*/ 	.byte	0x25, 0x63, 0x00
	.type		$str$30,@object
	.size		$str$30,($str$31 - $str$30)
$str$30:
        /*000c*/ 	.byte	0x25, 0x73, 0x00
	.type		$str$31,@object
	.size		$str$31,($str$35 - $str$31)
$str$31:
        /*000f*/ 	.byte	0x20, 0x6f, 0x20, 0x00
	.type		$str$35,@object
	.size		$str$35,($str$22 - $str$35)
$str$35:
        /*0013*/ 	.byte	0x70, 0x74, 0x72, 0x5b, 0x00
	.type		$str$22,@object
	.size		$str$22,($str$34 - $str$22)
$str$22:
        /*0018*/ 	.byte	0x73, 0x4f, 0x3a, 0x20, 0x00
	.type		$str$34,@object
	.size		$str$34,($str$36 - $str$34)
$str$34:
        /*001d*/ 	.byte	0x73, 0x6d, 0x65, 0x6d, 0x5f, 0x00
	.type		$str$36,@object
	.size		$str$36,($str$33 - $str$36)
$str$36:
        /*0023*/ 	.byte	0x62, 0x5d, 0x28, 0x25, 0x70, 0x29, 0x00
	.type		$str$33,@object
	.size		$str$33,($str$27 - $str$33)
$str$33:
        /*002a*/ 	.byte	0x53, 0x77, 0x3c, 0x25, 0x64, 0x2c, 0x25, 0x64, 0x2c, 0x25, 0x64, 0x3e, 0x00
	.type		$str$27,@object
	.size		$str$27,($str$26 - $str$27)
$str$27:
        /*0037*/ 	.byte	0x2f, 0x74, 0x6d, 0x70, 0x2f, 0x63, 0x75, 0x74, 0x6c, 0x61, 0x73, 0x73, 0x5f, 0x73, 0x77, 0x65
        /*0047*/ 	.byte	0x65, 0x70, 0x5f, 0x73, 0x72, 0x63, 0x2f, 0x69, 0x6e, 0x63, 0x6c, 0x75, 0x64, 0x65, 0x2f, 0x63
        /*0057*/ 	.byte	0x75, 0x74, 0x65, 0x2f, 0x61, 0x74, 0x6f, 0x6d, 0x2f, 0x63, 0x6f, 0x70, 0x79, 0x5f, 0x74, 0x72
        /*0067*/ 	.byte	0x61, 0x69, 0x74, 0x73, 0x5f, 0x73, 0x6d, 0x31, 0x30, 0x30, 0x2e, 0x68, 0x70, 0x70, 0x00
	.type		$str$26,@object
	.size		$str$26,(__unnamed_4 - $str$26)
$str$26:
        /*0076*/ 	.byte	0x28, 0x28, 0x75, 0x69, 0x6e, 0x74, 0x33, 0x32, 0x5f, 0x74, 0x28, 0x74, 0x68, 0x72, 0x65, 0x61
        /*0086*/ 	.byte	0x64, 0x49, 0x64, 0x78, 0x2e, 0x78, 0x29, 0x20, 0x2f, 0x20, 0x33, 0x32, 0x29, 0x20, 0x25, 0x20
        /*0096*/ 	.byte	0x34, 0x29, 0x20, 0x3d, 0x3d, 0x20, 0x28, 0x28, 0x28, 0x74, 0x6d, 0x65, 0x6d, 0x5f, 0x61, 0x64
        /*00a6*/ 	.byte	0x64, 0x72, 0x20, 0x3e, 0x3e, 0x20, 0x31, 0x36, 0x29, 0x20, 0x2f, 0x20, 0x33, 0x32, 0x29, 0x20
        /*00b6*/ 	.byte	0x25, 0x20, 0x34, 0x29, 0x00
	.type		__unnamed_4,@object
	.size		__unnamed_4,(__unnamed_1 - __unnamed_4)
__unnamed_4:
        /* <DEDUP_REMOVED lines=37> */
        /*030b*/ 	.byte	0x30, 0x3e, 0x3e, 0x3e, 0x3e, 0x5d, 0x00
	.type		__unnamed_1,@object
	.size		__unnamed_1,(__unnamed_5 - __unnamed_1)
__unnamed_1:
        /* <DEDUP_REMOVED lines=37> */
        /*0562*/ 	.byte	0x3a, 0x43, 0x3c, 0x30, 0x3e, 0x3e, 0x3e, 0x3e, 0x5d, 0x00
	.type		__unnamed_5,@object
	.size		__unnamed_5,(__unnamed_6 - __unnamed_5)
__unnamed_5:
        /* <DEDUP_REMOVED lines=38> */
	.type		__unnamed_6,@object
	.size		__unnamed_6,(__unnamed_7 - __unnamed_6)
__unnamed_6:
        /* <DEDUP_REMOVED lines=37> */
        /*0a16*/ 	.byte	0x74, 0x65, 0x3a, 0x3a, 0x43, 0x3c, 0x30, 0x3e, 0x3e, 0x3e, 0x3e, 0x5d, 0x00
	.type		__unnamed_7,@object
	.size		__unnamed_7,(__unnamed_2 - __unnamed_7)
__unnamed_7:
        /* <DEDUP_REMOVED lines=37> */
        /*0c73*/ 	.byte	0x63, 0x75, 0x74, 0x65, 0x3a, 0x3a, 0x43, 0x3c, 0x30, 0x3e, 0x3e, 0x3e, 0x3e, 0x5d, 0x00
	.type		__unnamed_2,@object
	.size		__unnamed_2,(__unnamed_3 - __unnamed_2)
__unnamed_2:
        /* <DEDUP_REMOVED lines=38> */
	.type		__unnamed_3,@object
	.size		__unnamed_3,(.L_3 - __unnamed_3)
__unnamed_3:
        /* <DEDUP_REMOVED lines=38> */
        /*1142*/ 	.byte	0x3e, 0x3e, 0x5d, 0x00
.L_3:


//--------------------- .nv.shared._ZN7cutlass13device_kernelINS_4fmha6kernel36Sm100FmhaFwdKernelTmaWarpspecializedIN4cute5tupleIJiiiNS5_IJNS5_IJiiEEEiEEEEEENS1_10collective38Sm100FmhaFwdMainloopTmaWarpspecializedINS_6half_tEffNS5_IJNS4_1CILi256EEENSC_ILi128EEENSC_ILi32EEEEEENS5_IJiNSC_ILi1EEES7_EEENS5_IJiSH_NS5_IJNS5_IJNSC_ILi0EEEiEEEiEEEEEESM_NS9_6NoMaskENS5_IJNSC_ILi2EEESH_SH_EEENSC_ILb0EEEEENS9_38Sm100FmhaFwdEpilogueTmaWarpspecializedISB_fNS5_IJSE_SF_SE_EEESI_NS5_IJSH_S7_EEESQ_EENS2_23IndividualTileSchedulerENS2_41Sm100FmhaCtxKernelWarpspecializedScheduleEEEEEvNT_6ParamsE --------------------------
	.section	.nv.shared._ZN7cutlass13device_kernelINS_4fmha6kernel36Sm100FmhaFwdKernelTmaWarpspecializedIN4cute5tupleIJiiiNS5_IJNS5_IJiiEEEiEEEEEENS1_10collective38Sm100FmhaFwdMainloopTmaWarpspecializedINS_6half_tEffNS5_IJNS4_1CILi256EEENSC_ILi128EEENSC_ILi32EEEEEENS5_IJiNSC_ILi1EEES7_EEENS5_IJiSH_NS5_IJNS5_IJNSC_ILi0EEEiEEEiEEEEEESM_NS9_6NoMaskENS5_IJNSC_ILi2EEESH_SH_EEENSC_ILb0EEEEENS9_38Sm100FmhaFwdEpilogueTmaWarpspecializedISB_fNS5_IJSE_SF_SE_EEESI_NS5_IJSH_S7_EEESQ_EENS2_23IndividualTileSchedulerENS2_41Sm100FmhaCtxKernelWarpspecializedScheduleEEEEEvNT_6ParamsE,"aw",@nobits
	.sectionflags	@""
	.align	16
	.zero		1024


//--------------------- .nv.shared.reserved.0     --------------------------
	.section	.nv.shared.reserved.0,"aw",@nobits
	.weak		__nv_reservedSMEM_offset_0_alias
	.size		__nv_reservedSMEM_offset_0_alias, 0, 64
	.other		__nv_reservedSMEM_offset_0_alias,@"STO_CUDA_RESERVED_SHARED STV_DEFAULT"
__nv_reservedSMEM_offset_0_alias:
	.zero		0
.nv.shared.reserved.0:
	.zero		64
	.weak		__nv_reservedSMEM_tcgen05_partition
	.type		__nv_reservedSMEM_tcgen05_partition,@object
	.size		__nv_reservedSMEM_tcgen05_partition,(.L_0 - __nv_reservedSMEM_tcgen05_partition)
__nv_reservedSMEM_tcgen05_partition:
	.zero		32
.L_0:


//--------------------- .nv.global                --------------------------
	.section	.nv.global,"aw",@nobits
.nv.global:
	.type		_ZN39_INTERNAL_7f0a1b9d_4_k_cu_b126a925_42044cute1_E,@object
	.size		_ZN39_INTERNAL_7f0a1b9d_4_k_cu_b126a925_42044cute1_E,(_ZN39_INTERNAL_7f0a1b9d_4_k_cu_b126a925_42044cuda3std3__45__cpo6cbeginE - _ZN39_INTERNAL_7f0a1b9d_4_k_cu_b126a925_42044cute1_E)
_ZN39_INTERNAL_7f0a1b9d_4_k_cu_b126a925_42044cute1_E:
	.zero		1
	.type		_ZN39_INTERNAL_7f0a1b9d_4_k_cu_b126a925_42044cuda3std3__45__cpo6cbeginE,@object
	.size		_ZN39_INTERNAL_7f0a1b9d_4_k_cu_b126a925_42044cuda3std3__45__cpo6cbeginE,(_ZN39_INTERNAL_7f0a1b9d_4_k_cu_b126a925_42044cuda3std3__48in_placeE - _ZN39_INTERNAL_7f0a1b9d_4_k_cu_b126a925_42044cuda3std3__45__cpo6cbeginE)
_ZN39_INTERNAL_7f0a1b9d_4_k_cu_b126a925_42044cuda3std3__45__cpo6cbeginE:
	.zero		1
	.type		_ZN39_INTERNAL_7f0a1b9d_4_k_cu_b126a925_42044cuda3std3__48in_placeE,@object
	.size		_ZN39_INTERNAL_7f0a1b9d_4_k_cu_b126a925_42044cuda3std3__48in_placeE,(_ZN39_INTERNAL_7f0a1b9d_4_k_cu_b126a925_42044cuda3std6ranges3__45__cpo9iter_moveE - _ZN39_INTERNAL_7f0a1b9d_4_k_cu_b126a925_42044cuda3std3__48in_placeE)
_ZN39_INTERNAL_7f0a1b9d_4_k_cu_b126a925_42044cuda3std3__48in_placeE:
	.zero		1
	.type		_ZN39_INTERNAL_7f0a1b9d_4_k_cu_b126a925_42044cuda3std6ranges3__45__cpo9iter_moveE,@object
	.size		_ZN39_INTERNAL_7f0a1b9d_4_k_cu_b126a925_42044cuda3std6ranges3__45__cpo9iter_moveE,(_ZN39_INTERNAL_7f0a1b9d_4_k_cu_b126a925_42044cuda3std3__45__cpo5beginE - _ZN39_INTERNAL_7f0a1b9d_4_k_cu_b126a925_42044cuda3std6ranges3__45__cpo9iter_moveE)
_ZN39_INTERNAL_7f0a1b9d_4_k_cu_b126a925_42044cuda3std6ranges3__45__cpo9iter_moveE:
	.zero		1
	.type		_ZN39_INTERNAL_7f0a1b9d_4_k_cu_b126a925_42044cuda3std3__45__cpo5beginE,@object
	.size		_ZN39_INTERNAL_7f0a1b9d_4_k_cu_b126a925_42044cuda3std3__45__cpo5beginE,(_ZN39_INTERNAL_7f0a1b9d_4_k_cu_b126a925_42044cuda3std3__441_GLOBAL__N__7f0a1b9d_4_k_cu_b126a925_42046ignoreE - _ZN39_INTERNAL_7f0a1b9d_4_k_cu_b126a925_42044cuda3std3__45__cpo5beginE)
_ZN39_INTERNAL_7f0a1b9d_4_k_cu_b126a925_42044cuda3std3__45__cpo5beginE:
	.zero		1
	.type		_ZN39_INTERNAL_7f0a1b9d_4_k_cu_b126a925_42044cuda3std3__441_GLOBAL__N__7f0a1b9d_4_k_cu_b126a925_42046ignoreE,@object
	.size		_ZN39_INTERNAL_7f0a1b9d_4_k_cu_b126a925_42044cuda3std3__441_GLOBAL__N__7f0a1b9d_4_k_cu_b126a925_42046ignoreE,(_ZN39_INTERNAL_7f0a1b9d_4_k_cu_b126a925_42044cute7productE - _ZN39_INTERNAL_7f0a1b9d_4_k_cu_b126a925_42044cuda3std3__441_GLOBAL__N__7f0a1b9d_4_k_cu_b126a925_42046ignoreE)
_ZN39_INTERNAL_7f0a1b9d_4_k_cu_b126a925_42044cuda3std3__441_GLOBAL__N__7f0a1b9d_4_k_cu_b126a925_42046ignoreE:
	.zero		1
	.type		_ZN39_INTERNAL_7f0a1b9d_4_k_cu_b126a925_42044cute7productE,@object
	.size		_ZN39_INTERNAL_7f0a1b9d_4_k_cu_b126a925_42044cute7productE,(_ZN39_INTERNAL_7f0a1b9d_4_k_cu_b126a925_42044cuda3std3__45__cpo3endE - _ZN39_INTERNAL_7f0a1b9d_4_k_cu_b126a925_42044cute7productE)
_ZN39_INTERNAL_7f0a1b9d_4_k_cu_b126a925_42044cute7productE:
	.zero		1
	.type		_ZN39_INTERNAL_7f0a1b9d_4_k_cu_b126a925_42044cuda3std3__45__cpo3endE,@object
	.size		_ZN39_INTERNAL_7f0a1b9d_4_k_cu_b126a925_42044cuda3std3__45__cpo3endE,(_ZN39_INTERNAL_7f0a1b9d_4_k_cu_b126a925_42044cuda3std3__419piecewise_constructE - _ZN39_INTERNAL_7f0a1b9d_4_k_cu_b126a925_42044cuda3std3__45__cpo3endE)
_ZN39_INTERNAL_7f0a1b9d_4_k_cu_b126a925_42044cuda3std3__45__cpo3endE:
	.zero		1
	.type		_ZN39_INTERNAL_7f0a1b9d_4_k_cu_b126a925_42044cuda3std3__419piecewise_constructE,@object
	.size		_ZN39_INTERNAL_7f0a1b9d_4_k_cu_b126a925_42044cuda3std3__419piecewise_constructE,(_ZN39_INTERNAL_7f0a1b9d_4_k_cu_b126a925_42044cuda3std3__45__cpo4cendE - _ZN39_INTERNAL_7f0a1b9d_4_k_cu_b126a925_42044cuda3std3__419piecewise_constructE)
_ZN39_INTERNAL_7f0a1b9d_4_k_cu_b126a925_42044cuda3std3__419piecewise_constructE:
	.zero		1
	.type		_ZN39_INTERNAL_7f0a1b9d_4_k_cu_b126a925_42044cuda3std3__45__cpo4cendE,@object
	.size		_ZN39_INTERNAL_7f0a1b9d_4_k_cu_b126a925_42044cuda3std3__45__cpo4cendE,(_ZN39_INTERNAL_7f0a1b9d_4_k_cu_b126a925_42044cuda3std6ranges3__45__cpo4swapE - _ZN39_INTERNAL_7f0a1b9d_4_k_cu_b126a925_42044cuda3std3__45__cpo4cendE)
_ZN39_INTERNAL_7f0a1b9d_4_k_cu_b126a925_42044cuda3std3__45__cpo4cendE:
	.zero		1
	.type		_ZN39_INTERNAL_7f0a1b9d_4_k_cu_b126a925_42044cuda3std6ranges3__45__cpo4swapE,@object
	.size		_ZN39_INTERNAL_7f0a1b9d_4_k_cu_b126a925_42044cuda3std6ranges3__45__cpo4swapE,(.L_15 - _ZN39_INTERNAL_7f0a1b9d_4_k_cu_b126a925_42044cuda3std6ranges3__45__cpo4swapE)
_ZN39_INTERNAL_7f0a1b9d_4_k_cu_b126a925_42044cuda3std6ranges3__45__cpo4swapE:
	.zero		1
.L_15:


//--------------------- .nv.constant0._ZN7cutlass13device_kernelINS_4fmha6kernel36Sm100FmhaFwdKernelTmaWarpspecializedIN4cute5tupleIJiiiNS5_IJNS5_IJiiEEEiEEEEEENS1_10collective38Sm100FmhaFwdMainloopTmaWarpspecializedINS_6half_tEffNS5_IJNS4_1CILi256EEENSC_ILi128EEENSC_ILi32EEEEEENS5_IJiNSC_ILi1EEES7_EEENS5_IJiSH_NS5_IJNS5_IJNSC_ILi0EEEiEEEiEEEEEESM_NS9_6NoMaskENS5_IJNSC_ILi2EEESH_SH_EEENSC_ILb0EEEEENS9_38Sm100FmhaFwdEpilogueTmaWarpspecializedISB_fNS5_IJSE_SF_SE_EEESI_NS5_IJSH_S7_EEESQ_EENS2_23IndividualTileSchedulerENS2_41Sm100FmhaCtxKernelWarpspecializedScheduleEEEEEvNT_6ParamsE --------------------------
	.section	.nv.constant0._ZN7cutlass13device_kernelINS_4fmha6kernel36Sm100FmhaFwdKernelTmaWarpspecializedIN4cute5tupleIJiiiNS5_IJNS5_IJiiEEEiEEEEEENS1_10collective38Sm100FmhaFwdMainloopTmaWarpspecializedINS_6half_tEffNS5_IJNS4_1CILi256EEENSC_ILi128EEENSC_ILi32EEEEEENS5_IJiNSC_ILi1EEES7_EEENS5_IJiSH_NS5_IJNS5_IJNSC_ILi0EEEiEEEiEEEEEESM_NS9_6NoMaskENS5_IJNSC_ILi2EEESH_SH_EEENSC_ILb0EEEEENS9_38Sm100FmhaFwdEpilogueTmaWarpspecializedISB_fNS5_IJSE_SF_SE_EEESI_NS5_IJSH_S7_EEESQ_EENS2_23IndividualTileSchedulerENS2_41Sm100FmhaCtxKernelWarpspecializedScheduleEEEEEvNT_6ParamsE,"a",@progbits
	.sectionflags	@""
	.align	4
.nv.constant0._ZN7cutlass13device_kernelINS_4fmha6kernel36Sm100FmhaFwdKernelTmaWarpspecializedIN4cute5tupleIJiiiNS5_IJNS5_IJiiEEEiEEEEEENS1_10collective38Sm100FmhaFwdMainloopTmaWarpspecializedINS_6half_tEffNS5_IJNS4_1CILi256EEENSC_ILi128EEENSC_ILi32EEEEEENS5_IJiNSC_ILi1EEES7_EEENS5_IJiSH_NS5_IJNS5_IJNSC_ILi0EEEiEEEiEEEEEESM_NS9_6NoMaskENS5_IJNSC_ILi2EEESH_SH_EEENSC_ILb0EEEEENS9_38Sm100FmhaFwdEpilogueTmaWarpspecializedISB_fNS5_IJSE_SF_SE_EEESI_NS5_IJSH_S7_EEESQ_EENS2_23IndividualTileSchedulerENS2_41Sm100FmhaCtxKernelWarpspecializedScheduleEEEEEvNT_6ParamsE:
	.zero		2432


//--------------------- SYMBOLS --------------------------

	.type		.nv.reservedSmem.offset0,@object
	.size		.nv.reservedSmem.offset0,0x4
	.type		.nv.reservedSmem.cap,@object
	.size		.nv.reservedSmem.cap,0x4
	.type		vprintf,@function
	.type		__assertfail,@function
